//
// Generated by NVIDIA NVVM Compiler
//
// Compiler Build ID: CL-36424714
// Cuda compilation tools, release 13.0, V13.0.88
// Based on NVVM 20.0.0
//

.version 9.0
.target sm_100
.address_size 64

	// .globl	_Z12setup_kernelP17curandStateXORWOWm
.extern .func  (.param .b32 func_retval0) vprintf
(
	.param .b64 vprintf_param_0,
	.param .b64 vprintf_param_1
)
;
.func  (.param .align 16 .b8 func_retval0[16]) __internal_trig_reduction_slowpathd
(
	.param .b64 __internal_trig_reduction_slowpathd_param_0
)
;
.global .align 4 .b8 precalc_xorwow_matrix[102400];
.global .align 4 .b8 precalc_xorwow_offset_matrix[102400];
.global .align 4 .b8 mrg32k3aM1[2304];
.global .align 4 .b8 mrg32k3aM2[2304];
.global .align 4 .b8 mrg32k3aM1SubSeq[2016];
.global .align 4 .b8 mrg32k3aM2SubSeq[2016];
.global .align 4 .b8 mrg32k3aM1Seq[2304];
.global .align 4 .b8 mrg32k3aM2Seq[2304];
.const .align 8 .b8 __cr_lgamma_table[72];
.global .align 1 .b8 $str[27] = {84, 72, 82, 69, 69, 32, 66, 79, 68, 89, 32, 80, 82, 79, 66, 65, 66, 73, 76, 73, 84, 89, 32, 37, 102, 10};
.global .align 1 .b8 $str$1[12] = {45, 86, 69, 32, 69, 67, 84, 32, 37, 102, 10};
.global .align 1 .b8 $str$2[12] = {82, 69, 65, 67, 84, 73, 79, 78, 32, 37, 100};
.global .align 1 .b8 $str$3[12] = {32, 66, 69, 84, 87, 69, 69, 78, 32, 37, 100};
.global .align 1 .b8 $str$4[7] = {32, 38, 32, 37, 100, 10};
.global .align 1 .b8 $str$5[10] = {37, 100, 32, 37, 102, 32, 37, 100, 10};
.global .align 8 .b8 __cudart_i2opi_d[144] = {8, 93, 141, 31, 177, 95, 251, 107, 234, 146, 82, 138, 247, 57, 7, 61, 123, 241, 229, 235, 199, 186, 39, 117, 45, 234, 95, 158, 102, 63, 70, 79, 183, 9, 203, 39, 207, 126, 54, 109, 31, 109, 10, 90, 139, 17, 47, 239, 15, 152, 5, 222, 255, 151, 248, 31, 59, 40, 249, 189, 139, 95, 132, 156, 244, 57, 83, 131, 57, 214, 145, 57, 65, 126, 95, 180, 38, 112, 156, 233, 132, 68, 187, 46, 245, 53, 130, 232, 62, 167, 41, 177, 28, 235, 29, 254, 28, 146, 209, 9, 234, 46, 73, 6, 224, 210, 77, 66, 58, 110, 36, 183, 97, 197, 187, 222, 171, 99, 81, 254, 65, 144, 67, 60, 153, 149, 98, 219, 192, 221, 52, 245, 209, 87, 39, 252, 41, 21, 68, 78, 110, 131, 249, 162};
.global .align 16 .b8 __cudart_sin_cos_coeffs[128] = {70, 210, 176, 44, 241, 229, 90, 190, 146, 227, 172, 105, 227, 29, 199, 62, 161, 98, 219, 25, 160, 1, 42, 191, 24, 8, 17, 17, 17, 17, 129, 63, 84, 85, 85, 85, 85, 85, 197, 191, 0, 0, 0, 0, 0, 0, 0, 0, 0, 0, 0, 0, 0, 0, 0, 0, 100, 129, 253, 32, 131, 255, 168, 189, 40, 133, 239, 193, 167, 238, 33, 62, 217, 230, 6, 142, 79, 126, 146, 190, 233, 188, 221, 25, 160, 1, 250, 62, 71, 93, 193, 22, 108, 193, 86, 191, 81, 85, 85, 85, 85, 85, 165, 63, 0, 0, 0, 0, 0, 0, 224, 191, 0, 0, 0, 0, 0, 0, 240, 63};

.visible .entry _Z12setup_kernelP17curandStateXORWOWm(
	.param .u64 .ptr .align 1 _Z12setup_kernelP17curandStateXORWOWm_param_0,
	.param .u64 _Z12setup_kernelP17curandStateXORWOWm_param_1
)
{
	.reg .pred 	%p<24>;
	.reg .b32 	%r<410>;
	.reg .b64 	%rd<19>;

	ld.param.u64 	%rd8, [_Z12setup_kernelP17curandStateXORWOWm_param_0];
	ld.param.u64 	%rd9, [_Z12setup_kernelP17curandStateXORWOWm_param_1];
	cvta.to.global.u64 	%rd10, %rd8;
	mov.u32 	%r182, %tid.x;
	cvt.u64.u32 	%rd18, %r182;
	mul.wide.u32 	%rd11, %r182, 48;
	add.s64 	%rd2, %rd10, %rd11;
	cvt.u32.u64 	%r183, %rd9;
	xor.b32  	%r184, %r183, -1429050551;
	mul.lo.s32 	%r185, %r184, 1099087573;
	{ .reg .b32 tmp; mov.b64 {tmp, %r186}, %rd9; }
	xor.b32  	%r187, %r186, -136515619;
	mul.lo.s32 	%r188, %r187, -1703105765;
	add.s32 	%r189, %r185, %r188;
	add.s32 	%r190, %r189, 6615241;
	add.s32 	%r191, %r185, 123456789;
	st.global.v2.u32 	[%rd2], {%r190, %r191};
	xor.b32  	%r192, %r185, 362436069;
	add.s32 	%r193, %r188, 521288629;
	st.global.v2.u32 	[%rd2+8], {%r192, %r193};
	xor.b32  	%r194, %r188, 88675123;
	add.s32 	%r195, %r185, 5783321;
	st.global.v2.u32 	[%rd2+16], {%r194, %r195};
	setp.eq.s32 	%p1, %r182, 0;
	@%p1 bra 	$L__BB0_42;
	mov.b32 	%r316, 0;
$L__BB0_2:
	and.b64  	%rd4, %rd18, 3;
	setp.eq.s64 	%p2, %rd4, 0;
	@%p2 bra 	$L__BB0_41;
	mul.wide.u32 	%rd12, %r316, 3200;
	mov.u64 	%rd13, precalc_xorwow_matrix;
	add.s64 	%rd5, %rd13, %rd12;
	cvt.u32.u64 	%r2, %rd4;
	mov.b32 	%r317, 0;
$L__BB0_4:
	mov.b32 	%r330, 0;
	mov.u32 	%r331, %r330;
	mov.u32 	%r332, %r330;
	mov.u32 	%r333, %r330;
	mov.u32 	%r334, %r330;
	mov.u32 	%r323, %r330;
$L__BB0_5:
	mul.wide.u32 	%rd14, %r323, 4;
	add.s64 	%rd15, %rd2, %rd14;
	ld.global.u32 	%r10, [%rd15+4];
	shl.b32 	%r11, %r323, 5;
	mov.b32 	%r329, 0;
$L__BB0_6:
	.pragma "nounroll";
	shr.u32 	%r200, %r10, %r329;
	and.b32  	%r201, %r200, 1;
	setp.eq.b32 	%p3, %r201, 1;
	not.pred 	%p4, %p3;
	add.s32 	%r202, %r11, %r329;
	mul.lo.s32 	%r203, %r202, 5;
	mul.wide.u32 	%rd16, %r203, 4;
	add.s64 	%rd6, %rd5, %rd16;
	@%p4 bra 	$L__BB0_8;
	ld.global.u32 	%r204, [%rd6];
	xor.b32  	%r334, %r334, %r204;
	ld.global.u32 	%r205, [%rd6+4];
	xor.b32  	%r333, %r333, %r205;
	ld.global.u32 	%r206, [%rd6+8];
	xor.b32  	%r332, %r332, %r206;
	ld.global.u32 	%r207, [%rd6+12];
	xor.b32  	%r331, %r331, %r207;
	ld.global.u32 	%r208, [%rd6+16];
	xor.b32  	%r330, %r330, %r208;
$L__BB0_8:
	and.b32  	%r210, %r200, 2;
	setp.eq.s32 	%p5, %r210, 0;
	@%p5 bra 	$L__BB0_10;
	ld.global.u32 	%r211, [%rd6+20];
	xor.b32  	%r334, %r334, %r211;
	ld.global.u32 	%r212, [%rd6+24];
	xor.b32  	%r333, %r333, %r212;
	ld.global.u32 	%r213, [%rd6+28];
	xor.b32  	%r332, %r332, %r213;
	ld.global.u32 	%r214, [%rd6+32];
	xor.b32  	%r331, %r331, %r214;
	ld.global.u32 	%r215, [%rd6+36];
	xor.b32  	%r330, %r330, %r215;
$L__BB0_10:
	and.b32  	%r217, %r200, 4;
	setp.eq.s32 	%p6, %r217, 0;
	@%p6 bra 	$L__BB0_12;
	ld.global.u32 	%r218, [%rd6+40];
	xor.b32  	%r334, %r334, %r218;
	ld.global.u32 	%r219, [%rd6+44];
	xor.b32  	%r333, %r333, %r219;
	ld.global.u32 	%r220, [%rd6+48];
	xor.b32  	%r332, %r332, %r220;
	ld.global.u32 	%r221, [%rd6+52];
	xor.b32  	%r331, %r331, %r221;
	ld.global.u32 	%r222, [%rd6+56];
	xor.b32  	%r330, %r330, %r222;
$L__BB0_12:
	and.b32  	%r224, %r200, 8;
	setp.eq.s32 	%p7, %r224, 0;
	@%p7 bra 	$L__BB0_14;
	ld.global.u32 	%r225, [%rd6+60];
	xor.b32  	%r334, %r334, %r225;
	ld.global.u32 	%r226, [%rd6+64];
	xor.b32  	%r333, %r333, %r226;
	ld.global.u32 	%r227, [%rd6+68];
	xor.b32  	%r332, %r332, %r227;
	ld.global.u32 	%r228, [%rd6+72];
	xor.b32  	%r331, %r331, %r228;
	ld.global.u32 	%r229, [%rd6+76];
	xor.b32  	%r330, %r330, %r229;
$L__BB0_14:
	and.b32  	%r231, %r200, 16;
	setp.eq.s32 	%p8, %r231, 0;
	@%p8 bra 	$L__BB0_16;
	ld.global.u32 	%r232, [%rd6+80];
	xor.b32  	%r334, %r334, %r232;
	ld.global.u32 	%r233, [%rd6+84];
	xor.b32  	%r333, %r333, %r233;
	ld.global.u32 	%r234, [%rd6+88];
	xor.b32  	%r332, %r332, %r234;
	ld.global.u32 	%r235, [%rd6+92];
	xor.b32  	%r331, %r331, %r235;
	ld.global.u32 	%r236, [%rd6+96];
	xor.b32  	%r330, %r330, %r236;
$L__BB0_16:
	and.b32  	%r238, %r200, 32;
	setp.eq.s32 	%p9, %r238, 0;
	@%p9 bra 	$L__BB0_18;
	ld.global.u32 	%r239, [%rd6+100];
	xor.b32  	%r334, %r334, %r239;
	ld.global.u32 	%r240, [%rd6+104];
	xor.b32  	%r333, %r333, %r240;
	ld.global.u32 	%r241, [%rd6+108];
	xor.b32  	%r332, %r332, %r241;
	ld.global.u32 	%r242, [%rd6+112];
	xor.b32  	%r331, %r331, %r242;
	ld.global.u32 	%r243, [%rd6+116];
	xor.b32  	%r330, %r330, %r243;
$L__BB0_18:
	and.b32  	%r245, %r200, 64;
	setp.eq.s32 	%p10, %r245, 0;
	@%p10 bra 	$L__BB0_20;
	ld.global.u32 	%r246, [%rd6+120];
	xor.b32  	%r334, %r334, %r246;
	ld.global.u32 	%r247, [%rd6+124];
	xor.b32  	%r333, %r333, %r247;
	ld.global.u32 	%r248, [%rd6+128];
	xor.b32  	%r332, %r332, %r248;
	ld.global.u32 	%r249, [%rd6+132];
	xor.b32  	%r331, %r331, %r249;
	ld.global.u32 	%r250, [%rd6+136];
	xor.b32  	%r330, %r330, %r250;
$L__BB0_20:
	and.b32  	%r252, %r200, 128;
	setp.eq.s32 	%p11, %r252, 0;
	@%p11 bra 	$L__BB0_22;
	ld.global.u32 	%r253, [%rd6+140];
	xor.b32  	%r334, %r334, %r253;
	ld.global.u32 	%r254, [%rd6+144];
	xor.b32  	%r333, %r333, %r254;
	ld.global.u32 	%r255, [%rd6+148];
	xor.b32  	%r332, %r332, %r255;
	ld.global.u32 	%r256, [%rd6+152];
	xor.b32  	%r331, %r331, %r256;
	ld.global.u32 	%r257, [%rd6+156];
	xor.b32  	%r330, %r330, %r257;
$L__BB0_22:
	and.b32  	%r259, %r200, 256;
	setp.eq.s32 	%p12, %r259, 0;
	@%p12 bra 	$L__BB0_24;
	ld.global.u32 	%r260, [%rd6+160];
	xor.b32  	%r334, %r334, %r260;
	ld.global.u32 	%r261, [%rd6+164];
	xor.b32  	%r333, %r333, %r261;
	ld.global.u32 	%r262, [%rd6+168];
	xor.b32  	%r332, %r332, %r262;
	ld.global.u32 	%r263, [%rd6+172];
	xor.b32  	%r331, %r331, %r263;
	ld.global.u32 	%r264, [%rd6+176];
	xor.b32  	%r330, %r330, %r264;
$L__BB0_24:
	and.b32  	%r266, %r200, 512;
	setp.eq.s32 	%p13, %r266, 0;
	@%p13 bra 	$L__BB0_26;
	ld.global.u32 	%r267, [%rd6+180];
	xor.b32  	%r334, %r334, %r267;
	ld.global.u32 	%r268, [%rd6+184];
	xor.b32  	%r333, %r333, %r268;
	ld.global.u32 	%r269, [%rd6+188];
	xor.b32  	%r332, %r332, %r269;
	ld.global.u32 	%r270, [%rd6+192];
	xor.b32  	%r331, %r331, %r270;
	ld.global.u32 	%r271, [%rd6+196];
	xor.b32  	%r330, %r330, %r271;
$L__BB0_26:
	and.b32  	%r273, %r200, 1024;
	setp.eq.s32 	%p14, %r273, 0;
	@%p14 bra 	$L__BB0_28;
	ld.global.u32 	%r274, [%rd6+200];
	xor.b32  	%r334, %r334, %r274;
	ld.global.u32 	%r275, [%rd6+204];
	xor.b32  	%r333, %r333, %r275;
	ld.global.u32 	%r276, [%rd6+208];
	xor.b32  	%r332, %r332, %r276;
	ld.global.u32 	%r277, [%rd6+212];
	xor.b32  	%r331, %r331, %r277;
	ld.global.u32 	%r278, [%rd6+216];
	xor.b32  	%r330, %r330, %r278;
$L__BB0_28:
	and.b32  	%r280, %r200, 2048;
	setp.eq.s32 	%p15, %r280, 0;
	@%p15 bra 	$L__BB0_30;
	ld.global.u32 	%r281, [%rd6+220];
	xor.b32  	%r334, %r334, %r281;
	ld.global.u32 	%r282, [%rd6+224];
	xor.b32  	%r333, %r333, %r282;
	ld.global.u32 	%r283, [%rd6+228];
	xor.b32  	%r332, %r332, %r283;
	ld.global.u32 	%r284, [%rd6+232];
	xor.b32  	%r331, %r331, %r284;
	ld.global.u32 	%r285, [%rd6+236];
	xor.b32  	%r330, %r330, %r285;
$L__BB0_30:
	and.b32  	%r287, %r200, 4096;
	setp.eq.s32 	%p16, %r287, 0;
	@%p16 bra 	$L__BB0_32;
	ld.global.u32 	%r288, [%rd6+240];
	xor.b32  	%r334, %r334, %r288;
	ld.global.u32 	%r289, [%rd6+244];
	xor.b32  	%r333, %r333, %r289;
	ld.global.u32 	%r290, [%rd6+248];
	xor.b32  	%r332, %r332, %r290;
	ld.global.u32 	%r291, [%rd6+252];
	xor.b32  	%r331, %r331, %r291;
	ld.global.u32 	%r292, [%rd6+256];
	xor.b32  	%r330, %r330, %r292;
$L__BB0_32:
	and.b32  	%r294, %r200, 8192;
	setp.eq.s32 	%p17, %r294, 0;
	@%p17 bra 	$L__BB0_34;
	ld.global.u32 	%r295, [%rd6+260];
	xor.b32  	%r334, %r334, %r295;
	ld.global.u32 	%r296, [%rd6+264];
	xor.b32  	%r333, %r333, %r296;
	ld.global.u32 	%r297, [%rd6+268];
	xor.b32  	%r332, %r332, %r297;
	ld.global.u32 	%r298, [%rd6+272];
	xor.b32  	%r331, %r331, %r298;
	ld.global.u32 	%r299, [%rd6+276];
	xor.b32  	%r330, %r330, %r299;
$L__BB0_34:
	and.b32  	%r301, %r200, 16384;
	setp.eq.s32 	%p18, %r301, 0;
	@%p18 bra 	$L__BB0_36;
	ld.global.u32 	%r302, [%rd6+280];
	xor.b32  	%r334, %r334, %r302;
	ld.global.u32 	%r303, [%rd6+284];
	xor.b32  	%r333, %r333, %r303;
	ld.global.u32 	%r304, [%rd6+288];
	xor.b32  	%r332, %r332, %r304;
	ld.global.u32 	%r305, [%rd6+292];
	xor.b32  	%r331, %r331, %r305;
	ld.global.u32 	%r306, [%rd6+296];
	xor.b32  	%r330, %r330, %r306;
$L__BB0_36:
	and.b32  	%r308, %r200, 32768;
	setp.eq.s32 	%p19, %r308, 0;
	@%p19 bra 	$L__BB0_38;
	ld.global.u32 	%r309, [%rd6+300];
	xor.b32  	%r334, %r334, %r309;
	ld.global.u32 	%r310, [%rd6+304];
	xor.b32  	%r333, %r333, %r310;
	ld.global.u32 	%r311, [%rd6+308];
	xor.b32  	%r332, %r332, %r311;
	ld.global.u32 	%r312, [%rd6+312];
	xor.b32  	%r331, %r331, %r312;
	ld.global.u32 	%r313, [%rd6+316];
	xor.b32  	%r330, %r330, %r313;
$L__BB0_38:
	add.s32 	%r329, %r329, 16;
	setp.ne.s32 	%p20, %r329, 32;
	@%p20 bra 	$L__BB0_6;
	mad.lo.s32 	%r314, %r323, -31, %r11;
	add.s32 	%r323, %r314, 1;
	setp.ne.s32 	%p21, %r323, 5;
	@%p21 bra 	$L__BB0_5;
	st.global.u32 	[%rd2+4], %r334;
	st.global.u32 	[%rd2+8], %r333;
	st.global.u32 	[%rd2+12], %r332;
	st.global.u32 	[%rd2+16], %r331;
	st.global.u32 	[%rd2+20], %r330;
	add.s32 	%r317, %r317, 1;
	setp.lt.u32 	%p22, %r317, %r2;
	@%p22 bra 	$L__BB0_4;
$L__BB0_41:
	shr.u64 	%rd7, %rd18, 2;
	add.s32 	%r316, %r316, 1;
	setp.gt.u64 	%p23, %rd18, 3;
	mov.u64 	%rd18, %rd7;
	@%p23 bra 	$L__BB0_2;
$L__BB0_42:
	mov.b32 	%r315, 0;
	st.global.v2.u32 	[%rd2+24], {%r315, %r315};
	st.global.u32 	[%rd2+32], %r315;
	mov.b64 	%rd17, 0;
	st.global.u64 	[%rd2+40], %rd17;
	ret;

}
	// .globl	_Z14cuda_collisonsP17curandStateXORWOWP6MOLECSP6OUTPUTP7GEOM_1DP3GASP4CALC
.visible .entry _Z14cuda_collisonsP17curandStateXORWOWP6MOLECSP6OUTPUTP7GEOM_1DP3GASP4CALC(
	.param .u64 .ptr .align 1 _Z14cuda_collisonsP17curandStateXORWOWP6MOLECSP6OUTPUTP7GEOM_1DP3GASP4CALC_param_0,
	.param .u64 .ptr .align 1 _Z14cuda_collisonsP17curandStateXORWOWP6MOLECSP6OUTPUTP7GEOM_1DP3GASP4CALC_param_1,
	.param .u64 .ptr .align 1 _Z14cuda_collisonsP17curandStateXORWOWP6MOLECSP6OUTPUTP7GEOM_1DP3GASP4CALC_param_2,
	.param .u64 .ptr .align 1 _Z14cuda_collisonsP17curandStateXORWOWP6MOLECSP6OUTPUTP7GEOM_1DP3GASP4CALC_param_3,
	.param .u64 .ptr .align 1 _Z14cuda_collisonsP17curandStateXORWOWP6MOLECSP6OUTPUTP7GEOM_1DP3GASP4CALC_param_4,
	.param .u64 .ptr .align 1 _Z14cuda_collisonsP17curandStateXORWOWP6MOLECSP6OUTPUTP7GEOM_1DP3GASP4CALC_param_5
)
{
	.local .align 8 .b8 	__local_depot1[40];
	.reg .b64 	%SP;
	.reg .b64 	%SPL;
	.reg .pred 	%p<1212>;
	.reg .b16 	%rs<4>;
	.reg .b32 	%r<2407>;
	.reg .b32 	%f<3313>;
	.reg .b64 	%rd<2240>;
	.reg .b64 	%fd<1762>;

	mov.u64 	%SPL, __local_depot1;
	cvta.local.u64 	%SP, %SPL;
	ld.param.u64 	%rd81, [_Z14cuda_collisonsP17curandStateXORWOWP6MOLECSP6OUTPUTP7GEOM_1DP3GASP4CALC_param_0];
	ld.param.u64 	%rd82, [_Z14cuda_collisonsP17curandStateXORWOWP6MOLECSP6OUTPUTP7GEOM_1DP3GASP4CALC_param_1];
	ld.param.u64 	%rd80, [_Z14cuda_collisonsP17curandStateXORWOWP6MOLECSP6OUTPUTP7GEOM_1DP3GASP4CALC_param_3];
	ld.param.u64 	%rd83, [_Z14cuda_collisonsP17curandStateXORWOWP6MOLECSP6OUTPUTP7GEOM_1DP3GASP4CALC_param_4];
	ld.param.u64 	%rd84, [_Z14cuda_collisonsP17curandStateXORWOWP6MOLECSP6OUTPUTP7GEOM_1DP3GASP4CALC_param_5];
	cvta.to.global.u64 	%rd1, %rd83;
	cvta.to.global.u64 	%rd2, %rd82;
	cvta.to.global.u64 	%rd3, %rd81;
	cvta.to.global.u64 	%rd4, %rd80;
	cvta.to.global.u64 	%rd5, %rd84;
	mov.u32 	%r447, %tid.x;
	mov.u32 	%r448, %ctaid.x;
	mov.u32 	%r449, %ntid.x;
	mad.lo.s32 	%r1, %r448, %r449, %r447;
	ld.global.f64 	%fd377, [%rd5+80];
	ld.global.u64 	%rd85, [%rd4+144];
	ld.u64 	%rd86, [%rd85+40];
	mul.wide.s32 	%rd87, %r1, 8;
	add.s64 	%rd6, %rd86, %rd87;
	ld.f64 	%fd1, [%rd6+8];
	sub.f64 	%fd378, %fd377, %fd1;
	ld.u64 	%rd88, [%rd85+24];
	add.s64 	%rd89, %rd88, %rd87;
	ld.f64 	%fd2, [%rd89+8];
	setp.leu.f64 	%p13, %fd378, %fd2;
	@%p13 bra 	$L__BB1_760;
	add.f64 	%fd3, %fd2, %fd2;
	ld.global.u64 	%rd7, [%rd4+56];
	ld.u64 	%rd90, [%rd7+16];
	mul.wide.s32 	%rd91, %r1, 4;
	add.s64 	%rd92, %rd90, %rd91;
	ld.u32 	%r450, [%rd92+4];
	setp.lt.s32 	%p14, %r450, 2;
	mov.f64 	%fd18, 0d3FF0000000000000;
	@%p14 bra 	$L__BB1_760;
	ld.u64 	%rd93, [%rd7+24];
	add.s64 	%rd95, %rd93, %rd91;
	ld.u32 	%r2, [%rd95+4];
	ld.global.u32 	%r451, [%rd4+36];
	setp.ne.s32 	%p15, %r451, 1;
	@%p15 bra 	$L__BB1_13;
	ld.global.u32 	%r452, [%rd4+32];
	setp.ne.s32 	%p16, %r452, 0;
	mov.f32 	%f3268, 0f3F800000;
	@%p16 bra 	$L__BB1_13;
	ld.global.f64 	%fd4, [%rd4+96];
	ld.global.u64 	%rd96, [%rd4+136];
	ld.u64 	%rd97, [%rd96+8];
	mul.wide.s32 	%rd98, %r2, 8;
	add.s64 	%rd99, %rd97, %rd98;
	ld.f64 	%fd381, [%rd99];
	cvt.rn.f32.f64 	%f1, %fd381;
	ld.global.u32 	%r453, [%rd4+24];
	cvt.rn.f32.s32 	%f2, %r453;
	mul.f32 	%f389, %f2, 0f3F000000;
	cvt.rzi.f32.f32 	%f390, %f389;
	add.f32 	%f391, %f390, %f390;
	sub.f32 	%f392, %f2, %f391;
	abs.f32 	%f3, %f392;
	abs.f32 	%f4, %f1;
	setp.lt.f32 	%p17, %f4, 0f00800000;
	mul.f32 	%f393, %f4, 0f4B800000;
	selp.f32 	%f394, %f393, %f4, %p17;
	selp.f32 	%f395, 0fC1C00000, 0f00000000, %p17;
	mov.b32 	%r454, %f394;
	add.s32 	%r455, %r454, -1060439283;
	and.b32  	%r456, %r455, -8388608;
	sub.s32 	%r457, %r454, %r456;
	mov.b32 	%f396, %r457;
	cvt.rn.f32.s32 	%f397, %r456;
	fma.rn.f32 	%f398, %f397, 0f34000000, %f395;
	add.f32 	%f399, %f396, 0fBF800000;
	add.f32 	%f400, %f396, 0f3F800000;
	rcp.approx.ftz.f32 	%f401, %f400;
	add.f32 	%f402, %f399, %f399;
	mul.f32 	%f403, %f402, %f401;
	mul.f32 	%f404, %f403, %f403;
	sub.f32 	%f405, %f399, %f403;
	add.f32 	%f406, %f405, %f405;
	neg.f32 	%f407, %f403;
	fma.rn.f32 	%f408, %f407, %f399, %f406;
	mul.rn.f32 	%f409, %f401, %f408;
	fma.rn.f32 	%f410, %f404, 0f3A2C32E4, 0f3B52E7DB;
	fma.rn.f32 	%f411, %f410, %f404, 0f3C93BB73;
	fma.rn.f32 	%f412, %f411, %f404, 0f3DF6384F;
	mul.rn.f32 	%f413, %f412, %f404;
	fma.rn.f32 	%f414, %f403, 0f3FB8AA3B, %f398;
	sub.f32 	%f415, %f398, %f414;
	fma.rn.f32 	%f416, %f403, 0f3FB8AA3B, %f415;
	fma.rn.f32 	%f417, %f409, 0f3FB8AA3B, %f416;
	fma.rn.f32 	%f418, %f403, 0f32A55E34, %f417;
	mul.f32 	%f419, %f413, 0f40400000;
	fma.rn.f32 	%f420, %f419, %f409, %f418;
	fma.rn.f32 	%f421, %f413, %f403, %f420;
	add.rn.f32 	%f422, %f414, %f421;
	neg.f32 	%f423, %f414;
	add.rn.f32 	%f424, %f422, %f423;
	neg.f32 	%f425, %f424;
	add.rn.f32 	%f426, %f421, %f425;
	mul.rn.f32 	%f427, %f422, %f2;
	neg.f32 	%f428, %f427;
	fma.rn.f32 	%f429, %f422, %f2, %f428;
	fma.rn.f32 	%f430, %f426, %f2, %f429;
	cvt.rni.f32.f32 	%f431, %f427;
	sub.f32 	%f432, %f427, %f431;
	add.f32 	%f433, %f432, %f430;
	fma.rn.f32 	%f434, %f433, 0f391FCB8E, 0f3AAF85ED;
	fma.rn.f32 	%f435, %f434, %f433, 0f3C1D9856;
	fma.rn.f32 	%f436, %f435, %f433, 0f3D6357BB;
	fma.rn.f32 	%f437, %f436, %f433, 0f3E75FDEC;
	fma.rn.f32 	%f438, %f437, %f433, 0f3F317218;
	fma.rn.f32 	%f439, %f438, %f433, 0f3F800000;
	cvt.rzi.s32.f32 	%r458, %f431;
	setp.gt.f32 	%p18, %f431, 0f00000000;
	selp.b32 	%r459, 0, -2097152000, %p18;
	add.s32 	%r460, %r459, 2130706432;
	mov.b32 	%f440, %r460;
	mul.f32 	%f441, %f439, %f440;
	shl.b32 	%r461, %r458, 23;
	sub.s32 	%r462, %r461, %r459;
	mov.b32 	%f442, %r462;
	mul.f32 	%f443, %f441, %f442;
	abs.f32 	%f444, %f427;
	setp.gt.f32 	%p19, %f444, 0f43180000;
	setp.lt.f32 	%p20, %f427, 0f00000000;
	selp.f32 	%f445, 0f00000000, 0f7F800000, %p20;
	selp.f32 	%f5, %f445, %f443, %p19;
	setp.eq.f32 	%p21, %f1, 0f3F800000;
	setp.eq.s32 	%p22, %r453, 0;
	or.pred  	%p23, %p21, %p22;
	@%p23 bra 	$L__BB1_12;
	setp.num.f32 	%p24, %f4, %f4;
	abs.f32 	%f446, %f2;
	setp.num.f32 	%p25, %f446, %f446;
	and.pred  	%p26, %p24, %p25;
	@%p26 bra 	$L__BB1_7;
	add.rn.f32 	%f3268, %f1, %f2;
	bra.uni 	$L__BB1_12;
$L__BB1_7:
	setp.neu.f32 	%p27, %f1, 0f00000000;
	setp.neu.f32 	%p28, %f4, 0f7F800000;
	and.pred  	%p29, %p27, %p28;
	@%p29 bra 	$L__BB1_9;
	setp.neu.f32 	%p35, %f3, 0f3F800000;
	add.f32 	%f449, %f1, %f1;
	mov.b32 	%r463, %f449;
	setp.lt.s32 	%p36, %r453, 0;
	xor.b32  	%r464, %r463, 2139095040;
	selp.b32 	%r465, %r464, %r463, %p36;
	and.b32  	%r466, %r465, 2147483647;
	selp.b32 	%r467, %r466, %r465, %p35;
	mov.b32 	%f3268, %r467;
	bra.uni 	$L__BB1_12;
$L__BB1_9:
	setp.eq.f32 	%p30, %f1, 0fBF800000;
	setp.eq.f32 	%p31, %f446, 0f7F800000;
	and.pred  	%p32, %p30, %p31;
	@%p32 bra 	$L__BB1_12;
	setp.geu.f32 	%p33, %f1, 0f00000000;
	mov.f32 	%f3268, %f5;
	@%p33 bra 	$L__BB1_12;
	setp.neu.f32 	%p34, %f3, 0f3F800000;
	neg.f32 	%f448, %f5;
	selp.f32 	%f3268, %f5, %f448, %p34;
$L__BB1_12:
	cvt.f64.f32 	%fd382, %f3268;
	fma.rn.f64 	%fd18, %fd4, %fd382, 0d3FF0000000000000;
$L__BB1_13:
	add.f64 	%fd384, %fd3, %fd1;
	st.f64 	[%rd6+8], %fd384;
	ld.global.u32 	%r4, [%rd4+32];
	setp.ne.s32 	%p37, %r4, 0;
	@%p37 bra 	$L__BB1_15;
	ld.global.u64 	%rd100, [%rd4+144];
	ld.u64 	%rd101, [%rd100+8];
	add.s64 	%rd103, %rd101, %rd87;
	ld.f64 	%fd1618, [%rd103+8];
$L__BB1_15:
	setp.ne.s32 	%p38, %r4, 1;
	mov.f32 	%f3269, 0f3F800000;
	@%p38 bra 	$L__BB1_52;
	ld.global.u64 	%rd104, [%rd4+128];
	ld.f64 	%fd385, [%rd104+16];
	ld.global.f64 	%fd386, [%rd4+88];
	ld.global.f64 	%fd387, [%rd5+80];
	fma.rn.f64 	%fd388, %fd386, %fd387, %fd385;
	ld.f64 	%fd389, [%rd104+8];
	sub.f64 	%fd390, %fd388, %fd389;
	ld.global.v2.u32 	{%r468, %r469}, [%rd4+8];
	mul.lo.s32 	%r470, %r468, %r469;
	cvt.rn.f64.s32 	%fd391, %r470;
	div.rn.f64 	%fd392, %fd390, %fd391;
	cvt.rn.f64.s32 	%fd393, %r1;
	fma.rn.f64 	%fd9, %fd392, %fd393, %fd389;
	add.f64 	%fd10, %fd392, %fd9;
	ld.global.f64 	%fd11, [%rd4+96];
	add.f64 	%fd394, %fd9, %fd10;
	mul.f64 	%fd395, %fd394, 0d3FE0000000000000;
	cvt.rn.f32.f64 	%f11, %fd395;
	ld.global.u32 	%r471, [%rd4+24];
	cvt.rn.f32.s32 	%f12, %r471;
	mul.f32 	%f451, %f12, 0f3F000000;
	cvt.rzi.f32.f32 	%f452, %f451;
	add.f32 	%f453, %f452, %f452;
	sub.f32 	%f454, %f12, %f453;
	abs.f32 	%f13, %f454;
	abs.f32 	%f14, %f11;
	setp.lt.f32 	%p39, %f14, 0f00800000;
	mul.f32 	%f455, %f14, 0f4B800000;
	selp.f32 	%f456, %f455, %f14, %p39;
	selp.f32 	%f457, 0fC1C00000, 0f00000000, %p39;
	mov.b32 	%r472, %f456;
	add.s32 	%r473, %r472, -1060439283;
	and.b32  	%r474, %r473, -8388608;
	sub.s32 	%r475, %r472, %r474;
	mov.b32 	%f458, %r475;
	cvt.rn.f32.s32 	%f459, %r474;
	fma.rn.f32 	%f460, %f459, 0f34000000, %f457;
	add.f32 	%f461, %f458, 0fBF800000;
	add.f32 	%f462, %f458, 0f3F800000;
	rcp.approx.ftz.f32 	%f463, %f462;
	add.f32 	%f464, %f461, %f461;
	mul.f32 	%f465, %f464, %f463;
	mul.f32 	%f466, %f465, %f465;
	sub.f32 	%f467, %f461, %f465;
	add.f32 	%f468, %f467, %f467;
	neg.f32 	%f469, %f465;
	fma.rn.f32 	%f470, %f469, %f461, %f468;
	mul.rn.f32 	%f471, %f463, %f470;
	fma.rn.f32 	%f472, %f466, 0f3A2C32E4, 0f3B52E7DB;
	fma.rn.f32 	%f473, %f472, %f466, 0f3C93BB73;
	fma.rn.f32 	%f474, %f473, %f466, 0f3DF6384F;
	mul.rn.f32 	%f475, %f474, %f466;
	fma.rn.f32 	%f476, %f465, 0f3FB8AA3B, %f460;
	sub.f32 	%f477, %f460, %f476;
	fma.rn.f32 	%f478, %f465, 0f3FB8AA3B, %f477;
	fma.rn.f32 	%f479, %f471, 0f3FB8AA3B, %f478;
	fma.rn.f32 	%f480, %f465, 0f32A55E34, %f479;
	mul.f32 	%f481, %f475, 0f40400000;
	fma.rn.f32 	%f482, %f481, %f471, %f480;
	fma.rn.f32 	%f483, %f475, %f465, %f482;
	add.rn.f32 	%f484, %f476, %f483;
	neg.f32 	%f485, %f476;
	add.rn.f32 	%f486, %f484, %f485;
	neg.f32 	%f487, %f486;
	add.rn.f32 	%f488, %f483, %f487;
	mul.rn.f32 	%f489, %f484, %f12;
	neg.f32 	%f490, %f489;
	fma.rn.f32 	%f491, %f484, %f12, %f490;
	fma.rn.f32 	%f492, %f488, %f12, %f491;
	cvt.rni.f32.f32 	%f493, %f489;
	sub.f32 	%f494, %f489, %f493;
	add.f32 	%f495, %f494, %f492;
	fma.rn.f32 	%f496, %f495, 0f391FCB8E, 0f3AAF85ED;
	fma.rn.f32 	%f497, %f496, %f495, 0f3C1D9856;
	fma.rn.f32 	%f498, %f497, %f495, 0f3D6357BB;
	fma.rn.f32 	%f499, %f498, %f495, 0f3E75FDEC;
	fma.rn.f32 	%f500, %f499, %f495, 0f3F317218;
	fma.rn.f32 	%f501, %f500, %f495, 0f3F800000;
	cvt.rzi.s32.f32 	%r476, %f493;
	setp.gt.f32 	%p40, %f493, 0f00000000;
	selp.b32 	%r477, 0, -2097152000, %p40;
	add.s32 	%r478, %r477, 2130706432;
	mov.b32 	%f502, %r478;
	mul.f32 	%f503, %f501, %f502;
	shl.b32 	%r479, %r476, 23;
	sub.s32 	%r480, %r479, %r477;
	mov.b32 	%f504, %r480;
	mul.f32 	%f505, %f503, %f504;
	abs.f32 	%f506, %f489;
	setp.gt.f32 	%p41, %f506, 0f43180000;
	setp.lt.f32 	%p42, %f489, 0f00000000;
	selp.f32 	%f507, 0f00000000, 0f7F800000, %p42;
	selp.f32 	%f15, %f507, %f505, %p41;
	setp.eq.f32 	%p43, %f11, 0f3F800000;
	setp.eq.s32 	%p44, %r471, 0;
	or.pred  	%p45, %p43, %p44;
	@%p45 bra 	$L__BB1_24;
	setp.num.f32 	%p46, %f14, %f14;
	abs.f32 	%f508, %f12;
	setp.num.f32 	%p47, %f508, %f508;
	and.pred  	%p48, %p46, %p47;
	@%p48 bra 	$L__BB1_19;
	add.rn.f32 	%f3269, %f11, %f12;
	bra.uni 	$L__BB1_24;
$L__BB1_19:
	setp.neu.f32 	%p49, %f11, 0f00000000;
	setp.neu.f32 	%p50, %f14, 0f7F800000;
	and.pred  	%p51, %p49, %p50;
	@%p51 bra 	$L__BB1_21;
	setp.neu.f32 	%p57, %f13, 0f3F800000;
	add.f32 	%f511, %f11, %f11;
	mov.b32 	%r481, %f511;
	setp.lt.s32 	%p58, %r471, 0;
	xor.b32  	%r482, %r481, 2139095040;
	selp.b32 	%r483, %r482, %r481, %p58;
	and.b32  	%r484, %r483, 2147483647;
	selp.b32 	%r485, %r484, %r483, %p57;
	mov.b32 	%f3269, %r485;
	bra.uni 	$L__BB1_24;
$L__BB1_21:
	setp.eq.f32 	%p52, %f11, 0fBF800000;
	setp.eq.f32 	%p53, %f508, 0f7F800000;
	and.pred  	%p54, %p52, %p53;
	@%p54 bra 	$L__BB1_24;
	setp.geu.f32 	%p55, %f11, 0f00000000;
	mov.f32 	%f3269, %f15;
	@%p55 bra 	$L__BB1_24;
	setp.neu.f32 	%p56, %f13, 0f3F800000;
	neg.f32 	%f510, %f15;
	selp.f32 	%f3269, %f15, %f510, %p56;
$L__BB1_24:
	setp.eq.s32 	%p59, %r471, 0;
	cvt.f64.f32 	%fd396, %f3269;
	fma.rn.f64 	%fd18, %fd11, %fd396, 0d3FF0000000000000;
	sub.f64 	%fd397, %fd10, %fd9;
	selp.f64 	%fd1618, %fd397, %fd1618, %p59;
	setp.ne.s32 	%p60, %r471, 1;
	@%p60 bra 	$L__BB1_36;
	cvt.rn.f32.f64 	%f21, %fd10;
	abs.f32 	%f22, %f21;
	setp.eq.f32 	%p61, %f21, 0f3F800000;
	mov.f32 	%f3270, 0f3F800000;
	@%p61 bra 	$L__BB1_30;
	setp.num.f32 	%p62, %f22, %f22;
	@%p62 bra 	$L__BB1_28;
	mov.f32 	%f568, 0f40000000;
	add.rn.f32 	%f3270, %f21, %f568;
	bra.uni 	$L__BB1_30;
$L__BB1_28:
	setp.lt.f32 	%p63, %f22, 0f00800000;
	mul.f32 	%f513, %f22, 0f4B800000;
	selp.f32 	%f514, %f513, %f22, %p63;
	mov.b32 	%r486, %f514;
	add.s32 	%r487, %r486, -1060439283;
	and.b32  	%r488, %r487, -8388608;
	sub.s32 	%r489, %r486, %r488;
	mov.b32 	%f515, %r489;
	cvt.rn.f32.s32 	%f516, %r488;
	selp.f32 	%f517, 0fC1C00000, 0f00000000, %p63;
	fma.rn.f32 	%f518, %f516, 0f34000000, %f517;
	add.f32 	%f519, %f515, 0fBF800000;
	add.f32 	%f520, %f515, 0f3F800000;
	rcp.approx.ftz.f32 	%f521, %f520;
	add.f32 	%f522, %f519, %f519;
	mul.f32 	%f523, %f522, %f521;
	mul.f32 	%f524, %f523, %f523;
	neg.f32 	%f525, %f523;
	sub.f32 	%f526, %f519, %f523;
	add.f32 	%f527, %f526, %f526;
	fma.rn.f32 	%f528, %f525, %f519, %f527;
	mul.rn.f32 	%f529, %f521, %f528;
	fma.rn.f32 	%f530, %f524, 0f3A2C32E4, 0f3B52E7DB;
	fma.rn.f32 	%f531, %f530, %f524, 0f3C93BB73;
	fma.rn.f32 	%f532, %f531, %f524, 0f3DF6384F;
	mul.rn.f32 	%f533, %f532, %f524;
	fma.rn.f32 	%f534, %f523, 0f3FB8AA3B, %f518;
	mul.f32 	%f535, %f533, 0f40400000;
	sub.f32 	%f536, %f518, %f534;
	fma.rn.f32 	%f537, %f523, 0f3FB8AA3B, %f536;
	fma.rn.f32 	%f538, %f529, 0f3FB8AA3B, %f537;
	fma.rn.f32 	%f539, %f523, 0f32A55E34, %f538;
	fma.rn.f32 	%f540, %f535, %f529, %f539;
	fma.rn.f32 	%f541, %f533, %f523, %f540;
	add.rn.f32 	%f542, %f534, %f541;
	mov.f32 	%f543, 0f40000000;
	mul.rn.f32 	%f544, %f542, %f543;
	cvt.rni.f32.f32 	%f545, %f544;
	sub.f32 	%f546, %f544, %f545;
	neg.f32 	%f547, %f544;
	fma.rn.f32 	%f548, %f542, 0f40000000, %f547;
	neg.f32 	%f549, %f534;
	add.rn.f32 	%f550, %f542, %f549;
	neg.f32 	%f551, %f550;
	add.rn.f32 	%f552, %f541, %f551;
	fma.rn.f32 	%f553, %f552, 0f40000000, %f548;
	add.f32 	%f554, %f546, %f553;
	setp.gt.f32 	%p64, %f545, 0f00000000;
	selp.b32 	%r490, 0, -2097152000, %p64;
	setp.neu.f32 	%p65, %f21, 0f00000000;
	setp.neu.f32 	%p66, %f22, 0f7F800000;
	setp.lt.f32 	%p67, %f544, 0f00000000;
	selp.f32 	%f555, 0f00000000, 0f7F800000, %p67;
	abs.f32 	%f556, %f544;
	setp.gt.f32 	%p68, %f556, 0f43180000;
	cvt.rzi.s32.f32 	%r491, %f545;
	shl.b32 	%r492, %r491, 23;
	sub.s32 	%r493, %r492, %r490;
	mov.b32 	%f557, %r493;
	add.s32 	%r494, %r490, 2130706432;
	mov.b32 	%f558, %r494;
	fma.rn.f32 	%f559, %f554, 0f391FCB8E, 0f3AAF85ED;
	fma.rn.f32 	%f560, %f559, %f554, 0f3C1D9856;
	fma.rn.f32 	%f561, %f560, %f554, 0f3D6357BB;
	fma.rn.f32 	%f562, %f561, %f554, 0f3E75FDEC;
	fma.rn.f32 	%f563, %f562, %f554, 0f3F317218;
	fma.rn.f32 	%f564, %f563, %f554, 0f3F800000;
	mul.f32 	%f565, %f564, %f558;
	mul.f32 	%f566, %f565, %f557;
	selp.f32 	%f3270, %f555, %f566, %p68;
	and.pred  	%p69, %p65, %p66;
	@%p69 bra 	$L__BB1_30;
	add.f32 	%f567, %f21, %f21;
	mov.b32 	%r495, %f567;
	and.b32  	%r496, %r495, 2147483647;
	mov.b32 	%f3270, %r496;
$L__BB1_30:
	cvt.rn.f32.f64 	%f27, %fd9;
	abs.f32 	%f28, %f27;
	setp.eq.f32 	%p70, %f27, 0f3F800000;
	mov.f32 	%f3271, 0f3F800000;
	@%p70 bra 	$L__BB1_35;
	setp.num.f32 	%p71, %f28, %f28;
	@%p71 bra 	$L__BB1_33;
	mov.f32 	%f625, 0f40000000;
	add.rn.f32 	%f3271, %f27, %f625;
	bra.uni 	$L__BB1_35;
$L__BB1_33:
	setp.lt.f32 	%p72, %f28, 0f00800000;
	mul.f32 	%f570, %f28, 0f4B800000;
	selp.f32 	%f571, %f570, %f28, %p72;
	mov.b32 	%r497, %f571;
	add.s32 	%r498, %r497, -1060439283;
	and.b32  	%r499, %r498, -8388608;
	sub.s32 	%r500, %r497, %r499;
	mov.b32 	%f572, %r500;
	cvt.rn.f32.s32 	%f573, %r499;
	selp.f32 	%f574, 0fC1C00000, 0f00000000, %p72;
	fma.rn.f32 	%f575, %f573, 0f34000000, %f574;
	add.f32 	%f576, %f572, 0fBF800000;
	add.f32 	%f577, %f572, 0f3F800000;
	rcp.approx.ftz.f32 	%f578, %f577;
	add.f32 	%f579, %f576, %f576;
	mul.f32 	%f580, %f579, %f578;
	mul.f32 	%f581, %f580, %f580;
	neg.f32 	%f582, %f580;
	sub.f32 	%f583, %f576, %f580;
	add.f32 	%f584, %f583, %f583;
	fma.rn.f32 	%f585, %f582, %f576, %f584;
	mul.rn.f32 	%f586, %f578, %f585;
	fma.rn.f32 	%f587, %f581, 0f3A2C32E4, 0f3B52E7DB;
	fma.rn.f32 	%f588, %f587, %f581, 0f3C93BB73;
	fma.rn.f32 	%f589, %f588, %f581, 0f3DF6384F;
	mul.rn.f32 	%f590, %f589, %f581;
	fma.rn.f32 	%f591, %f580, 0f3FB8AA3B, %f575;
	mul.f32 	%f592, %f590, 0f40400000;
	sub.f32 	%f593, %f575, %f591;
	fma.rn.f32 	%f594, %f580, 0f3FB8AA3B, %f593;
	fma.rn.f32 	%f595, %f586, 0f3FB8AA3B, %f594;
	fma.rn.f32 	%f596, %f580, 0f32A55E34, %f595;
	fma.rn.f32 	%f597, %f592, %f586, %f596;
	fma.rn.f32 	%f598, %f590, %f580, %f597;
	add.rn.f32 	%f599, %f591, %f598;
	mov.f32 	%f600, 0f40000000;
	mul.rn.f32 	%f601, %f599, %f600;
	cvt.rni.f32.f32 	%f602, %f601;
	sub.f32 	%f603, %f601, %f602;
	neg.f32 	%f604, %f601;
	fma.rn.f32 	%f605, %f599, 0f40000000, %f604;
	neg.f32 	%f606, %f591;
	add.rn.f32 	%f607, %f599, %f606;
	neg.f32 	%f608, %f607;
	add.rn.f32 	%f609, %f598, %f608;
	fma.rn.f32 	%f610, %f609, 0f40000000, %f605;
	add.f32 	%f611, %f603, %f610;
	setp.gt.f32 	%p73, %f602, 0f00000000;
	selp.b32 	%r501, 0, -2097152000, %p73;
	setp.neu.f32 	%p74, %f27, 0f00000000;
	setp.neu.f32 	%p75, %f28, 0f7F800000;
	setp.lt.f32 	%p76, %f601, 0f00000000;
	selp.f32 	%f612, 0f00000000, 0f7F800000, %p76;
	abs.f32 	%f613, %f601;
	setp.gt.f32 	%p77, %f613, 0f43180000;
	cvt.rzi.s32.f32 	%r502, %f602;
	shl.b32 	%r503, %r502, 23;
	sub.s32 	%r504, %r503, %r501;
	mov.b32 	%f614, %r504;
	add.s32 	%r505, %r501, 2130706432;
	mov.b32 	%f615, %r505;
	fma.rn.f32 	%f616, %f611, 0f391FCB8E, 0f3AAF85ED;
	fma.rn.f32 	%f617, %f616, %f611, 0f3C1D9856;
	fma.rn.f32 	%f618, %f617, %f611, 0f3D6357BB;
	fma.rn.f32 	%f619, %f618, %f611, 0f3E75FDEC;
	fma.rn.f32 	%f620, %f619, %f611, 0f3F317218;
	fma.rn.f32 	%f621, %f620, %f611, 0f3F800000;
	mul.f32 	%f622, %f621, %f615;
	mul.f32 	%f623, %f622, %f614;
	selp.f32 	%f3271, %f612, %f623, %p77;
	and.pred  	%p78, %p74, %p75;
	@%p78 bra 	$L__BB1_35;
	add.f32 	%f624, %f27, %f27;
	mov.b32 	%r506, %f624;
	and.b32  	%r507, %r506, 2147483647;
	mov.b32 	%f3271, %r507;
$L__BB1_35:
	sub.f32 	%f626, %f3270, %f3271;
	cvt.f64.f32 	%fd398, %f626;
	mul.f64 	%fd1618, %fd398, 0d400921FB54442D18;
$L__BB1_36:
	setp.ne.s32 	%p79, %r471, 2;
	@%p79 bra 	$L__BB1_52;
	cvt.rn.f32.f64 	%f33, %fd10;
	abs.f32 	%f34, %f33;
	setp.lt.f32 	%p80, %f34, 0f00800000;
	mul.f32 	%f628, %f34, 0f4B800000;
	selp.f32 	%f629, %f628, %f34, %p80;
	selp.f32 	%f630, 0fC1C00000, 0f00000000, %p80;
	mov.b32 	%r508, %f629;
	add.s32 	%r509, %r508, -1060439283;
	and.b32  	%r510, %r509, -8388608;
	sub.s32 	%r511, %r508, %r510;
	mov.b32 	%f631, %r511;
	cvt.rn.f32.s32 	%f632, %r510;
	fma.rn.f32 	%f633, %f632, 0f34000000, %f630;
	add.f32 	%f634, %f631, 0fBF800000;
	add.f32 	%f635, %f631, 0f3F800000;
	rcp.approx.ftz.f32 	%f636, %f635;
	add.f32 	%f637, %f634, %f634;
	mul.f32 	%f638, %f637, %f636;
	mul.f32 	%f639, %f638, %f638;
	sub.f32 	%f640, %f634, %f638;
	add.f32 	%f641, %f640, %f640;
	neg.f32 	%f642, %f638;
	fma.rn.f32 	%f643, %f642, %f634, %f641;
	mul.rn.f32 	%f644, %f636, %f643;
	fma.rn.f32 	%f645, %f639, 0f3A2C32E4, 0f3B52E7DB;
	fma.rn.f32 	%f646, %f645, %f639, 0f3C93BB73;
	fma.rn.f32 	%f647, %f646, %f639, 0f3DF6384F;
	mul.rn.f32 	%f648, %f647, %f639;
	fma.rn.f32 	%f649, %f638, 0f3FB8AA3B, %f633;
	sub.f32 	%f650, %f633, %f649;
	fma.rn.f32 	%f651, %f638, 0f3FB8AA3B, %f650;
	fma.rn.f32 	%f652, %f644, 0f3FB8AA3B, %f651;
	fma.rn.f32 	%f653, %f638, 0f32A55E34, %f652;
	mul.f32 	%f654, %f648, 0f40400000;
	fma.rn.f32 	%f655, %f654, %f644, %f653;
	fma.rn.f32 	%f656, %f648, %f638, %f655;
	add.rn.f32 	%f657, %f649, %f656;
	neg.f32 	%f658, %f649;
	add.rn.f32 	%f659, %f657, %f658;
	neg.f32 	%f660, %f659;
	add.rn.f32 	%f661, %f656, %f660;
	mov.f32 	%f662, 0f40400000;
	mul.rn.f32 	%f663, %f657, %f662;
	neg.f32 	%f664, %f663;
	fma.rn.f32 	%f665, %f657, 0f40400000, %f664;
	fma.rn.f32 	%f666, %f661, 0f40400000, %f665;
	cvt.rni.f32.f32 	%f667, %f663;
	sub.f32 	%f668, %f663, %f667;
	add.f32 	%f669, %f668, %f666;
	fma.rn.f32 	%f670, %f669, 0f391FCB8E, 0f3AAF85ED;
	fma.rn.f32 	%f671, %f670, %f669, 0f3C1D9856;
	fma.rn.f32 	%f672, %f671, %f669, 0f3D6357BB;
	fma.rn.f32 	%f673, %f672, %f669, 0f3E75FDEC;
	fma.rn.f32 	%f674, %f673, %f669, 0f3F317218;
	fma.rn.f32 	%f675, %f674, %f669, 0f3F800000;
	cvt.rzi.s32.f32 	%r512, %f667;
	setp.gt.f32 	%p81, %f667, 0f00000000;
	selp.b32 	%r513, 0, -2097152000, %p81;
	add.s32 	%r514, %r513, 2130706432;
	mov.b32 	%f676, %r514;
	mul.f32 	%f677, %f675, %f676;
	shl.b32 	%r515, %r512, 23;
	sub.s32 	%r516, %r515, %r513;
	mov.b32 	%f678, %r516;
	mul.f32 	%f679, %f677, %f678;
	abs.f32 	%f680, %f663;
	setp.gt.f32 	%p82, %f680, 0f43180000;
	setp.lt.f32 	%p83, %f663, 0f00000000;
	selp.f32 	%f681, 0f00000000, 0f7F800000, %p83;
	selp.f32 	%f35, %f681, %f679, %p82;
	setp.eq.f32 	%p84, %f33, 0f3F800000;
	mov.f32 	%f3272, 0f3F800000;
	@%p84 bra 	$L__BB1_44;
	setp.num.f32 	%p85, %f34, %f34;
	@%p85 bra 	$L__BB1_40;
	mov.f32 	%f682, 0f40400000;
	add.rn.f32 	%f3272, %f33, %f682;
	bra.uni 	$L__BB1_44;
$L__BB1_40:
	setp.neu.f32 	%p86, %f33, 0f00000000;
	setp.neu.f32 	%p87, %f34, 0f7F800000;
	and.pred  	%p88, %p86, %p87;
	@%p88 bra 	$L__BB1_42;
	add.f32 	%f3272, %f33, %f33;
	bra.uni 	$L__BB1_44;
$L__BB1_42:
	setp.geu.f32 	%p89, %f33, 0f00000000;
	mov.f32 	%f3272, %f35;
	@%p89 bra 	$L__BB1_44;
	neg.f32 	%f3272, %f35;
$L__BB1_44:
	cvt.rn.f32.f64 	%f40, %fd9;
	abs.f32 	%f41, %f40;
	setp.lt.f32 	%p90, %f41, 0f00800000;
	mul.f32 	%f684, %f41, 0f4B800000;
	selp.f32 	%f685, %f684, %f41, %p90;
	selp.f32 	%f686, 0fC1C00000, 0f00000000, %p90;
	mov.b32 	%r517, %f685;
	add.s32 	%r518, %r517, -1060439283;
	and.b32  	%r519, %r518, -8388608;
	sub.s32 	%r520, %r517, %r519;
	mov.b32 	%f687, %r520;
	cvt.rn.f32.s32 	%f688, %r519;
	fma.rn.f32 	%f689, %f688, 0f34000000, %f686;
	add.f32 	%f690, %f687, 0fBF800000;
	add.f32 	%f691, %f687, 0f3F800000;
	rcp.approx.ftz.f32 	%f692, %f691;
	add.f32 	%f693, %f690, %f690;
	mul.f32 	%f694, %f693, %f692;
	mul.f32 	%f695, %f694, %f694;
	sub.f32 	%f696, %f690, %f694;
	add.f32 	%f697, %f696, %f696;
	neg.f32 	%f698, %f694;
	fma.rn.f32 	%f699, %f698, %f690, %f697;
	mul.rn.f32 	%f700, %f692, %f699;
	fma.rn.f32 	%f701, %f695, 0f3A2C32E4, 0f3B52E7DB;
	fma.rn.f32 	%f702, %f701, %f695, 0f3C93BB73;
	fma.rn.f32 	%f703, %f702, %f695, 0f3DF6384F;
	mul.rn.f32 	%f704, %f703, %f695;
	fma.rn.f32 	%f705, %f694, 0f3FB8AA3B, %f689;
	sub.f32 	%f706, %f689, %f705;
	fma.rn.f32 	%f707, %f694, 0f3FB8AA3B, %f706;
	fma.rn.f32 	%f708, %f700, 0f3FB8AA3B, %f707;
	fma.rn.f32 	%f709, %f694, 0f32A55E34, %f708;
	mul.f32 	%f710, %f704, 0f40400000;
	fma.rn.f32 	%f711, %f710, %f700, %f709;
	fma.rn.f32 	%f712, %f704, %f694, %f711;
	add.rn.f32 	%f713, %f705, %f712;
	neg.f32 	%f714, %f705;
	add.rn.f32 	%f715, %f713, %f714;
	neg.f32 	%f716, %f715;
	add.rn.f32 	%f717, %f712, %f716;
	mov.f32 	%f718, 0f40400000;
	mul.rn.f32 	%f719, %f713, %f718;
	neg.f32 	%f720, %f719;
	fma.rn.f32 	%f721, %f713, 0f40400000, %f720;
	fma.rn.f32 	%f722, %f717, 0f40400000, %f721;
	cvt.rni.f32.f32 	%f723, %f719;
	sub.f32 	%f724, %f719, %f723;
	add.f32 	%f725, %f724, %f722;
	fma.rn.f32 	%f726, %f725, 0f391FCB8E, 0f3AAF85ED;
	fma.rn.f32 	%f727, %f726, %f725, 0f3C1D9856;
	fma.rn.f32 	%f728, %f727, %f725, 0f3D6357BB;
	fma.rn.f32 	%f729, %f728, %f725, 0f3E75FDEC;
	fma.rn.f32 	%f730, %f729, %f725, 0f3F317218;
	fma.rn.f32 	%f731, %f730, %f725, 0f3F800000;
	cvt.rzi.s32.f32 	%r521, %f723;
	setp.gt.f32 	%p91, %f723, 0f00000000;
	selp.b32 	%r522, 0, -2097152000, %p91;
	add.s32 	%r523, %r522, 2130706432;
	mov.b32 	%f732, %r523;
	mul.f32 	%f733, %f731, %f732;
	shl.b32 	%r524, %r521, 23;
	sub.s32 	%r525, %r524, %r522;
	mov.b32 	%f734, %r525;
	mul.f32 	%f735, %f733, %f734;
	abs.f32 	%f736, %f719;
	setp.gt.f32 	%p92, %f736, 0f43180000;
	setp.lt.f32 	%p93, %f719, 0f00000000;
	selp.f32 	%f737, 0f00000000, 0f7F800000, %p93;
	selp.f32 	%f42, %f737, %f735, %p92;
	setp.eq.f32 	%p94, %f40, 0f3F800000;
	mov.f32 	%f3273, 0f3F800000;
	@%p94 bra 	$L__BB1_51;
	setp.num.f32 	%p95, %f41, %f41;
	@%p95 bra 	$L__BB1_47;
	mov.f32 	%f738, 0f40400000;
	add.rn.f32 	%f3273, %f40, %f738;
	bra.uni 	$L__BB1_51;
$L__BB1_47:
	setp.neu.f32 	%p96, %f40, 0f00000000;
	setp.neu.f32 	%p97, %f41, 0f7F800000;
	and.pred  	%p98, %p96, %p97;
	@%p98 bra 	$L__BB1_49;
	add.f32 	%f3273, %f40, %f40;
	bra.uni 	$L__BB1_51;
$L__BB1_49:
	setp.geu.f32 	%p99, %f40, 0f00000000;
	mov.f32 	%f3273, %f42;
	@%p99 bra 	$L__BB1_51;
	neg.f32 	%f3273, %f42;
$L__BB1_51:
	sub.f32 	%f739, %f3272, %f3273;
	cvt.f64.f32 	%fd399, %f739;
	mul.f64 	%fd1618, %fd399, 0d4010C152382D7365;
$L__BB1_52:
	ld.global.u64 	%rd105, [%rd4+56];
	ld.u64 	%rd106, [%rd105+16];
	add.s64 	%rd108, %rd106, %rd91;
	ld.u32 	%r526, [%rd108+4];
	cvt.rn.f64.s32 	%fd400, %r526;
	mul.f64 	%fd401, %fd400, 0d3FE0000000000000;
	add.s32 	%r527, %r526, -1;
	cvt.rn.f64.s32 	%fd402, %r527;
	mul.f64 	%fd403, %fd401, %fd402;
	mul.f64 	%fd404, %fd18, %fd403;
	ld.global.f64 	%fd405, [%rd5+96];
	mul.f64 	%fd406, %fd405, %fd404;
	ld.global.u64 	%rd109, [%rd4+144];
	ld.u64 	%rd110, [%rd109+32];
	add.s64 	%rd112, %rd110, %rd87;
	ld.f64 	%fd407, [%rd112+8];
	mul.f64 	%fd408, %fd407, %fd406;
	mul.f64 	%fd409, %fd3, %fd408;
	div.rn.f64 	%fd410, %fd409, %fd1618;
	ld.u64 	%rd113, [%rd109+16];
	add.s64 	%rd114, %rd113, %rd87;
	ld.f64 	%fd411, [%rd114+8];
	add.f64 	%fd19, %fd411, %fd410;
	cvt.rzi.s32.f64 	%r6, %fd19;
	cvt.rn.f64.s32 	%fd412, %r6;
	sub.f64 	%fd413, %fd19, %fd412;
	st.f64 	[%rd114+8], %fd413;
	setp.lt.s32 	%p100, %r6, 1;
	@%p100 bra 	$L__BB1_760;
	div.rn.f64 	%fd20, %fd3, %fd19;
	mov.b32 	%r2230, 1;
$L__BB1_54:
	mov.u32 	%r7, %r2230;
	ld.param.u64 	%rd2227, [_Z14cuda_collisonsP17curandStateXORWOWP6MOLECSP6OUTPUTP7GEOM_1DP3GASP4CALC_param_3];
	cvta.to.global.u64 	%rd8, %rd2227;
	ld.global.u64 	%rd9, [%rd8+56];
	ld.u64 	%rd115, [%rd9+16];
	add.s64 	%rd117, %rd115, %rd91;
	ld.u32 	%r530, [%rd117+4];
	setp.ne.s32 	%p101, %r530, 2;
	@%p101 bra 	$L__BB1_57;
	ld.u64 	%rd196, [%rd9+8];
	mul.wide.s32 	%rd197, %r1, 4;
	add.s64 	%rd198, %rd196, %rd197;
	ld.u32 	%r640, [%rd198+4];
	ld.global.u64 	%rd199, [%rd2+16];
	mul.wide.s32 	%rd200, %r640, 4;
	add.s64 	%rd201, %rd199, %rd200;
	ld.u32 	%r2249, [%rd201+4];
	add.s32 	%r2248, %r640, 2;
	ld.u32 	%r2250, [%rd201+8];
	ld.global.u64 	%rd202, [%rd2+24];
	mul.wide.s32 	%rd203, %r2249, 4;
	add.s64 	%rd204, %rd202, %rd203;
	ld.u32 	%r641, [%rd204];
	setp.ne.s32 	%p133, %r2250, %r641;
	mov.pred 	%p1208, -1;
	@%p133 bra 	$L__BB1_93;
	ld.global.u64 	%rd2211, [%rd8+144];
	ld.u64 	%rd2212, [%rd2211+40];
	mul.wide.s32 	%rd2213, %r1, 8;
	add.s64 	%rd2214, %rd2212, %rd2213;
	ld.f64 	%fd1612, [%rd2214+8];
	sub.f64 	%fd1613, %fd1612, %fd3;
	st.f64 	[%rd2214+8], %fd1613;
	bra.uni 	$L__BB1_759;
$L__BB1_57:
	ld.global.v2.u32 	{%r531, %r532}, [%rd3];
	ld.global.v2.u32 	{%r533, %r534}, [%rd3+8];
	ld.global.v2.u32 	{%r535, %r536}, [%rd3+16];
	shr.u32 	%r537, %r532, 2;
	xor.b32  	%r538, %r537, %r532;
	shl.b32 	%r539, %r536, 4;
	shl.b32 	%r540, %r538, 1;
	xor.b32  	%r541, %r539, %r540;
	xor.b32  	%r542, %r541, %r536;
	xor.b32  	%r543, %r542, %r538;
	add.s32 	%r544, %r531, 362437;
	add.s32 	%r545, %r543, %r544;
	cvt.rn.f32.u32 	%f740, %r545;
	fma.rn.f32 	%f741, %f740, 0f2F800000, 0f2F000000;
	st.global.v2.u32 	[%rd3], {%r544, %r533};
	st.global.v2.u32 	[%rd3+8], {%r534, %r535};
	st.global.v2.u32 	[%rd3+16], {%r536, %r543};
	cvt.f64.f32 	%fd414, %f741;
	st.global.f64 	[%rd5+152], %fd414;
	ld.global.u64 	%rd2230, [%rd8+56];
	ld.u64 	%rd118, [%rd2230+16];
	mul.wide.s32 	%rd119, %r1, 4;
	add.s64 	%rd120, %rd118, %rd119;
	ld.u32 	%r12, [%rd120+4];
	cvt.rn.f64.s32 	%fd415, %r12;
	mul.f64 	%fd416, %fd415, %fd414;
	cvt.rzi.s32.f64 	%r546, %fd416;
	ld.u64 	%rd121, [%rd2230+8];
	add.s64 	%rd122, %rd121, %rd119;
	ld.u32 	%r547, [%rd122+4];
	add.s32 	%r548, %r547, %r546;
	add.s32 	%r2248, %r548, 1;
	ld.global.u64 	%rd2229, [%rd2+16];
	mul.wide.s32 	%rd123, %r2248, 4;
	add.s64 	%rd124, %rd2229, %rd123;
	ld.u32 	%r2249, [%rd124];
	ld.global.u32 	%r549, [%rd5+40];
	setp.ne.s32 	%p102, %r549, 0;
	@%p102 bra 	$L__BB1_64;
	add.s32 	%r15, %r2249, 1;
	mov.b32 	%r2233, 0;
$L__BB1_59:
	ld.global.v2.u32 	{%r620, %r621}, [%rd3];
	ld.global.v2.u32 	{%r622, %r623}, [%rd3+8];
	ld.global.v2.u32 	{%r624, %r625}, [%rd3+16];
	shr.u32 	%r626, %r621, 2;
	xor.b32  	%r627, %r626, %r621;
	shl.b32 	%r628, %r625, 4;
	shl.b32 	%r629, %r627, 1;
	xor.b32  	%r630, %r628, %r629;
	xor.b32  	%r631, %r630, %r625;
	xor.b32  	%r632, %r631, %r627;
	add.s32 	%r633, %r620, 362437;
	add.s32 	%r634, %r632, %r633;
	cvt.rn.f32.u32 	%f754, %r634;
	fma.rn.f32 	%f755, %f754, 0f2F800000, 0f2F000000;
	st.global.v2.u32 	[%rd3], {%r633, %r622};
	st.global.v2.u32 	[%rd3+8], {%r623, %r624};
	st.global.v2.u32 	[%rd3+16], {%r625, %r632};
	cvt.f64.f32 	%fd443, %f755;
	st.global.f64 	[%rd5+152], %fd443;
	ld.global.u64 	%rd180, [%rd8+56];
	ld.u64 	%rd181, [%rd180+16];
	add.s64 	%rd183, %rd181, %rd119;
	ld.u32 	%r17, [%rd183+4];
	cvt.rn.f64.s32 	%fd444, %r17;
	mul.f64 	%fd445, %fd444, %fd443;
	cvt.rzi.s32.f64 	%r635, %fd445;
	ld.u64 	%rd184, [%rd180+8];
	add.s64 	%rd185, %rd184, %rd119;
	ld.u32 	%r636, [%rd185+4];
	add.s32 	%r637, %r636, %r635;
	add.s32 	%r2248, %r637, 1;
	ld.global.u64 	%rd186, [%rd2+16];
	mul.wide.s32 	%rd187, %r2248, 4;
	add.s64 	%rd188, %rd186, %rd187;
	ld.u32 	%r2250, [%rd188];
	ld.global.u64 	%rd189, [%rd2+24];
	mul.wide.s32 	%rd190, %r2249, 4;
	add.s64 	%rd191, %rd189, %rd190;
	ld.u32 	%r638, [%rd191];
	setp.ne.s32 	%p129, %r2250, %r638;
	@%p129 bra 	$L__BB1_62;
	setp.gt.s32 	%p130, %r17, 0;
	mov.u32 	%r2250, %r2249;
	@%p130 bra 	$L__BB1_62;
	ld.global.u64 	%rd192, [%rd8+144];
	ld.u64 	%rd193, [%rd192+40];
	mul.wide.s32 	%rd194, %r1, 8;
	add.s64 	%rd195, %rd193, %rd194;
	ld.f64 	%fd446, [%rd195+8];
	sub.f64 	%fd447, %fd446, %fd20;
	st.f64 	[%rd195+8], %fd447;
	mov.b32 	%r2233, 1;
	mov.u32 	%r2250, %r15;
$L__BB1_62:
	setp.eq.s32 	%p131, %r2250, %r2249;
	@%p131 bra 	$L__BB1_59;
	setp.eq.s32 	%p1208, %r2233, 0;
	bra.uni 	$L__BB1_93;
$L__BB1_64:
	min.s32 	%r22, %r12, 30;
	setp.lt.s32 	%p104, %r12, 1;
	mov.b32 	%r2250, 0;
	mov.pred 	%p1208, -1;
	@%p104 bra 	$L__BB1_93;
	setp.eq.s32 	%p105, %r12, 1;
	mov.f64 	%fd1622, 0d4202A05F20000000;
	mov.b32 	%r2246, 1;
	mov.b32 	%r2250, 0;
	@%p105 bra 	$L__BB1_85;
	cvt.u16.u32 	%rs1, %r22;
	shr.u16 	%rs2, %rs1, 1;
	and.b16  	%rs3, %rs2, 15;
	mul.wide.u16 	%r556, %rs3, 2;
	neg.s32 	%r2236, %r556;
	mov.f64 	%fd1622, 0d4202A05F20000000;
	mov.b32 	%r2250, 0;
	mov.b32 	%r2235, 2;
$L__BB1_67:
	setp.gt.s32 	%p106, %r12, 29;
	@%p106 bra 	$L__BB1_69;
	ld.u64 	%rd130, [%rd2230+8];
	add.s64 	%rd132, %rd130, %rd119;
	ld.u32 	%r2238, [%rd132+4];
	add.s32 	%r575, %r2235, %r2238;
	add.s32 	%r2239, %r575, -1;
	bra.uni 	$L__BB1_70;
$L__BB1_69:
	ld.global.v2.u32 	{%r557, %r558}, [%rd3];
	ld.global.v2.u32 	{%r559, %r560}, [%rd3+8];
	ld.global.v2.u32 	{%r561, %r562}, [%rd3+16];
	shr.u32 	%r563, %r558, 2;
	xor.b32  	%r564, %r563, %r558;
	shl.b32 	%r565, %r562, 4;
	shl.b32 	%r566, %r564, 1;
	xor.b32  	%r567, %r565, %r566;
	xor.b32  	%r568, %r567, %r562;
	xor.b32  	%r569, %r568, %r564;
	add.s32 	%r570, %r557, 362437;
	add.s32 	%r571, %r569, %r570;
	cvt.rn.f32.u32 	%f742, %r571;
	fma.rn.f32 	%f743, %f742, 0f2F800000, 0f2F000000;
	st.global.v2.u32 	[%rd3], {%r570, %r559};
	st.global.v2.u32 	[%rd3+8], {%r560, %r561};
	st.global.v2.u32 	[%rd3+16], {%r562, %r569};
	cvt.f64.f32 	%fd419, %f743;
	st.global.f64 	[%rd5+152], %fd419;
	ld.global.u64 	%rd2230, [%rd8+56];
	ld.u64 	%rd125, [%rd2230+16];
	add.s64 	%rd127, %rd125, %rd119;
	ld.u32 	%r572, [%rd127+4];
	cvt.rn.f64.s32 	%fd420, %r572;
	mul.f64 	%fd421, %fd420, %fd419;
	cvt.rzi.s32.f64 	%r573, %fd421;
	ld.u64 	%rd128, [%rd2230+8];
	add.s64 	%rd129, %rd128, %rd119;
	ld.u32 	%r2238, [%rd129+4];
	add.s32 	%r574, %r2238, %r573;
	add.s32 	%r2239, %r574, 1;
	ld.global.u64 	%rd2229, [%rd2+16];
$L__BB1_70:
	mul.wide.s32 	%rd133, %r2239, 4;
	add.s64 	%rd134, %rd2229, %rd133;
	ld.u32 	%r33, [%rd134];
	setp.eq.s32 	%p107, %r33, %r2249;
	@%p107 bra 	$L__BB1_75;
	ld.global.u64 	%rd135, [%rd2+24];
	mul.wide.s32 	%rd136, %r2249, 4;
	add.s64 	%rd137, %rd135, %rd136;
	ld.u32 	%r576, [%rd137];
	setp.eq.s32 	%p108, %r33, %r576;
	@%p108 bra 	$L__BB1_75;
	ld.global.u64 	%rd138, [%rd2+40];
	ld.u64 	%rd139, [%rd138+8];
	mul.wide.s32 	%rd140, %r2249, 8;
	add.s64 	%rd141, %rd139, %rd140;
	ld.f64 	%fd422, [%rd141];
	mul.wide.s32 	%rd142, %r33, 8;
	add.s64 	%rd143, %rd139, %rd142;
	ld.f64 	%fd423, [%rd143];
	sub.f64 	%fd424, %fd422, %fd423;
	cvt.rn.f32.f64 	%f744, %fd424;
	abs.f32 	%f745, %f744;
	cvt.f64.f32 	%fd22, %f745;
	setp.leu.f64 	%p110, %fd1622, %fd22;
	mov.pred 	%p1206, 0;
	@%p110 bra 	$L__BB1_74;
	ld.global.f64 	%fd425, [%rd8+72];
	mul.f64 	%fd426, %fd425, 0d3E45798EE2308C3A;
	setp.lt.f64 	%p1206, %fd426, %fd22;
$L__BB1_74:
	selp.f64 	%fd1622, %fd22, %fd1622, %p1206;
	selp.b32 	%r2250, %r33, %r2250, %p1206;
$L__BB1_75:
	setp.lt.s32 	%p111, %r12, 30;
	@%p111 bra 	$L__BB1_77;
	ld.global.v2.u32 	{%r577, %r578}, [%rd3];
	ld.global.v2.u32 	{%r579, %r580}, [%rd3+8];
	ld.global.v2.u32 	{%r581, %r582}, [%rd3+16];
	shr.u32 	%r583, %r578, 2;
	xor.b32  	%r584, %r583, %r578;
	shl.b32 	%r585, %r582, 4;
	shl.b32 	%r586, %r584, 1;
	xor.b32  	%r587, %r585, %r586;
	xor.b32  	%r588, %r587, %r582;
	xor.b32  	%r589, %r588, %r584;
	add.s32 	%r590, %r577, 362437;
	add.s32 	%r591, %r589, %r590;
	cvt.rn.f32.u32 	%f746, %r591;
	fma.rn.f32 	%f747, %f746, 0f2F800000, 0f2F000000;
	st.global.v2.u32 	[%rd3], {%r590, %r579};
	st.global.v2.u32 	[%rd3+8], {%r580, %r581};
	st.global.v2.u32 	[%rd3+16], {%r582, %r589};
	cvt.f64.f32 	%fd427, %f747;
	st.global.f64 	[%rd5+152], %fd427;
	ld.global.u64 	%rd2230, [%rd8+56];
	ld.u64 	%rd144, [%rd2230+16];
	add.s64 	%rd146, %rd144, %rd119;
	ld.u32 	%r592, [%rd146+4];
	cvt.rn.f64.s32 	%fd428, %r592;
	mul.f64 	%fd429, %fd428, %fd427;
	cvt.rzi.s32.f64 	%r593, %fd429;
	ld.u64 	%rd147, [%rd2230+8];
	add.s64 	%rd148, %rd147, %rd119;
	ld.u32 	%r594, [%rd148+4];
	add.s32 	%r595, %r594, %r593;
	add.s32 	%r2248, %r595, 1;
	ld.global.u64 	%rd2229, [%rd2+16];
	bra.uni 	$L__BB1_78;
$L__BB1_77:
	add.s32 	%r2248, %r2238, %r2235;
$L__BB1_78:
	mul.wide.s32 	%rd149, %r2248, 4;
	add.s64 	%rd150, %rd2229, %rd149;
	ld.u32 	%r39, [%rd150];
	setp.eq.s32 	%p112, %r39, %r2249;
	@%p112 bra 	$L__BB1_83;
	ld.global.u64 	%rd151, [%rd2+24];
	mul.wide.s32 	%rd152, %r2249, 4;
	add.s64 	%rd153, %rd151, %rd152;
	ld.u32 	%r596, [%rd153];
	setp.eq.s32 	%p113, %r39, %r596;
	@%p113 bra 	$L__BB1_83;
	ld.global.u64 	%rd154, [%rd2+40];
	ld.u64 	%rd155, [%rd154+8];
	mul.wide.s32 	%rd156, %r2249, 8;
	add.s64 	%rd157, %rd155, %rd156;
	ld.f64 	%fd430, [%rd157];
	mul.wide.s32 	%rd158, %r39, 8;
	add.s64 	%rd159, %rd155, %rd158;
	ld.f64 	%fd431, [%rd159];
	sub.f64 	%fd432, %fd430, %fd431;
	cvt.rn.f32.f64 	%f748, %fd432;
	abs.f32 	%f749, %f748;
	cvt.f64.f32 	%fd25, %f749;
	setp.leu.f64 	%p115, %fd1622, %fd25;
	mov.pred 	%p1207, 0;
	@%p115 bra 	$L__BB1_82;
	ld.global.f64 	%fd433, [%rd8+72];
	mul.f64 	%fd434, %fd433, 0d3E45798EE2308C3A;
	setp.lt.f64 	%p1207, %fd434, %fd25;
$L__BB1_82:
	selp.f64 	%fd1622, %fd25, %fd1622, %p1207;
	selp.b32 	%r2250, %r39, %r2250, %p1207;
$L__BB1_83:
	add.s32 	%r2236, %r2236, 2;
	add.s32 	%r2235, %r2235, 2;
	setp.eq.s32 	%p116, %r2236, 0;
	@%p116 bra 	$L__BB1_84;
	bra.uni 	$L__BB1_67;
$L__BB1_84:
	add.s32 	%r2246, %r2235, -1;
$L__BB1_85:
	and.b32  	%r597, %r22, 1;
	setp.eq.b32 	%p118, %r597, 1;
	not.pred 	%p119, %p118;
	@%p119 bra 	$L__BB1_93;
	setp.lt.s32 	%p120, %r12, 30;
	@%p120 bra 	$L__BB1_88;
	ld.global.v2.u32 	{%r598, %r599}, [%rd3];
	ld.global.v2.u32 	{%r600, %r601}, [%rd3+8];
	ld.global.v2.u32 	{%r602, %r603}, [%rd3+16];
	shr.u32 	%r604, %r599, 2;
	xor.b32  	%r605, %r604, %r599;
	shl.b32 	%r606, %r603, 4;
	shl.b32 	%r607, %r605, 1;
	xor.b32  	%r608, %r606, %r607;
	xor.b32  	%r609, %r608, %r603;
	xor.b32  	%r610, %r609, %r605;
	add.s32 	%r611, %r598, 362437;
	add.s32 	%r612, %r610, %r611;
	cvt.rn.f32.u32 	%f750, %r612;
	fma.rn.f32 	%f751, %f750, 0f2F800000, 0f2F000000;
	st.global.v2.u32 	[%rd3], {%r611, %r600};
	st.global.v2.u32 	[%rd3+8], {%r601, %r602};
	st.global.v2.u32 	[%rd3+16], {%r603, %r610};
	cvt.f64.f32 	%fd435, %f751;
	st.global.f64 	[%rd5+152], %fd435;
	ld.global.u64 	%rd160, [%rd8+56];
	ld.u64 	%rd161, [%rd160+16];
	add.s64 	%rd163, %rd161, %rd119;
	ld.u32 	%r613, [%rd163+4];
	cvt.rn.f64.s32 	%fd436, %r613;
	mul.f64 	%fd437, %fd436, %fd435;
	cvt.rzi.s32.f64 	%r614, %fd437;
	ld.u64 	%rd164, [%rd160+8];
	add.s64 	%rd165, %rd164, %rd119;
	ld.u32 	%r615, [%rd165+4];
	add.s32 	%r616, %r615, %r614;
	add.s32 	%r2248, %r616, 1;
	ld.global.u64 	%rd2229, [%rd2+16];
	bra.uni 	$L__BB1_89;
$L__BB1_88:
	ld.u64 	%rd166, [%rd2230+8];
	add.s64 	%rd168, %rd166, %rd119;
	ld.u32 	%r617, [%rd168+4];
	add.s32 	%r2248, %r617, %r2246;
$L__BB1_89:
	mul.wide.s32 	%rd169, %r2248, 4;
	add.s64 	%rd170, %rd2229, %rd169;
	ld.u32 	%r52, [%rd170];
	setp.eq.s32 	%p122, %r52, %r2249;
	@%p122 bra 	$L__BB1_93;
	ld.global.u64 	%rd171, [%rd2+24];
	mul.wide.s32 	%rd172, %r2249, 4;
	add.s64 	%rd173, %rd171, %rd172;
	ld.u32 	%r618, [%rd173];
	setp.eq.s32 	%p124, %r52, %r618;
	@%p124 bra 	$L__BB1_93;
	ld.global.u64 	%rd174, [%rd2+40];
	ld.u64 	%rd175, [%rd174+8];
	mul.wide.s32 	%rd176, %r2249, 8;
	add.s64 	%rd177, %rd175, %rd176;
	ld.f64 	%fd438, [%rd177];
	mul.wide.s32 	%rd178, %r52, 8;
	add.s64 	%rd179, %rd175, %rd178;
	ld.f64 	%fd439, [%rd179];
	sub.f64 	%fd440, %fd438, %fd439;
	cvt.rn.f32.f64 	%f752, %fd440;
	abs.f32 	%f753, %f752;
	cvt.f64.f32 	%fd29, %f753;
	setp.leu.f64 	%p126, %fd1622, %fd29;
	@%p126 bra 	$L__BB1_93;
	ld.global.f64 	%fd441, [%rd8+72];
	mul.f64 	%fd442, %fd441, 0d3E45798EE2308C3A;
	setp.lt.f64 	%p128, %fd442, %fd29;
	selp.b32 	%r2250, %r52, %r2250, %p128;
$L__BB1_93:
	not.pred 	%p134, %p1208;
	@%p134 bra 	$L__BB1_759;
	ld.param.u64 	%rd2215, [_Z14cuda_collisonsP17curandStateXORWOWP6MOLECSP6OUTPUTP7GEOM_1DP3GASP4CALC_param_2];
	cvta.to.global.u64 	%rd26, %rd2215;
	ld.global.u64 	%rd205, [%rd2+48];
	ld.u64 	%rd206, [%rd205+8];
	mul.wide.s32 	%rd207, %r2249, 8;
	add.s64 	%rd208, %rd206, %rd207;
	ld.f64 	%fd448, [%rd208];
	mul.wide.s32 	%rd209, %r2250, 8;
	add.s64 	%rd210, %rd206, %rd209;
	ld.f64 	%fd449, [%rd210];
	sub.f64 	%fd1733, %fd448, %fd449;
	ld.u64 	%rd211, [%rd205+16];
	add.s64 	%rd212, %rd211, %rd207;
	ld.f64 	%fd450, [%rd212];
	add.s64 	%rd213, %rd211, %rd209;
	ld.f64 	%fd451, [%rd213];
	sub.f64 	%fd1732, %fd450, %fd451;
	ld.u64 	%rd214, [%rd205+24];
	add.s64 	%rd215, %rd214, %rd207;
	ld.f64 	%fd452, [%rd215];
	add.s64 	%rd216, %rd214, %rd209;
	ld.f64 	%fd453, [%rd216];
	sub.f64 	%fd1731, %fd452, %fd453;
	mul.f64 	%fd454, %fd1732, %fd1732;
	fma.rn.f64 	%fd455, %fd1733, %fd1733, %fd454;
	fma.rn.f64 	%fd1658, %fd1731, %fd1731, %fd455;
	cvt.rn.f32.f64 	%f756, %fd1658;
	sqrt.rn.f32 	%f47, %f756;
	cvt.f64.f32 	%fd1737, %f47;
	ld.global.u32 	%r642, [%rd1+424];
	setp.ne.s32 	%p135, %r642, 1;
	mov.f32 	%f3274, 0f3F800000;
	mov.f32 	%f3290, 0f3F800000;
	@%p135 bra 	$L__BB1_262;
	ld.global.f64 	%fd35, [%rd1+8];
	ld.global.u64 	%rd2054, [%rd1+320];
	ld.u64 	%rd2055, [%rd2054+16];
	ld.f64 	%fd1358, [%rd2055+8];
	mul.f64 	%fd1359, %fd1358, 0d3B40B0EDF6C91C1B;
	ld.global.f64 	%fd1360, [%rd1];
	mul.f64 	%fd1361, %fd1658, %fd1360;
	div.rn.f64 	%fd1362, %fd1359, %fd1361;
	cvt.rn.f32.f64 	%f48, %fd1362;
	ld.u64 	%rd2056, [%rd2054+24];
	ld.f64 	%fd1363, [%rd2056+8];
	add.f64 	%fd1364, %fd1363, 0dBFE0000000000000;
	cvt.rn.f32.f64 	%f2307, %fd1364;
	mul.f32 	%f2308, %f2307, 0f3F000000;
	cvt.rzi.f32.f32 	%f2309, %f2308;
	add.f32 	%f2310, %f2309, %f2309;
	sub.f32 	%f2311, %f2307, %f2310;
	abs.f32 	%f50, %f2311;
	abs.f32 	%f51, %f48;
	setp.lt.f32 	%p901, %f51, 0f00800000;
	mul.f32 	%f2312, %f51, 0f4B800000;
	selp.f32 	%f2313, %f2312, %f51, %p901;
	selp.f32 	%f2314, 0fC1C00000, 0f00000000, %p901;
	mov.b32 	%r1841, %f2313;
	add.s32 	%r1842, %r1841, -1060439283;
	and.b32  	%r1843, %r1842, -8388608;
	sub.s32 	%r1844, %r1841, %r1843;
	mov.b32 	%f2315, %r1844;
	cvt.rn.f32.s32 	%f2316, %r1843;
	fma.rn.f32 	%f2317, %f2316, 0f34000000, %f2314;
	add.f32 	%f2318, %f2315, 0fBF800000;
	add.f32 	%f2319, %f2315, 0f3F800000;
	rcp.approx.ftz.f32 	%f2320, %f2319;
	add.f32 	%f2321, %f2318, %f2318;
	mul.f32 	%f2322, %f2321, %f2320;
	mul.f32 	%f2323, %f2322, %f2322;
	sub.f32 	%f2324, %f2318, %f2322;
	add.f32 	%f2325, %f2324, %f2324;
	neg.f32 	%f2326, %f2322;
	fma.rn.f32 	%f2327, %f2326, %f2318, %f2325;
	mul.rn.f32 	%f2328, %f2320, %f2327;
	fma.rn.f32 	%f2329, %f2323, 0f3A2C32E4, 0f3B52E7DB;
	fma.rn.f32 	%f2330, %f2329, %f2323, 0f3C93BB73;
	fma.rn.f32 	%f2331, %f2330, %f2323, 0f3DF6384F;
	mul.rn.f32 	%f2332, %f2331, %f2323;
	fma.rn.f32 	%f2333, %f2322, 0f3FB8AA3B, %f2317;
	sub.f32 	%f2334, %f2317, %f2333;
	fma.rn.f32 	%f2335, %f2322, 0f3FB8AA3B, %f2334;
	fma.rn.f32 	%f2336, %f2328, 0f3FB8AA3B, %f2335;
	fma.rn.f32 	%f2337, %f2322, 0f32A55E34, %f2336;
	mul.f32 	%f2338, %f2332, 0f40400000;
	fma.rn.f32 	%f2339, %f2338, %f2328, %f2337;
	fma.rn.f32 	%f2340, %f2332, %f2322, %f2339;
	add.rn.f32 	%f2341, %f2333, %f2340;
	neg.f32 	%f2342, %f2333;
	add.rn.f32 	%f2343, %f2341, %f2342;
	neg.f32 	%f2344, %f2343;
	add.rn.f32 	%f2345, %f2340, %f2344;
	mul.rn.f32 	%f2346, %f2341, %f2307;
	neg.f32 	%f2347, %f2346;
	fma.rn.f32 	%f2348, %f2341, %f2307, %f2347;
	fma.rn.f32 	%f2349, %f2345, %f2307, %f2348;
	cvt.rni.f32.f32 	%f2350, %f2346;
	sub.f32 	%f2351, %f2346, %f2350;
	add.f32 	%f2352, %f2351, %f2349;
	fma.rn.f32 	%f2353, %f2352, 0f391FCB8E, 0f3AAF85ED;
	fma.rn.f32 	%f2354, %f2353, %f2352, 0f3C1D9856;
	fma.rn.f32 	%f2355, %f2354, %f2352, 0f3D6357BB;
	fma.rn.f32 	%f2356, %f2355, %f2352, 0f3E75FDEC;
	fma.rn.f32 	%f2357, %f2356, %f2352, 0f3F317218;
	fma.rn.f32 	%f2358, %f2357, %f2352, 0f3F800000;
	cvt.rzi.s32.f32 	%r1845, %f2350;
	setp.gt.f32 	%p902, %f2350, 0f00000000;
	selp.b32 	%r1846, 0, -2097152000, %p902;
	add.s32 	%r1847, %r1846, 2130706432;
	mov.b32 	%f2359, %r1847;
	mul.f32 	%f2360, %f2358, %f2359;
	shl.b32 	%r1848, %r1845, 23;
	sub.s32 	%r1849, %r1848, %r1846;
	mov.b32 	%f2361, %r1849;
	mul.f32 	%f2362, %f2360, %f2361;
	abs.f32 	%f2363, %f2346;
	setp.gt.f32 	%p903, %f2363, 0f43180000;
	setp.lt.f32 	%p904, %f2346, 0f00000000;
	selp.f32 	%f2364, 0f00000000, 0f7F800000, %p904;
	selp.f32 	%f52, %f2364, %f2362, %p903;
	setp.eq.f32 	%p905, %f48, 0f3F800000;
	setp.eq.f32 	%p906, %f2307, 0f00000000;
	or.pred  	%p907, %p905, %p906;
	@%p907 bra 	$L__BB1_103;
	setp.num.f32 	%p908, %f51, %f51;
	abs.f32 	%f2365, %f2307;
	setp.num.f32 	%p909, %f2365, %f2365;
	and.pred  	%p910, %p908, %p909;
	@%p910 bra 	$L__BB1_98;
	add.rn.f32 	%f3274, %f48, %f2307;
	bra.uni 	$L__BB1_103;
$L__BB1_98:
	setp.neu.f32 	%p911, %f48, 0f00000000;
	setp.neu.f32 	%p912, %f51, 0f7F800000;
	and.pred  	%p913, %p911, %p912;
	@%p913 bra 	$L__BB1_100;
	setp.neu.f32 	%p920, %f50, 0f3F800000;
	add.f32 	%f2370, %f48, %f48;
	mov.b32 	%r1850, %f2370;
	setp.lt.f32 	%p921, %f2307, 0f00000000;
	xor.b32  	%r1851, %r1850, 2139095040;
	selp.b32 	%r1852, %r1851, %r1850, %p921;
	and.b32  	%r1853, %r1852, 2147483647;
	selp.b32 	%r1854, %r1853, %r1852, %p920;
	mov.b32 	%f3274, %r1854;
	bra.uni 	$L__BB1_103;
$L__BB1_100:
	setp.eq.f32 	%p914, %f48, 0fBF800000;
	setp.eq.f32 	%p915, %f2365, 0f7F800000;
	and.pred  	%p916, %p914, %p915;
	@%p916 bra 	$L__BB1_103;
	setp.geu.f32 	%p917, %f48, 0f00000000;
	mov.f32 	%f3274, %f52;
	@%p917 bra 	$L__BB1_103;
	setp.neu.f32 	%p918, %f50, 0f3F800000;
	neg.f32 	%f2367, %f52;
	selp.f32 	%f2368, %f52, %f2367, %p918;
	cvt.rmi.f32.f32 	%f2369, %f2307;
	setp.neu.f32 	%p919, %f2369, %f2307;
	selp.f32 	%f3274, 0f7FFFFFFF, %f2368, %p919;
$L__BB1_103:
	cvt.f64.f32 	%fd1365, %f3274;
	mul.f64 	%fd1366, %fd35, %fd1737;
	mul.f64 	%fd1367, %fd1366, %fd1365;
	ld.global.f64 	%fd1368, [%rd1+16];
	mul.f64 	%fd36, %fd1368, %fd1367;
	ld.global.u64 	%rd2057, [%rd8+144];
	ld.u64 	%rd2058, [%rd2057+32];
	mul.wide.s32 	%rd2059, %r1, 8;
	add.s64 	%rd27, %rd2058, %rd2059;
	ld.f64 	%fd1369, [%rd27+8];
	setp.leu.f64 	%p922, %fd36, %fd1369;
	@%p922 bra 	$L__BB1_105;
	st.f64 	[%rd27+8], %fd36;
$L__BB1_105:
	ld.global.v2.u32 	{%r1855, %r1856}, [%rd3];
	ld.global.v2.u32 	{%r1857, %r1858}, [%rd3+8];
	ld.global.v2.u32 	{%r1859, %r1860}, [%rd3+16];
	shr.u32 	%r1861, %r1856, 2;
	xor.b32  	%r1862, %r1861, %r1856;
	shl.b32 	%r1863, %r1860, 4;
	shl.b32 	%r1864, %r1862, 1;
	xor.b32  	%r1865, %r1863, %r1864;
	xor.b32  	%r1866, %r1865, %r1860;
	xor.b32  	%r1867, %r1866, %r1862;
	add.s32 	%r1868, %r1855, 362437;
	add.s32 	%r1869, %r1867, %r1868;
	cvt.rn.f32.u32 	%f2371, %r1869;
	fma.rn.f32 	%f2372, %f2371, 0f2F800000, 0f2F000000;
	st.global.v2.u32 	[%rd3], {%r1868, %r1857};
	st.global.v2.u32 	[%rd3+8], {%r1858, %r1859};
	st.global.v2.u32 	[%rd3+16], {%r1860, %r1867};
	cvt.f64.f32 	%fd1370, %f2372;
	st.global.f64 	[%rd5+152], %fd1370;
	ld.global.u64 	%rd2060, [%rd8+144];
	ld.u64 	%rd2061, [%rd2060+32];
	add.s64 	%rd2063, %rd2061, %rd2059;
	ld.f64 	%fd1371, [%rd2063+8];
	div.rn.f64 	%fd1372, %fd36, %fd1371;
	setp.leu.f64 	%p923, %fd1372, %fd1370;
	@%p923 bra 	$L__BB1_759;
	ld.global.u64 	%rd2064, [%rd5+328];
	add.s64 	%rd2066, %rd2064, %rd2059;
	ld.f64 	%fd1373, [%rd2066+8];
	add.f64 	%fd1374, %fd1373, 0d3FF0000000000000;
	st.f64 	[%rd2066+8], %fd1374;
	ld.global.u64 	%rd2067, [%rd5+336];
	ld.u64 	%rd2068, [%rd2067+8];
	ld.f64 	%fd1375, [%rd2068+8];
	add.f64 	%fd1376, %fd1375, 0d4000000000000000;
	st.f64 	[%rd2068+8], %fd1376;
	ld.global.u64 	%rd2069, [%rd26+64];
	mul.wide.s32 	%rd2070, %r2, 8;
	add.s64 	%rd2071, %rd2069, %rd2070;
	ld.f64 	%fd1377, [%rd2071];
	add.f64 	%fd1378, %fd1377, 0d3FF0000000000000;
	st.f64 	[%rd2071], %fd1378;
	ld.global.u64 	%rd2072, [%rd26+72];
	add.s64 	%rd2073, %rd2072, %rd2070;
	ld.f64 	%fd1379, [%rd2073];
	add.f64 	%fd1380, %fd18, %fd1379;
	st.f64 	[%rd2073], %fd1380;
	ld.global.u64 	%rd2074, [%rd2+40];
	ld.u64 	%rd2075, [%rd2074+8];
	add.s64 	%rd2077, %rd2075, %rd207;
	ld.f64 	%fd1381, [%rd2077];
	add.s64 	%rd2079, %rd2075, %rd209;
	ld.f64 	%fd1382, [%rd2079];
	sub.f64 	%fd1383, %fd1381, %fd1382;
	cvt.rn.f32.f64 	%f2373, %fd1383;
	abs.f32 	%f2374, %f2373;
	cvt.f64.f32 	%fd1384, %f2374;
	ld.global.u64 	%rd2080, [%rd26+80];
	add.s64 	%rd2081, %rd2080, %rd2070;
	ld.f64 	%fd1385, [%rd2081];
	add.f64 	%fd1386, %fd1385, %fd1384;
	st.f64 	[%rd2081], %fd1386;
	ld.global.u64 	%rd2082, [%rd1+488];
	ld.u64 	%rd2083, [%rd2082+8];
	ld.u32 	%r1870, [%rd2083+4];
	setp.lt.s32 	%p924, %r1870, 1;
	@%p924 bra 	$L__BB1_228;
	ld.global.f64 	%fd1387, [%rd1];
	mul.f64 	%fd1388, %fd1387, 0d3FE0000000000000;
	mul.f64 	%fd1627, %fd1658, %fd1388;
	mov.b32 	%r2251, 1;
$L__BB1_108:
	ld.param.u64 	%rd2226, [_Z14cuda_collisonsP17curandStateXORWOWP6MOLECSP6OUTPUTP7GEOM_1DP3GASP4CALC_param_2];
	cvta.to.global.u64 	%rd28, %rd2226;
	setp.eq.s32 	%p925, %r2251, 1;
	selp.b32 	%r59, %r2249, %r2250, %p925;
	ld.global.u32 	%r1872, [%rd1+428];
	setp.lt.s32 	%p926, %r1872, 1;
	@%p926 bra 	$L__BB1_166;
	ld.global.u64 	%rd2084, [%rd1+472];
	ld.u32 	%r1873, [%rd2084+4];
	setp.lt.s32 	%p927, %r1873, 1;
	@%p927 bra 	$L__BB1_166;
	mov.b32 	%r2253, 1;
$L__BB1_111:
	ld.global.u64 	%rd2085, [%rd2+32];
	mul.wide.u32 	%rd2086, %r2253, 8;
	add.s64 	%rd2087, %rd2085, %rd2086;
	ld.u64 	%rd2088, [%rd2087];
	mul.wide.s32 	%rd2089, %r59, 4;
	add.s64 	%rd2090, %rd2088, %rd2089;
	ld.u32 	%r1875, [%rd2090];
	cvt.rn.f64.s32 	%fd1389, %r1875;
	mul.f64 	%fd1390, %fd1389, 0d3B30B0EDF6C91C1B;
	ld.global.u64 	%rd29, [%rd1+360];
	ld.u64 	%rd2091, [%rd29+8];
	add.s64 	%rd2092, %rd2091, %rd2086;
	ld.u64 	%rd2093, [%rd2092];
	ld.f64 	%fd40, [%rd2093+8];
	fma.rn.f64 	%fd41, %fd1390, %fd40, %fd1627;
	ld.u64 	%rd2094, [%rd29+24];
	add.s64 	%rd2095, %rd2094, %rd2086;
	ld.u64 	%rd2096, [%rd2095];
	ld.f64 	%fd42, [%rd2096+8];
	setp.leu.f64 	%p928, %fd42, 0d0000000000000000;
	mov.f32 	%f3275, 0f3F800000;
	@%p928 bra 	$L__BB1_151;
	mul.f64 	%fd1394, %fd40, 0d3B30B0EDF6C91C1B;
	div.rn.f64 	%fd1395, %fd41, %fd1394;
	cvt.rzi.s32.f64 	%r2254, %fd1395;
	ld.u64 	%rd2101, [%rd29+32];
	add.s64 	%rd2103, %rd2101, %rd2086;
	ld.u64 	%rd2104, [%rd2103];
	ld.f64 	%fd43, [%rd2104+8];
	ld.global.u64 	%rd2105, [%rd28+136];
	ld.u64 	%rd2106, [%rd2105+64];
	mul.wide.s32 	%rd2107, %r2, 8;
	add.s64 	%rd2108, %rd2106, %rd2107;
	ld.f64 	%fd1396, [%rd2108];
	div.rn.f64 	%fd1397, %fd43, %fd1396;
	cvt.rn.f32.f64 	%f58, %fd1397;
	ld.global.u64 	%rd2109, [%rd1+352];
	ld.u64 	%rd2110, [%rd2109+24];
	ld.u64 	%rd2111, [%rd2110+8];
	ld.f64 	%fd1398, [%rd2111+8];
	cvt.rn.f32.f64 	%f2376, %fd1398;
	mul.f32 	%f2377, %f2376, 0f3F000000;
	cvt.rzi.f32.f32 	%f2378, %f2377;
	add.f32 	%f2379, %f2378, %f2378;
	sub.f32 	%f2380, %f2376, %f2379;
	abs.f32 	%f60, %f2380;
	abs.f32 	%f61, %f58;
	setp.lt.f32 	%p929, %f61, 0f00800000;
	mul.f32 	%f2381, %f61, 0f4B800000;
	selp.f32 	%f2382, %f2381, %f61, %p929;
	selp.f32 	%f2383, 0fC1C00000, 0f00000000, %p929;
	mov.b32 	%r1876, %f2382;
	add.s32 	%r1877, %r1876, -1060439283;
	and.b32  	%r1878, %r1877, -8388608;
	sub.s32 	%r1879, %r1876, %r1878;
	mov.b32 	%f2384, %r1879;
	cvt.rn.f32.s32 	%f2385, %r1878;
	fma.rn.f32 	%f2386, %f2385, 0f34000000, %f2383;
	add.f32 	%f2387, %f2384, 0fBF800000;
	add.f32 	%f2388, %f2384, 0f3F800000;
	rcp.approx.ftz.f32 	%f2389, %f2388;
	add.f32 	%f2390, %f2387, %f2387;
	mul.f32 	%f2391, %f2390, %f2389;
	mul.f32 	%f2392, %f2391, %f2391;
	sub.f32 	%f2393, %f2387, %f2391;
	add.f32 	%f2394, %f2393, %f2393;
	neg.f32 	%f2395, %f2391;
	fma.rn.f32 	%f2396, %f2395, %f2387, %f2394;
	mul.rn.f32 	%f2397, %f2389, %f2396;
	fma.rn.f32 	%f2398, %f2392, 0f3A2C32E4, 0f3B52E7DB;
	fma.rn.f32 	%f2399, %f2398, %f2392, 0f3C93BB73;
	fma.rn.f32 	%f2400, %f2399, %f2392, 0f3DF6384F;
	mul.rn.f32 	%f2401, %f2400, %f2392;
	fma.rn.f32 	%f2402, %f2391, 0f3FB8AA3B, %f2386;
	sub.f32 	%f2403, %f2386, %f2402;
	fma.rn.f32 	%f2404, %f2391, 0f3FB8AA3B, %f2403;
	fma.rn.f32 	%f2405, %f2397, 0f3FB8AA3B, %f2404;
	fma.rn.f32 	%f2406, %f2391, 0f32A55E34, %f2405;
	mul.f32 	%f2407, %f2401, 0f40400000;
	fma.rn.f32 	%f2408, %f2407, %f2397, %f2406;
	fma.rn.f32 	%f2409, %f2401, %f2391, %f2408;
	add.rn.f32 	%f62, %f2402, %f2409;
	neg.f32 	%f2410, %f2402;
	add.rn.f32 	%f2411, %f62, %f2410;
	neg.f32 	%f2412, %f2411;
	add.rn.f32 	%f63, %f2409, %f2412;
	mul.rn.f32 	%f2413, %f62, %f2376;
	neg.f32 	%f2414, %f2413;
	fma.rn.f32 	%f2415, %f62, %f2376, %f2414;
	fma.rn.f32 	%f2416, %f63, %f2376, %f2415;
	cvt.rni.f32.f32 	%f2417, %f2413;
	sub.f32 	%f2418, %f2413, %f2417;
	add.f32 	%f2419, %f2418, %f2416;
	fma.rn.f32 	%f2420, %f2419, 0f391FCB8E, 0f3AAF85ED;
	fma.rn.f32 	%f2421, %f2420, %f2419, 0f3C1D9856;
	fma.rn.f32 	%f2422, %f2421, %f2419, 0f3D6357BB;
	fma.rn.f32 	%f2423, %f2422, %f2419, 0f3E75FDEC;
	fma.rn.f32 	%f2424, %f2423, %f2419, 0f3F317218;
	fma.rn.f32 	%f2425, %f2424, %f2419, 0f3F800000;
	cvt.rzi.s32.f32 	%r1880, %f2417;
	setp.gt.f32 	%p930, %f2417, 0f00000000;
	selp.b32 	%r1881, 0, -2097152000, %p930;
	add.s32 	%r1882, %r1881, 2130706432;
	mov.b32 	%f2426, %r1882;
	mul.f32 	%f2427, %f2425, %f2426;
	shl.b32 	%r1883, %r1880, 23;
	sub.s32 	%r1884, %r1883, %r1881;
	mov.b32 	%f2428, %r1884;
	mul.f32 	%f2429, %f2427, %f2428;
	abs.f32 	%f2430, %f2413;
	setp.gt.f32 	%p931, %f2430, 0f43180000;
	setp.lt.f32 	%p932, %f2413, 0f00000000;
	selp.f32 	%f2431, 0f00000000, 0f7F800000, %p932;
	selp.f32 	%f64, %f2431, %f2429, %p931;
	setp.eq.f32 	%p933, %f58, 0f3F800000;
	setp.eq.f32 	%p934, %f2376, 0f00000000;
	or.pred  	%p935, %p933, %p934;
	@%p935 bra 	$L__BB1_120;
	setp.num.f32 	%p936, %f61, %f61;
	abs.f32 	%f2432, %f2376;
	setp.num.f32 	%p937, %f2432, %f2432;
	and.pred  	%p938, %p936, %p937;
	@%p938 bra 	$L__BB1_115;
	add.rn.f32 	%f3275, %f58, %f2376;
	bra.uni 	$L__BB1_120;
$L__BB1_115:
	setp.neu.f32 	%p939, %f58, 0f00000000;
	setp.neu.f32 	%p940, %f61, 0f7F800000;
	and.pred  	%p941, %p939, %p940;
	@%p941 bra 	$L__BB1_117;
	setp.neu.f32 	%p948, %f60, 0f3F800000;
	add.f32 	%f2437, %f58, %f58;
	mov.b32 	%r1885, %f2437;
	setp.lt.f32 	%p949, %f2376, 0f00000000;
	xor.b32  	%r1886, %r1885, 2139095040;
	selp.b32 	%r1887, %r1886, %r1885, %p949;
	and.b32  	%r1888, %r1887, 2147483647;
	selp.b32 	%r1889, %r1888, %r1887, %p948;
	mov.b32 	%f3275, %r1889;
	bra.uni 	$L__BB1_120;
$L__BB1_117:
	setp.eq.f32 	%p942, %f58, 0fBF800000;
	setp.eq.f32 	%p943, %f2432, 0f7F800000;
	and.pred  	%p944, %p942, %p943;
	@%p944 bra 	$L__BB1_120;
	setp.geu.f32 	%p945, %f58, 0f00000000;
	mov.f32 	%f3275, %f64;
	@%p945 bra 	$L__BB1_120;
	setp.neu.f32 	%p946, %f60, 0f3F800000;
	neg.f32 	%f2434, %f64;
	selp.f32 	%f2435, %f64, %f2434, %p946;
	cvt.rmi.f32.f32 	%f2436, %f2376;
	setp.neu.f32 	%p947, %f2436, %f2376;
	selp.f32 	%f3275, 0f7FFFFFFF, %f2435, %p947;
$L__BB1_120:
	div.rn.f64 	%fd1399, %fd43, %fd42;
	cvt.rn.f32.f64 	%f70, %fd1399;
	neg.f32 	%f71, %f2376;
	mul.f32 	%f2439, %f2376, 0fBF000000;
	cvt.rzi.f32.f32 	%f2440, %f2439;
	add.f32 	%f2441, %f2440, %f2440;
	sub.f32 	%f2442, %f71, %f2441;
	abs.f32 	%f72, %f2442;
	abs.f32 	%f73, %f70;
	setp.lt.f32 	%p951, %f73, 0f00800000;
	mul.f32 	%f2443, %f73, 0f4B800000;
	selp.f32 	%f2444, %f2443, %f73, %p951;
	selp.f32 	%f2445, 0fC1C00000, 0f00000000, %p951;
	mov.b32 	%r1890, %f2444;
	add.s32 	%r1891, %r1890, -1060439283;
	and.b32  	%r1892, %r1891, -8388608;
	sub.s32 	%r1893, %r1890, %r1892;
	mov.b32 	%f2446, %r1893;
	cvt.rn.f32.s32 	%f2447, %r1892;
	fma.rn.f32 	%f2448, %f2447, 0f34000000, %f2445;
	add.f32 	%f2449, %f2446, 0fBF800000;
	add.f32 	%f2450, %f2446, 0f3F800000;
	rcp.approx.ftz.f32 	%f2451, %f2450;
	add.f32 	%f2452, %f2449, %f2449;
	mul.f32 	%f2453, %f2452, %f2451;
	mul.f32 	%f2454, %f2453, %f2453;
	sub.f32 	%f2455, %f2449, %f2453;
	add.f32 	%f2456, %f2455, %f2455;
	neg.f32 	%f2457, %f2453;
	fma.rn.f32 	%f2458, %f2457, %f2449, %f2456;
	mul.rn.f32 	%f2459, %f2451, %f2458;
	fma.rn.f32 	%f2460, %f2454, 0f3A2C32E4, 0f3B52E7DB;
	fma.rn.f32 	%f2461, %f2460, %f2454, 0f3C93BB73;
	fma.rn.f32 	%f2462, %f2461, %f2454, 0f3DF6384F;
	mul.rn.f32 	%f2463, %f2462, %f2454;
	fma.rn.f32 	%f2464, %f2453, 0f3FB8AA3B, %f2448;
	sub.f32 	%f2465, %f2448, %f2464;
	fma.rn.f32 	%f2466, %f2453, 0f3FB8AA3B, %f2465;
	fma.rn.f32 	%f2467, %f2459, 0f3FB8AA3B, %f2466;
	fma.rn.f32 	%f2468, %f2453, 0f32A55E34, %f2467;
	mul.f32 	%f2469, %f2463, 0f40400000;
	fma.rn.f32 	%f2470, %f2469, %f2459, %f2468;
	fma.rn.f32 	%f2471, %f2463, %f2453, %f2470;
	add.rn.f32 	%f74, %f2464, %f2471;
	neg.f32 	%f2472, %f2464;
	add.rn.f32 	%f2473, %f74, %f2472;
	neg.f32 	%f2474, %f2473;
	add.rn.f32 	%f75, %f2471, %f2474;
	mul.rn.f32 	%f2475, %f74, %f71;
	neg.f32 	%f2476, %f2475;
	fma.rn.f32 	%f2477, %f74, %f71, %f2476;
	fma.rn.f32 	%f2478, %f75, %f71, %f2477;
	cvt.rni.f32.f32 	%f2479, %f2475;
	sub.f32 	%f2480, %f2475, %f2479;
	add.f32 	%f2481, %f2480, %f2478;
	fma.rn.f32 	%f2482, %f2481, 0f391FCB8E, 0f3AAF85ED;
	fma.rn.f32 	%f2483, %f2482, %f2481, 0f3C1D9856;
	fma.rn.f32 	%f2484, %f2483, %f2481, 0f3D6357BB;
	fma.rn.f32 	%f2485, %f2484, %f2481, 0f3E75FDEC;
	fma.rn.f32 	%f2486, %f2485, %f2481, 0f3F317218;
	fma.rn.f32 	%f2487, %f2486, %f2481, 0f3F800000;
	cvt.rzi.s32.f32 	%r1894, %f2479;
	setp.gt.f32 	%p952, %f2479, 0f00000000;
	selp.b32 	%r1895, 0, -2097152000, %p952;
	add.s32 	%r1896, %r1895, 2130706432;
	mov.b32 	%f2488, %r1896;
	mul.f32 	%f2489, %f2487, %f2488;
	shl.b32 	%r1897, %r1894, 23;
	sub.s32 	%r1898, %r1897, %r1895;
	mov.b32 	%f2490, %r1898;
	mul.f32 	%f2491, %f2489, %f2490;
	abs.f32 	%f2492, %f2475;
	setp.gt.f32 	%p953, %f2492, 0f43180000;
	setp.lt.f32 	%p954, %f2475, 0f00000000;
	selp.f32 	%f2493, 0f00000000, 0f7F800000, %p954;
	selp.f32 	%f76, %f2493, %f2491, %p953;
	setp.eq.f32 	%p955, %f70, 0f3F800000;
	or.pred  	%p956, %p955, %p934;
	mov.f32 	%f3276, 0f3F800000;
	@%p956 bra 	$L__BB1_128;
	setp.num.f32 	%p957, %f73, %f73;
	abs.f32 	%f2494, %f71;
	setp.num.f32 	%p958, %f2494, %f2494;
	and.pred  	%p959, %p957, %p958;
	@%p959 bra 	$L__BB1_123;
	add.rn.f32 	%f3276, %f70, %f71;
	bra.uni 	$L__BB1_128;
$L__BB1_123:
	setp.neu.f32 	%p960, %f70, 0f00000000;
	setp.neu.f32 	%p961, %f73, 0f7F800000;
	and.pred  	%p962, %p960, %p961;
	@%p962 bra 	$L__BB1_125;
	setp.neu.f32 	%p969, %f72, 0f3F800000;
	add.f32 	%f2499, %f70, %f70;
	mov.b32 	%r1899, %f2499;
	setp.gt.f32 	%p970, %f2376, 0f00000000;
	xor.b32  	%r1900, %r1899, 2139095040;
	selp.b32 	%r1901, %r1900, %r1899, %p970;
	and.b32  	%r1902, %r1901, 2147483647;
	selp.b32 	%r1903, %r1902, %r1901, %p969;
	mov.b32 	%f3276, %r1903;
	bra.uni 	$L__BB1_128;
$L__BB1_125:
	setp.eq.f32 	%p963, %f70, 0fBF800000;
	setp.eq.f32 	%p964, %f2494, 0f7F800000;
	and.pred  	%p965, %p963, %p964;
	@%p965 bra 	$L__BB1_128;
	setp.geu.f32 	%p966, %f70, 0f00000000;
	mov.f32 	%f3276, %f76;
	@%p966 bra 	$L__BB1_128;
	setp.neu.f32 	%p967, %f72, 0f3F800000;
	neg.f32 	%f2496, %f76;
	selp.f32 	%f2497, %f76, %f2496, %p967;
	cvt.rmi.f32.f32 	%f2498, %f71;
	setp.neu.f32 	%p968, %f2498, %f71;
	selp.f32 	%f3276, 0f7FFFFFFF, %f2497, %p968;
$L__BB1_128:
	cvt.f64.f32 	%fd1400, %f3276;
	mul.f64 	%fd1401, %fd42, %fd1400;
	cvt.rn.f32.f64 	%f82, %fd1401;
	mov.f32 	%f2501, 0f3EAAAAAA;
	mul.rn.f32 	%f2502, %f62, %f2501;
	neg.f32 	%f2503, %f2502;
	fma.rn.f32 	%f2504, %f62, 0f3EAAAAAA, %f2503;
	fma.rn.f32 	%f2505, %f63, 0f3EAAAAAA, %f2504;
	cvt.rni.f32.f32 	%f2506, %f2502;
	sub.f32 	%f2507, %f2502, %f2506;
	add.f32 	%f2508, %f2507, %f2505;
	fma.rn.f32 	%f2509, %f2508, 0f391FCB8E, 0f3AAF85ED;
	fma.rn.f32 	%f2510, %f2509, %f2508, 0f3C1D9856;
	fma.rn.f32 	%f2511, %f2510, %f2508, 0f3D6357BB;
	fma.rn.f32 	%f2512, %f2511, %f2508, 0f3E75FDEC;
	fma.rn.f32 	%f2513, %f2512, %f2508, 0f3F317218;
	fma.rn.f32 	%f2514, %f2513, %f2508, 0f3F800000;
	cvt.rzi.s32.f32 	%r1904, %f2506;
	setp.gt.f32 	%p972, %f2506, 0f00000000;
	selp.b32 	%r1905, 0, -2097152000, %p972;
	add.s32 	%r1906, %r1905, 2130706432;
	mov.b32 	%f2515, %r1906;
	mul.f32 	%f2516, %f2514, %f2515;
	shl.b32 	%r1907, %r1904, 23;
	sub.s32 	%r1908, %r1907, %r1905;
	mov.b32 	%f2517, %r1908;
	mul.f32 	%f2518, %f2516, %f2517;
	abs.f32 	%f2519, %f2502;
	setp.gt.f32 	%p973, %f2519, 0f43180000;
	setp.lt.f32 	%p974, %f2502, 0f00000000;
	selp.f32 	%f2520, 0f00000000, 0f7F800000, %p974;
	selp.f32 	%f83, %f2520, %f2518, %p973;
	mov.f32 	%f3277, 0f3F800000;
	@%p933 bra 	$L__BB1_135;
	setp.num.f32 	%p975, %f61, %f61;
	@%p975 bra 	$L__BB1_131;
	mov.f32 	%f2523, 0f3EAAAAAA;
	add.rn.f32 	%f3277, %f58, %f2523;
	bra.uni 	$L__BB1_135;
$L__BB1_131:
	setp.neu.f32 	%p976, %f58, 0f00000000;
	setp.neu.f32 	%p977, %f61, 0f7F800000;
	and.pred  	%p978, %p976, %p977;
	@%p978 bra 	$L__BB1_133;
	add.f32 	%f2522, %f58, %f58;
	mov.b32 	%r1909, %f2522;
	and.b32  	%r1910, %r1909, 2147483647;
	mov.b32 	%f3277, %r1910;
	bra.uni 	$L__BB1_135;
$L__BB1_133:
	setp.geu.f32 	%p979, %f58, 0f00000000;
	mov.f32 	%f3277, %f83;
	@%p979 bra 	$L__BB1_135;
	mov.f32 	%f3277, 0f7FFFFFFF;
$L__BB1_135:
	cvt.f64.f32 	%fd44, %f3277;
	mov.f32 	%f2525, 0f47023500;
	mul.rn.f32 	%f2526, %f74, %f2525;
	neg.f32 	%f2527, %f2526;
	fma.rn.f32 	%f2528, %f74, 0f47023500, %f2527;
	fma.rn.f32 	%f2529, %f75, 0f47023500, %f2528;
	cvt.rni.f32.f32 	%f2530, %f2526;
	sub.f32 	%f2531, %f2526, %f2530;
	add.f32 	%f2532, %f2531, %f2529;
	fma.rn.f32 	%f2533, %f2532, 0f391FCB8E, 0f3AAF85ED;
	fma.rn.f32 	%f2534, %f2533, %f2532, 0f3C1D9856;
	fma.rn.f32 	%f2535, %f2534, %f2532, 0f3D6357BB;
	fma.rn.f32 	%f2536, %f2535, %f2532, 0f3E75FDEC;
	fma.rn.f32 	%f2537, %f2536, %f2532, 0f3F317218;
	fma.rn.f32 	%f2538, %f2537, %f2532, 0f3F800000;
	cvt.rzi.s32.f32 	%r1911, %f2530;
	setp.gt.f32 	%p981, %f2530, 0f00000000;
	selp.b32 	%r1912, 0, -2097152000, %p981;
	add.s32 	%r1913, %r1912, 2130706432;
	mov.b32 	%f2539, %r1913;
	mul.f32 	%f2540, %f2538, %f2539;
	shl.b32 	%r1914, %r1911, 23;
	sub.s32 	%r1915, %r1914, %r1912;
	mov.b32 	%f2541, %r1915;
	mul.f32 	%f2542, %f2540, %f2541;
	abs.f32 	%f2543, %f2526;
	setp.gt.f32 	%p982, %f2543, 0f43180000;
	setp.lt.f32 	%p983, %f2526, 0f00000000;
	selp.f32 	%f2544, 0f00000000, 0f7F800000, %p983;
	selp.f32 	%f87, %f2544, %f2542, %p982;
	mov.f32 	%f3278, 0f3F800000;
	@%p955 bra 	$L__BB1_142;
	setp.num.f32 	%p984, %f73, %f73;
	@%p984 bra 	$L__BB1_138;
	mov.f32 	%f2545, 0f47023500;
	add.rn.f32 	%f3278, %f70, %f2545;
	bra.uni 	$L__BB1_142;
$L__BB1_138:
	setp.neu.f32 	%p985, %f70, 0f00000000;
	setp.neu.f32 	%p986, %f73, 0f7F800000;
	and.pred  	%p987, %p985, %p986;
	@%p987 bra 	$L__BB1_140;
	add.f32 	%f3278, %f70, %f70;
	bra.uni 	$L__BB1_142;
$L__BB1_140:
	setp.geu.f32 	%p988, %f70, 0f00000000;
	mov.f32 	%f3278, %f87;
	@%p988 bra 	$L__BB1_142;
	neg.f32 	%f3278, %f87;
$L__BB1_142:
	cvt.f64.f32 	%fd1402, %f3278;
	add.f64 	%fd1403, %fd1402, 0dBFF0000000000000;
	add.f64 	%fd1404, %fd44, 0dBFF0000000000000;
	div.rn.f64 	%fd1405, %fd1404, %fd1403;
	cvt.rn.f32.f64 	%f2547, %fd1405;
	mul.f32 	%f2548, %f2547, 0f3F000000;
	cvt.rzi.f32.f32 	%f2549, %f2548;
	add.f32 	%f2550, %f2549, %f2549;
	sub.f32 	%f2551, %f2547, %f2550;
	abs.f32 	%f93, %f2551;
	abs.f32 	%f94, %f82;
	setp.lt.f32 	%p989, %f94, 0f00800000;
	mul.f32 	%f2552, %f94, 0f4B800000;
	selp.f32 	%f2553, %f2552, %f94, %p989;
	selp.f32 	%f2554, 0fC1C00000, 0f00000000, %p989;
	mov.b32 	%r1916, %f2553;
	add.s32 	%r1917, %r1916, -1060439283;
	and.b32  	%r1918, %r1917, -8388608;
	sub.s32 	%r1919, %r1916, %r1918;
	mov.b32 	%f2555, %r1919;
	cvt.rn.f32.s32 	%f2556, %r1918;
	fma.rn.f32 	%f2557, %f2556, 0f34000000, %f2554;
	add.f32 	%f2558, %f2555, 0fBF800000;
	add.f32 	%f2559, %f2555, 0f3F800000;
	rcp.approx.ftz.f32 	%f2560, %f2559;
	add.f32 	%f2561, %f2558, %f2558;
	mul.f32 	%f2562, %f2561, %f2560;
	mul.f32 	%f2563, %f2562, %f2562;
	sub.f32 	%f2564, %f2558, %f2562;
	add.f32 	%f2565, %f2564, %f2564;
	neg.f32 	%f2566, %f2562;
	fma.rn.f32 	%f2567, %f2566, %f2558, %f2565;
	mul.rn.f32 	%f2568, %f2560, %f2567;
	fma.rn.f32 	%f2569, %f2563, 0f3A2C32E4, 0f3B52E7DB;
	fma.rn.f32 	%f2570, %f2569, %f2563, 0f3C93BB73;
	fma.rn.f32 	%f2571, %f2570, %f2563, 0f3DF6384F;
	mul.rn.f32 	%f2572, %f2571, %f2563;
	fma.rn.f32 	%f2573, %f2562, 0f3FB8AA3B, %f2557;
	sub.f32 	%f2574, %f2557, %f2573;
	fma.rn.f32 	%f2575, %f2562, 0f3FB8AA3B, %f2574;
	fma.rn.f32 	%f2576, %f2568, 0f3FB8AA3B, %f2575;
	fma.rn.f32 	%f2577, %f2562, 0f32A55E34, %f2576;
	mul.f32 	%f2578, %f2572, 0f40400000;
	fma.rn.f32 	%f2579, %f2578, %f2568, %f2577;
	fma.rn.f32 	%f2580, %f2572, %f2562, %f2579;
	add.rn.f32 	%f2581, %f2573, %f2580;
	neg.f32 	%f2582, %f2573;
	add.rn.f32 	%f2583, %f2581, %f2582;
	neg.f32 	%f2584, %f2583;
	add.rn.f32 	%f2585, %f2580, %f2584;
	mul.rn.f32 	%f2586, %f2581, %f2547;
	neg.f32 	%f2587, %f2586;
	fma.rn.f32 	%f2588, %f2581, %f2547, %f2587;
	fma.rn.f32 	%f2589, %f2585, %f2547, %f2588;
	cvt.rni.f32.f32 	%f2590, %f2586;
	sub.f32 	%f2591, %f2586, %f2590;
	add.f32 	%f2592, %f2591, %f2589;
	fma.rn.f32 	%f2593, %f2592, 0f391FCB8E, 0f3AAF85ED;
	fma.rn.f32 	%f2594, %f2593, %f2592, 0f3C1D9856;
	fma.rn.f32 	%f2595, %f2594, %f2592, 0f3D6357BB;
	fma.rn.f32 	%f2596, %f2595, %f2592, 0f3E75FDEC;
	fma.rn.f32 	%f2597, %f2596, %f2592, 0f3F317218;
	fma.rn.f32 	%f2598, %f2597, %f2592, 0f3F800000;
	cvt.rzi.s32.f32 	%r1920, %f2590;
	setp.gt.f32 	%p990, %f2590, 0f00000000;
	selp.b32 	%r1921, 0, -2097152000, %p990;
	add.s32 	%r1922, %r1921, 2130706432;
	mov.b32 	%f2599, %r1922;
	mul.f32 	%f2600, %f2598, %f2599;
	shl.b32 	%r1923, %r1920, 23;
	sub.s32 	%r1924, %r1923, %r1921;
	mov.b32 	%f2601, %r1924;
	mul.f32 	%f2602, %f2600, %f2601;
	abs.f32 	%f2603, %f2586;
	setp.gt.f32 	%p991, %f2603, 0f43180000;
	setp.lt.f32 	%p992, %f2586, 0f00000000;
	selp.f32 	%f2604, 0f00000000, 0f7F800000, %p992;
	selp.f32 	%f95, %f2604, %f2602, %p991;
	setp.eq.f32 	%p993, %f82, 0f3F800000;
	setp.eq.f32 	%p994, %f2547, 0f00000000;
	or.pred  	%p995, %p993, %p994;
	mov.f32 	%f3279, 0f3F800000;
	@%p995 bra 	$L__BB1_150;
	setp.num.f32 	%p996, %f94, %f94;
	abs.f32 	%f2605, %f2547;
	setp.num.f32 	%p997, %f2605, %f2605;
	and.pred  	%p998, %p996, %p997;
	@%p998 bra 	$L__BB1_145;
	add.rn.f32 	%f3279, %f82, %f2547;
	bra.uni 	$L__BB1_150;
$L__BB1_145:
	setp.neu.f32 	%p999, %f82, 0f00000000;
	setp.neu.f32 	%p1000, %f94, 0f7F800000;
	and.pred  	%p1001, %p999, %p1000;
	@%p1001 bra 	$L__BB1_147;
	setp.neu.f32 	%p1008, %f93, 0f3F800000;
	add.f32 	%f2610, %f82, %f82;
	mov.b32 	%r1925, %f2610;
	setp.lt.f32 	%p1009, %f2547, 0f00000000;
	xor.b32  	%r1926, %r1925, 2139095040;
	selp.b32 	%r1927, %r1926, %r1925, %p1009;
	and.b32  	%r1928, %r1927, 2147483647;
	selp.b32 	%r1929, %r1928, %r1927, %p1008;
	mov.b32 	%f3279, %r1929;
	bra.uni 	$L__BB1_150;
$L__BB1_147:
	setp.eq.f32 	%p1002, %f82, 0fBF800000;
	setp.eq.f32 	%p1003, %f2605, 0f7F800000;
	and.pred  	%p1004, %p1002, %p1003;
	@%p1004 bra 	$L__BB1_150;
	setp.geu.f32 	%p1005, %f82, 0f00000000;
	mov.f32 	%f3279, %f95;
	@%p1005 bra 	$L__BB1_150;
	setp.neu.f32 	%p1006, %f93, 0f3F800000;
	neg.f32 	%f2607, %f95;
	selp.f32 	%f2608, %f95, %f2607, %p1006;
	cvt.rmi.f32.f32 	%f2609, %f2547;
	setp.neu.f32 	%p1007, %f2609, %f2547;
	selp.f32 	%f3279, 0f7FFFFFFF, %f2608, %p1007;
$L__BB1_150:
	mul.f32 	%f2611, %f3275, %f3279;
	cvt.f64.f32 	%fd1626, %f2611;
	bra.uni 	$L__BB1_152;
$L__BB1_151:
	ld.u64 	%rd2097, [%rd29+16];
	add.s64 	%rd2099, %rd2097, %rd2086;
	ld.u64 	%rd2100, [%rd2099];
	ld.f64 	%fd1626, [%rd2100+8];
	mul.f64 	%fd1391, %fd40, 0d3B30B0EDF6C91C1B;
	div.rn.f64 	%fd1392, %fd41, %fd1391;
	add.f64 	%fd1393, %fd1392, 0d3FF0000000000000;
	cvt.rzi.s32.f64 	%r2254, %fd1393;
$L__BB1_152:
	ld.global.v2.u32 	{%r1930, %r1931}, [%rd3];
	ld.global.v2.u32 	{%r1932, %r1933}, [%rd3+8];
	ld.global.v2.u32 	{%r1934, %r1935}, [%rd3+16];
	shr.u32 	%r1936, %r1931, 2;
	xor.b32  	%r1937, %r1936, %r1931;
	shl.b32 	%r1938, %r1935, 4;
	shl.b32 	%r1939, %r1937, 1;
	xor.b32  	%r1940, %r1938, %r1939;
	xor.b32  	%r1941, %r1940, %r1935;
	xor.b32  	%r1942, %r1941, %r1937;
	add.s32 	%r1943, %r1930, 362437;
	add.s32 	%r1944, %r1942, %r1943;
	cvt.rn.f32.u32 	%f2612, %r1944;
	fma.rn.f32 	%f2613, %f2612, 0f2F800000, 0f2F000000;
	st.global.v2.u32 	[%rd3], {%r1943, %r1932};
	st.global.v2.u32 	[%rd3+8], {%r1933, %r1934};
	st.global.v2.u32 	[%rd3+16], {%r1935, %r1942};
	cvt.f64.f32 	%fd1406, %f2613;
	st.global.f64 	[%rd5+152], %fd1406;
	rcp.rn.f64 	%fd1407, %fd1626;
	setp.leu.f64 	%p1010, %fd1407, %fd1406;
	@%p1010 bra 	$L__BB1_165;
	cvt.rn.f64.s32 	%fd1408, %r2254;
	add.f64 	%fd48, %fd1408, 0d3FEFFFFFFAA19C47;
$L__BB1_154:
	ld.global.v2.u32 	{%r1945, %r1946}, [%rd3];
	ld.global.v2.u32 	{%r1947, %r1948}, [%rd3+8];
	ld.global.v2.u32 	{%r1949, %r1950}, [%rd3+16];
	shr.u32 	%r1951, %r1946, 2;
	xor.b32  	%r1952, %r1951, %r1946;
	shl.b32 	%r1953, %r1950, 4;
	shl.b32 	%r1954, %r1952, 1;
	xor.b32  	%r1955, %r1953, %r1954;
	xor.b32  	%r1956, %r1955, %r1950;
	xor.b32  	%r1957, %r1956, %r1952;
	add.s32 	%r1958, %r1945, 362437;
	add.s32 	%r1959, %r1957, %r1958;
	cvt.rn.f32.u32 	%f2614, %r1959;
	fma.rn.f32 	%f2615, %f2614, 0f2F800000, 0f2F000000;
	st.global.v2.u32 	[%rd3], {%r1958, %r1947};
	st.global.v2.u32 	[%rd3+8], {%r1948, %r1949};
	st.global.v2.u32 	[%rd3+16], {%r1950, %r1957};
	cvt.f64.f32 	%fd1409, %f2615;
	st.global.f64 	[%rd5+152], %fd1409;
	mul.f64 	%fd1410, %fd48, %fd1409;
	cvt.rzi.s32.f64 	%r1960, %fd1410;
	ld.global.u64 	%rd2112, [%rd2+32];
	add.s64 	%rd2114, %rd2112, %rd2086;
	ld.u64 	%rd2115, [%rd2114];
	add.s64 	%rd2117, %rd2115, %rd2089;
	st.u32 	[%rd2117], %r1960;
	cvt.rn.f64.s32 	%fd1411, %r1960;
	mul.f64 	%fd49, %fd1411, 0d3B30B0EDF6C91C1B;
	setp.geu.f64 	%p1011, %fd49, %fd41;
	mov.f32 	%f3280, 0f3F800000;
	@%p1011 bra 	$L__BB1_154;
	div.rn.f64 	%fd1412, %fd49, %fd41;
	mov.f64 	%fd1413, 0d3FF0000000000000;
	sub.f64 	%fd1414, %fd1413, %fd1412;
	cvt.rn.f32.f64 	%f101, %fd1414;
	ld.global.u64 	%rd2118, [%rd1+352];
	ld.u64 	%rd2119, [%rd2118+24];
	add.s64 	%rd2121, %rd2119, %rd2086;
	ld.u64 	%rd2122, [%rd2121];
	ld.f64 	%fd1415, [%rd2122+8];
	mov.f64 	%fd1416, 0d3FF8000000000000;
	sub.f64 	%fd1417, %fd1416, %fd1415;
	cvt.rn.f32.f64 	%f2617, %fd1417;
	mul.f32 	%f2618, %f2617, 0f3F000000;
	cvt.rzi.f32.f32 	%f2619, %f2618;
	add.f32 	%f2620, %f2619, %f2619;
	sub.f32 	%f2621, %f2617, %f2620;
	abs.f32 	%f103, %f2621;
	abs.f32 	%f104, %f101;
	setp.lt.f32 	%p1012, %f104, 0f00800000;
	mul.f32 	%f2622, %f104, 0f4B800000;
	selp.f32 	%f2623, %f2622, %f104, %p1012;
	selp.f32 	%f2624, 0fC1C00000, 0f00000000, %p1012;
	mov.b32 	%r1961, %f2623;
	add.s32 	%r1962, %r1961, -1060439283;
	and.b32  	%r1963, %r1962, -8388608;
	sub.s32 	%r1964, %r1961, %r1963;
	mov.b32 	%f2625, %r1964;
	cvt.rn.f32.s32 	%f2626, %r1963;
	fma.rn.f32 	%f2627, %f2626, 0f34000000, %f2624;
	add.f32 	%f2628, %f2625, 0fBF800000;
	add.f32 	%f2629, %f2625, 0f3F800000;
	rcp.approx.ftz.f32 	%f2630, %f2629;
	add.f32 	%f2631, %f2628, %f2628;
	mul.f32 	%f2632, %f2631, %f2630;
	mul.f32 	%f2633, %f2632, %f2632;
	sub.f32 	%f2634, %f2628, %f2632;
	add.f32 	%f2635, %f2634, %f2634;
	neg.f32 	%f2636, %f2632;
	fma.rn.f32 	%f2637, %f2636, %f2628, %f2635;
	mul.rn.f32 	%f2638, %f2630, %f2637;
	fma.rn.f32 	%f2639, %f2633, 0f3A2C32E4, 0f3B52E7DB;
	fma.rn.f32 	%f2640, %f2639, %f2633, 0f3C93BB73;
	fma.rn.f32 	%f2641, %f2640, %f2633, 0f3DF6384F;
	mul.rn.f32 	%f2642, %f2641, %f2633;
	fma.rn.f32 	%f2643, %f2632, 0f3FB8AA3B, %f2627;
	sub.f32 	%f2644, %f2627, %f2643;
	fma.rn.f32 	%f2645, %f2632, 0f3FB8AA3B, %f2644;
	fma.rn.f32 	%f2646, %f2638, 0f3FB8AA3B, %f2645;
	fma.rn.f32 	%f2647, %f2632, 0f32A55E34, %f2646;
	mul.f32 	%f2648, %f2642, 0f40400000;
	fma.rn.f32 	%f2649, %f2648, %f2638, %f2647;
	fma.rn.f32 	%f2650, %f2642, %f2632, %f2649;
	add.rn.f32 	%f2651, %f2643, %f2650;
	neg.f32 	%f2652, %f2643;
	add.rn.f32 	%f2653, %f2651, %f2652;
	neg.f32 	%f2654, %f2653;
	add.rn.f32 	%f2655, %f2650, %f2654;
	mul.rn.f32 	%f2656, %f2651, %f2617;
	neg.f32 	%f2657, %f2656;
	fma.rn.f32 	%f2658, %f2651, %f2617, %f2657;
	fma.rn.f32 	%f2659, %f2655, %f2617, %f2658;
	cvt.rni.f32.f32 	%f2660, %f2656;
	sub.f32 	%f2661, %f2656, %f2660;
	add.f32 	%f2662, %f2661, %f2659;
	fma.rn.f32 	%f2663, %f2662, 0f391FCB8E, 0f3AAF85ED;
	fma.rn.f32 	%f2664, %f2663, %f2662, 0f3C1D9856;
	fma.rn.f32 	%f2665, %f2664, %f2662, 0f3D6357BB;
	fma.rn.f32 	%f2666, %f2665, %f2662, 0f3E75FDEC;
	fma.rn.f32 	%f2667, %f2666, %f2662, 0f3F317218;
	fma.rn.f32 	%f2668, %f2667, %f2662, 0f3F800000;
	cvt.rzi.s32.f32 	%r1965, %f2660;
	setp.gt.f32 	%p1013, %f2660, 0f00000000;
	selp.b32 	%r1966, 0, -2097152000, %p1013;
	add.s32 	%r1967, %r1966, 2130706432;
	mov.b32 	%f2669, %r1967;
	mul.f32 	%f2670, %f2668, %f2669;
	shl.b32 	%r1968, %r1965, 23;
	sub.s32 	%r1969, %r1968, %r1966;
	mov.b32 	%f2671, %r1969;
	mul.f32 	%f2672, %f2670, %f2671;
	abs.f32 	%f2673, %f2656;
	setp.gt.f32 	%p1014, %f2673, 0f43180000;
	setp.lt.f32 	%p1015, %f2656, 0f00000000;
	selp.f32 	%f2674, 0f00000000, 0f7F800000, %p1015;
	selp.f32 	%f105, %f2674, %f2672, %p1014;
	setp.eq.f32 	%p1016, %f101, 0f3F800000;
	setp.eq.f32 	%p1017, %f2617, 0f00000000;
	or.pred  	%p1018, %p1016, %p1017;
	@%p1018 bra 	$L__BB1_163;
	setp.num.f32 	%p1019, %f104, %f104;
	abs.f32 	%f2675, %f2617;
	setp.num.f32 	%p1020, %f2675, %f2675;
	and.pred  	%p1021, %p1019, %p1020;
	@%p1021 bra 	$L__BB1_158;
	add.rn.f32 	%f3280, %f101, %f2617;
	bra.uni 	$L__BB1_163;
$L__BB1_158:
	setp.neu.f32 	%p1022, %f101, 0f00000000;
	setp.neu.f32 	%p1023, %f104, 0f7F800000;
	and.pred  	%p1024, %p1022, %p1023;
	@%p1024 bra 	$L__BB1_160;
	setp.neu.f32 	%p1031, %f103, 0f3F800000;
	add.f32 	%f2680, %f101, %f101;
	mov.b32 	%r1970, %f2680;
	setp.lt.f32 	%p1032, %f2617, 0f00000000;
	xor.b32  	%r1971, %r1970, 2139095040;
	selp.b32 	%r1972, %r1971, %r1970, %p1032;
	and.b32  	%r1973, %r1972, 2147483647;
	selp.b32 	%r1974, %r1973, %r1972, %p1031;
	mov.b32 	%f3280, %r1974;
	bra.uni 	$L__BB1_163;
$L__BB1_160:
	setp.eq.f32 	%p1025, %f101, 0fBF800000;
	setp.eq.f32 	%p1026, %f2675, 0f7F800000;
	and.pred  	%p1027, %p1025, %p1026;
	@%p1027 bra 	$L__BB1_163;
	setp.geu.f32 	%p1028, %f101, 0f00000000;
	mov.f32 	%f3280, %f105;
	@%p1028 bra 	$L__BB1_163;
	setp.neu.f32 	%p1029, %f103, 0f3F800000;
	neg.f32 	%f2677, %f105;
	selp.f32 	%f2678, %f105, %f2677, %p1029;
	cvt.rmi.f32.f32 	%f2679, %f2617;
	setp.neu.f32 	%p1030, %f2679, %f2617;
	selp.f32 	%f3280, 0f7FFFFFFF, %f2678, %p1030;
$L__BB1_163:
	ld.global.v2.u32 	{%r1975, %r1976}, [%rd3];
	ld.global.v2.u32 	{%r1977, %r1978}, [%rd3+8];
	ld.global.v2.u32 	{%r1979, %r1980}, [%rd3+16];
	shr.u32 	%r1981, %r1976, 2;
	xor.b32  	%r1982, %r1981, %r1976;
	shl.b32 	%r1983, %r1980, 4;
	shl.b32 	%r1984, %r1982, 1;
	xor.b32  	%r1985, %r1983, %r1984;
	xor.b32  	%r1986, %r1985, %r1980;
	xor.b32  	%r1987, %r1986, %r1982;
	add.s32 	%r1988, %r1975, 362437;
	add.s32 	%r1989, %r1987, %r1988;
	cvt.rn.f32.u32 	%f2681, %r1989;
	fma.rn.f32 	%f2682, %f2681, 0f2F800000, 0f2F000000;
	st.global.v2.u32 	[%rd3], {%r1988, %r1977};
	st.global.v2.u32 	[%rd3+8], {%r1978, %r1979};
	st.global.v2.u32 	[%rd3+16], {%r1980, %r1987};
	cvt.f64.f32 	%fd1418, %f2682;
	st.global.f64 	[%rd5+152], %fd1418;
	setp.leu.f32 	%p1033, %f3280, %f2682;
	@%p1033 bra 	$L__BB1_154;
	sub.f64 	%fd1627, %fd41, %fd49;
$L__BB1_165:
	add.s32 	%r2339, %r2253, 1;
	ld.global.u64 	%rd2123, [%rd1+472];
	ld.u32 	%r1990, [%rd2123+4];
	setp.lt.s32 	%p1034, %r2253, %r1990;
	mov.u32 	%r2253, %r2339;
	@%p1034 bra 	$L__BB1_111;
$L__BB1_166:
	ld.global.u64 	%rd30, [%rd1+488];
	ld.u64 	%rd2124, [%rd30+8];
	ld.u32 	%r1991, [%rd2124+4];
	setp.lt.s32 	%p1035, %r1991, 1;
	@%p1035 bra 	$L__BB1_226;
	ld.u64 	%rd2125, [%rd30+16];
	ld.u32 	%r1992, [%rd2125+4];
	setp.ne.s32 	%p1036, %r1992, 0;
	@%p1036 bra 	$L__BB1_169;
	ld.global.u64 	%rd2134, [%rd1+328];
	ld.u64 	%rd2135, [%rd2134+8];
	ld.f64 	%fd1629, [%rd2135+8];
	bra.uni 	$L__BB1_175;
$L__BB1_169:
	ld.global.u64 	%rd2126, [%rd1+328];
	ld.u64 	%rd2127, [%rd2126+8];
	ld.f64 	%fd1419, [%rd2127+8];
	ld.u64 	%rd2128, [%rd2126+16];
	ld.f64 	%fd1420, [%rd2128+8];
	ld.global.u64 	%rd2129, [%rd28+136];
	ld.u64 	%rd2130, [%rd2129+64];
	mul.wide.s32 	%rd2131, %r2, 8;
	add.s64 	%rd2132, %rd2130, %rd2131;
	ld.f64 	%fd1421, [%rd2132];
	fma.rn.f64 	%fd54, %fd1420, %fd1421, %fd1419;
	ld.u64 	%rd2133, [%rd2126+24];
	ld.f64 	%fd55, [%rd2133+8];
	cvt.rn.f32.f64 	%f111, %fd1421;
	abs.f32 	%f112, %f111;
	setp.eq.f32 	%p1037, %f111, 0f3F800000;
	mov.f32 	%f3281, 0f3F800000;
	@%p1037 bra 	$L__BB1_174;
	setp.num.f32 	%p1038, %f112, %f112;
	@%p1038 bra 	$L__BB1_172;
	mov.f32 	%f2739, 0f40000000;
	add.rn.f32 	%f3281, %f111, %f2739;
	bra.uni 	$L__BB1_174;
$L__BB1_172:
	setp.lt.f32 	%p1039, %f112, 0f00800000;
	mul.f32 	%f2684, %f112, 0f4B800000;
	selp.f32 	%f2685, %f2684, %f112, %p1039;
	mov.b32 	%r1993, %f2685;
	add.s32 	%r1994, %r1993, -1060439283;
	and.b32  	%r1995, %r1994, -8388608;
	sub.s32 	%r1996, %r1993, %r1995;
	mov.b32 	%f2686, %r1996;
	cvt.rn.f32.s32 	%f2687, %r1995;
	selp.f32 	%f2688, 0fC1C00000, 0f00000000, %p1039;
	fma.rn.f32 	%f2689, %f2687, 0f34000000, %f2688;
	add.f32 	%f2690, %f2686, 0fBF800000;
	add.f32 	%f2691, %f2686, 0f3F800000;
	rcp.approx.ftz.f32 	%f2692, %f2691;
	add.f32 	%f2693, %f2690, %f2690;
	mul.f32 	%f2694, %f2693, %f2692;
	mul.f32 	%f2695, %f2694, %f2694;
	neg.f32 	%f2696, %f2694;
	sub.f32 	%f2697, %f2690, %f2694;
	add.f32 	%f2698, %f2697, %f2697;
	fma.rn.f32 	%f2699, %f2696, %f2690, %f2698;
	mul.rn.f32 	%f2700, %f2692, %f2699;
	fma.rn.f32 	%f2701, %f2695, 0f3A2C32E4, 0f3B52E7DB;
	fma.rn.f32 	%f2702, %f2701, %f2695, 0f3C93BB73;
	fma.rn.f32 	%f2703, %f2702, %f2695, 0f3DF6384F;
	mul.rn.f32 	%f2704, %f2703, %f2695;
	fma.rn.f32 	%f2705, %f2694, 0f3FB8AA3B, %f2689;
	mul.f32 	%f2706, %f2704, 0f40400000;
	sub.f32 	%f2707, %f2689, %f2705;
	fma.rn.f32 	%f2708, %f2694, 0f3FB8AA3B, %f2707;
	fma.rn.f32 	%f2709, %f2700, 0f3FB8AA3B, %f2708;
	fma.rn.f32 	%f2710, %f2694, 0f32A55E34, %f2709;
	fma.rn.f32 	%f2711, %f2706, %f2700, %f2710;
	fma.rn.f32 	%f2712, %f2704, %f2694, %f2711;
	add.rn.f32 	%f2713, %f2705, %f2712;
	mov.f32 	%f2714, 0f40000000;
	mul.rn.f32 	%f2715, %f2713, %f2714;
	cvt.rni.f32.f32 	%f2716, %f2715;
	sub.f32 	%f2717, %f2715, %f2716;
	neg.f32 	%f2718, %f2715;
	fma.rn.f32 	%f2719, %f2713, 0f40000000, %f2718;
	neg.f32 	%f2720, %f2705;
	add.rn.f32 	%f2721, %f2713, %f2720;
	neg.f32 	%f2722, %f2721;
	add.rn.f32 	%f2723, %f2712, %f2722;
	fma.rn.f32 	%f2724, %f2723, 0f40000000, %f2719;
	add.f32 	%f2725, %f2717, %f2724;
	setp.gt.f32 	%p1040, %f2716, 0f00000000;
	selp.b32 	%r1997, 0, -2097152000, %p1040;
	setp.neu.f32 	%p1041, %f111, 0f00000000;
	setp.neu.f32 	%p1042, %f112, 0f7F800000;
	setp.lt.f32 	%p1043, %f2715, 0f00000000;
	selp.f32 	%f2726, 0f00000000, 0f7F800000, %p1043;
	abs.f32 	%f2727, %f2715;
	setp.gt.f32 	%p1044, %f2727, 0f43180000;
	cvt.rzi.s32.f32 	%r1998, %f2716;
	shl.b32 	%r1999, %r1998, 23;
	sub.s32 	%r2000, %r1999, %r1997;
	mov.b32 	%f2728, %r2000;
	add.s32 	%r2001, %r1997, 2130706432;
	mov.b32 	%f2729, %r2001;
	fma.rn.f32 	%f2730, %f2725, 0f391FCB8E, 0f3AAF85ED;
	fma.rn.f32 	%f2731, %f2730, %f2725, 0f3C1D9856;
	fma.rn.f32 	%f2732, %f2731, %f2725, 0f3D6357BB;
	fma.rn.f32 	%f2733, %f2732, %f2725, 0f3E75FDEC;
	fma.rn.f32 	%f2734, %f2733, %f2725, 0f3F317218;
	fma.rn.f32 	%f2735, %f2734, %f2725, 0f3F800000;
	mul.f32 	%f2736, %f2735, %f2729;
	mul.f32 	%f2737, %f2736, %f2728;
	selp.f32 	%f3281, %f2726, %f2737, %p1044;
	and.pred  	%p1045, %p1041, %p1042;
	@%p1045 bra 	$L__BB1_174;
	add.f32 	%f2738, %f111, %f111;
	mov.b32 	%r2002, %f2738;
	and.b32  	%r2003, %r2002, 2147483647;
	mov.b32 	%f3281, %r2003;
$L__BB1_174:
	cvt.f64.f32 	%fd1422, %f3281;
	fma.rn.f64 	%fd1629, %fd55, %fd1422, %fd54;
$L__BB1_175:
	rcp.rn.f64 	%fd1423, %fd1629;
	ld.global.v2.u32 	{%r2004, %r2005}, [%rd3];
	ld.global.v2.u32 	{%r2006, %r2007}, [%rd3+8];
	ld.global.v2.u32 	{%r2008, %r2009}, [%rd3+16];
	shr.u32 	%r2010, %r2005, 2;
	xor.b32  	%r2011, %r2010, %r2005;
	shl.b32 	%r2012, %r2009, 4;
	shl.b32 	%r2013, %r2011, 1;
	xor.b32  	%r2014, %r2012, %r2013;
	xor.b32  	%r2015, %r2014, %r2009;
	xor.b32  	%r2016, %r2015, %r2011;
	add.s32 	%r2017, %r2004, 362437;
	add.s32 	%r2018, %r2016, %r2017;
	cvt.rn.f32.u32 	%f2740, %r2018;
	fma.rn.f32 	%f2741, %f2740, 0f2F800000, 0f2F000000;
	st.global.v2.u32 	[%rd3], {%r2017, %r2006};
	st.global.v2.u32 	[%rd3+8], {%r2007, %r2008};
	st.global.v2.u32 	[%rd3+16], {%r2009, %r2016};
	cvt.f64.f32 	%fd1424, %f2741;
	st.global.f64 	[%rd5+152], %fd1424;
	setp.leu.f64 	%p1046, %fd1423, %fd1424;
	@%p1046 bra 	$L__BB1_226;
	ld.global.u64 	%rd2136, [%rd2+64];
	mul.wide.s32 	%rd2137, %r59, 8;
	add.s64 	%rd2138, %rd2136, %rd2137;
	ld.f64 	%fd1425, [%rd2138];
	add.f64 	%fd58, %fd1627, %fd1425;
	ld.global.u64 	%rd2139, [%rd1+488];
	ld.u64 	%rd2140, [%rd2139+8];
	ld.u32 	%r66, [%rd2140+4];
	setp.ne.s32 	%p1047, %r66, 2;
	@%p1047 bra 	$L__BB1_184;
	ld.global.v2.u32 	{%r2084, %r2085}, [%rd3];
	ld.global.v2.u32 	{%r2086, %r2087}, [%rd3+8];
	ld.global.v2.u32 	{%r2088, %r2089}, [%rd3+16];
	shr.u32 	%r2090, %r2085, 2;
	xor.b32  	%r2091, %r2090, %r2085;
	shl.b32 	%r2092, %r2089, 4;
	shl.b32 	%r2093, %r2091, 1;
	xor.b32  	%r2094, %r2092, %r2093;
	xor.b32  	%r2095, %r2094, %r2089;
	xor.b32  	%r2096, %r2095, %r2091;
	add.s32 	%r2097, %r2084, 362437;
	add.s32 	%r2098, %r2096, %r2097;
	cvt.rn.f32.u32 	%f2993, %r2098;
	fma.rn.f32 	%f117, %f2993, 0f2F800000, 0f2F000000;
	st.global.v2.u32 	[%rd3], {%r2097, %r2086};
	st.global.v2.u32 	[%rd3+8], {%r2087, %r2088};
	st.global.v2.u32 	[%rd3+16], {%r2089, %r2096};
	cvt.f64.f32 	%fd1443, %f117;
	st.global.f64 	[%rd5+152], %fd1443;
	ld.global.u64 	%rd2143, [%rd1+320];
	ld.u64 	%rd2144, [%rd2143+24];
	ld.f64 	%fd1444, [%rd2144+8];
	mov.f64 	%fd1445, 0d4004000000000000;
	sub.f64 	%fd1446, %fd1445, %fd1444;
	rcp.rn.f64 	%fd1447, %fd1446;
	cvt.rn.f32.f64 	%f2994, %fd1447;
	abs.f32 	%f119, %f117;
	setp.eq.f32 	%p1134, %f117, 0f3F800000;
	setp.eq.f32 	%p1135, %f2994, 0f00000000;
	or.pred  	%p1136, %p1134, %p1135;
	mov.f32 	%f3282, 0f3F800000;
	@%p1136 bra 	$L__BB1_183;
	setp.num.f32 	%p1137, %f119, %f119;
	abs.f32 	%f2995, %f2994;
	setp.num.f32 	%p1138, %f2995, %f2995;
	and.pred  	%p1139, %p1137, %p1138;
	@%p1139 bra 	$L__BB1_180;
	add.rn.f32 	%f3282, %f117, %f2994;
	bra.uni 	$L__BB1_183;
$L__BB1_180:
	setp.neu.f32 	%p1140, %f117, 0f00000000;
	setp.neu.f32 	%p1141, %f119, 0f7F800000;
	and.pred  	%p1142, %p1140, %p1141;
	@%p1142 bra 	$L__BB1_182;
	mul.f32 	%f3051, %f2994, 0f3F000000;
	cvt.rzi.f32.f32 	%f3052, %f3051;
	add.f32 	%f3053, %f3052, %f3052;
	sub.f32 	%f3054, %f2994, %f3053;
	abs.f32 	%f3055, %f3054;
	setp.neu.f32 	%p1149, %f3055, 0f3F800000;
	add.f32 	%f3056, %f117, %f117;
	mov.b32 	%r2108, %f3056;
	setp.lt.f32 	%p1150, %f2994, 0f00000000;
	xor.b32  	%r2109, %r2108, 2139095040;
	selp.b32 	%r2110, %r2109, %r2108, %p1150;
	and.b32  	%r2111, %r2110, 2147483647;
	selp.b32 	%r2112, %r2111, %r2110, %p1149;
	mov.b32 	%f3282, %r2112;
	bra.uni 	$L__BB1_183;
$L__BB1_182:
	setp.lt.f32 	%p1143, %f119, 0f00800000;
	mul.f32 	%f2996, %f119, 0f4B800000;
	selp.f32 	%f2997, %f2996, %f119, %p1143;
	mov.b32 	%r2099, %f2997;
	add.s32 	%r2100, %r2099, -1060439283;
	and.b32  	%r2101, %r2100, -8388608;
	sub.s32 	%r2102, %r2099, %r2101;
	mov.b32 	%f2998, %r2102;
	cvt.rn.f32.s32 	%f2999, %r2101;
	selp.f32 	%f3000, 0fC1C00000, 0f00000000, %p1143;
	fma.rn.f32 	%f3001, %f2999, 0f34000000, %f3000;
	add.f32 	%f3002, %f2998, 0fBF800000;
	add.f32 	%f3003, %f2998, 0f3F800000;
	rcp.approx.ftz.f32 	%f3004, %f3003;
	add.f32 	%f3005, %f3002, %f3002;
	mul.f32 	%f3006, %f3005, %f3004;
	mul.f32 	%f3007, %f3006, %f3006;
	neg.f32 	%f3008, %f3006;
	sub.f32 	%f3009, %f3002, %f3006;
	add.f32 	%f3010, %f3009, %f3009;
	fma.rn.f32 	%f3011, %f3008, %f3002, %f3010;
	mul.rn.f32 	%f3012, %f3004, %f3011;
	fma.rn.f32 	%f3013, %f3007, 0f3A2C32E4, 0f3B52E7DB;
	fma.rn.f32 	%f3014, %f3013, %f3007, 0f3C93BB73;
	fma.rn.f32 	%f3015, %f3014, %f3007, 0f3DF6384F;
	mul.rn.f32 	%f3016, %f3015, %f3007;
	fma.rn.f32 	%f3017, %f3006, 0f3FB8AA3B, %f3001;
	mul.f32 	%f3018, %f3016, 0f40400000;
	sub.f32 	%f3019, %f3001, %f3017;
	fma.rn.f32 	%f3020, %f3006, 0f3FB8AA3B, %f3019;
	fma.rn.f32 	%f3021, %f3012, 0f3FB8AA3B, %f3020;
	fma.rn.f32 	%f3022, %f3006, 0f32A55E34, %f3021;
	fma.rn.f32 	%f3023, %f3018, %f3012, %f3022;
	fma.rn.f32 	%f3024, %f3016, %f3006, %f3023;
	add.rn.f32 	%f3025, %f3017, %f3024;
	mul.rn.f32 	%f3026, %f3025, %f2994;
	cvt.rni.f32.f32 	%f3027, %f3026;
	sub.f32 	%f3028, %f3026, %f3027;
	neg.f32 	%f3029, %f3026;
	fma.rn.f32 	%f3030, %f3025, %f2994, %f3029;
	neg.f32 	%f3031, %f3017;
	add.rn.f32 	%f3032, %f3025, %f3031;
	neg.f32 	%f3033, %f3032;
	add.rn.f32 	%f3034, %f3024, %f3033;
	fma.rn.f32 	%f3035, %f3034, %f2994, %f3030;
	add.f32 	%f3036, %f3028, %f3035;
	setp.gt.f32 	%p1144, %f3027, 0f00000000;
	selp.b32 	%r2103, 0, -2097152000, %p1144;
	setp.eq.f32 	%p1145, %f117, 0fBF800000;
	setp.eq.f32 	%p1146, %f2995, 0f7F800000;
	setp.lt.f32 	%p1147, %f3026, 0f00000000;
	selp.f32 	%f3037, 0f00000000, 0f7F800000, %p1147;
	abs.f32 	%f3038, %f3026;
	setp.gt.f32 	%p1148, %f3038, 0f43180000;
	cvt.rzi.s32.f32 	%r2104, %f3027;
	shl.b32 	%r2105, %r2104, 23;
	sub.s32 	%r2106, %r2105, %r2103;
	mov.b32 	%f3039, %r2106;
	add.s32 	%r2107, %r2103, 2130706432;
	mov.b32 	%f3040, %r2107;
	fma.rn.f32 	%f3041, %f3036, 0f391FCB8E, 0f3AAF85ED;
	fma.rn.f32 	%f3042, %f3041, %f3036, 0f3C1D9856;
	fma.rn.f32 	%f3043, %f3042, %f3036, 0f3D6357BB;
	fma.rn.f32 	%f3044, %f3043, %f3036, 0f3E75FDEC;
	fma.rn.f32 	%f3045, %f3044, %f3036, 0f3F317218;
	fma.rn.f32 	%f3046, %f3045, %f3036, 0f3F800000;
	mul.f32 	%f3047, %f3046, %f3040;
	mul.f32 	%f3048, %f3047, %f3039;
	selp.f32 	%f3049, %f3037, %f3048, %p1148;
	selp.f32 	%f3050, 0f3F800000, %f3049, %p1146;
	selp.f32 	%f3282, %f3050, %f3049, %p1145;
$L__BB1_183:
	cvt.f64.f32 	%fd1448, %f3282;
	mov.f64 	%fd1449, 0d3FF0000000000000;
	sub.f64 	%fd1633, %fd1449, %fd1448;
	bra.uni 	$L__BB1_225;
$L__BB1_184:
	cvt.rn.f64.s32 	%fd1427, %r66;
	fma.rn.f64 	%fd1428, %fd1427, 0d3FE0000000000000, 0dBFF0000000000000;
	ld.global.u64 	%rd2141, [%rd1+320];
	ld.u64 	%rd2142, [%rd2141+24];
	ld.f64 	%fd1429, [%rd2142+8];
	mov.f64 	%fd1430, 0d3FF8000000000000;
	sub.f64 	%fd1431, %fd1430, %fd1429;
	min.f64 	%fd1432, %fd1428, %fd1431;
	setp.lt.f64 	%p7, %fd1432, 0d3EB0C6F7A0B5ED8D;
	cvt.rn.f32.f64 	%f125, %fd1428;
	mul.f32 	%f2742, %f125, 0f3F000000;
	cvt.rzi.f32.f32 	%f2743, %f2742;
	add.f32 	%f2744, %f2743, %f2743;
	sub.f32 	%f2745, %f125, %f2744;
	abs.f32 	%f126, %f2745;
	cvt.rmi.f32.f32 	%f127, %f125;
	cvt.rn.f32.f64 	%f128, %fd1431;
	mul.f32 	%f2746, %f128, 0f3F000000;
	cvt.rzi.f32.f32 	%f2747, %f2746;
	add.f32 	%f2748, %f2747, %f2747;
	sub.f32 	%f2749, %f128, %f2748;
	abs.f32 	%f129, %f2749;
	cvt.rmi.f32.f32 	%f130, %f128;
	ld.global.v2.u32 	{%r2256, %r2261}, [%rd3];
	ld.global.v2.u32 	{%r2259, %r2260}, [%rd3+8];
	ld.global.v2.u32 	{%r2257, %r2258}, [%rd3+16];
	ld.global.v2.u32 	{%r67, %r68}, [%rd3+24];
	ld.global.f32 	%f131, [%rd3+32];
	ld.global.f64 	%fd61, [%rd3+40];
	not.pred 	%p1048, %p7;
$L__BB1_185:
	mov.u32 	%r78, %r2261;
	mov.u32 	%r2261, %r2260;
	mov.u32 	%r79, %r2259;
	mov.u32 	%r2260, %r2258;
	mov.u32 	%r2259, %r2257;
	cvt.rn.f64.s32 	%fd1433, %r66;
	fma.rn.f64 	%fd65, %fd1433, 0d3FE0000000000000, 0dBFF0000000000000;
	shr.u32 	%r2019, %r78, 2;
	xor.b32  	%r2020, %r2019, %r78;
	shl.b32 	%r2021, %r2260, 4;
	shl.b32 	%r2022, %r2020, 1;
	xor.b32  	%r2023, %r2021, %r2022;
	xor.b32  	%r2024, %r2023, %r2260;
	xor.b32  	%r2257, %r2024, %r2020;
	add.s32 	%r2025, %r2256, %r2257;
	add.s32 	%r2026, %r2025, 362437;
	cvt.rn.f32.u32 	%f2750, %r2026;
	fma.rn.f32 	%f134, %f2750, 0f2F800000, 0f2F000000;
	cvt.f64.f32 	%fd1633, %f134;
	mov.f32 	%f3285, 0f3F800000;
	@%p1048 bra 	$L__BB1_206;
	setp.geu.f64 	%p1089, %fd65, 0d3EB0C6F7A0B5ED8D;
	mov.f32 	%f3283, 0f3F800000;
	@%p1089 bra 	$L__BB1_196;
	setp.eq.f32 	%p1090, %f128, 0f00000000;
	mov.f32 	%f2872, 0f3F800000;
	sub.f32 	%f135, %f2872, %f134;
	abs.f32 	%f136, %f135;
	setp.lt.f32 	%p1091, %f136, 0f00800000;
	mul.f32 	%f2873, %f136, 0f4B800000;
	selp.f32 	%f2874, %f2873, %f136, %p1091;
	selp.f32 	%f2875, 0fC1C00000, 0f00000000, %p1091;
	mov.b32 	%r2049, %f2874;
	add.s32 	%r2050, %r2049, -1060439283;
	and.b32  	%r2051, %r2050, -8388608;
	sub.s32 	%r2052, %r2049, %r2051;
	mov.b32 	%f2876, %r2052;
	cvt.rn.f32.s32 	%f2877, %r2051;
	fma.rn.f32 	%f2878, %f2877, 0f34000000, %f2875;
	add.f32 	%f2879, %f2876, 0fBF800000;
	add.f32 	%f2880, %f2876, 0f3F800000;
	rcp.approx.ftz.f32 	%f2881, %f2880;
	add.f32 	%f2882, %f2879, %f2879;
	mul.f32 	%f2883, %f2882, %f2881;
	mul.f32 	%f2884, %f2883, %f2883;
	sub.f32 	%f2885, %f2879, %f2883;
	add.f32 	%f2886, %f2885, %f2885;
	neg.f32 	%f2887, %f2883;
	fma.rn.f32 	%f2888, %f2887, %f2879, %f2886;
	mul.rn.f32 	%f2889, %f2881, %f2888;
	fma.rn.f32 	%f2890, %f2884, 0f3A2C32E4, 0f3B52E7DB;
	fma.rn.f32 	%f2891, %f2890, %f2884, 0f3C93BB73;
	fma.rn.f32 	%f2892, %f2891, %f2884, 0f3DF6384F;
	mul.rn.f32 	%f2893, %f2892, %f2884;
	fma.rn.f32 	%f2894, %f2883, 0f3FB8AA3B, %f2878;
	sub.f32 	%f2895, %f2878, %f2894;
	fma.rn.f32 	%f2896, %f2883, 0f3FB8AA3B, %f2895;
	fma.rn.f32 	%f2897, %f2889, 0f3FB8AA3B, %f2896;
	fma.rn.f32 	%f2898, %f2883, 0f32A55E34, %f2897;
	mul.f32 	%f2899, %f2893, 0f40400000;
	fma.rn.f32 	%f2900, %f2899, %f2889, %f2898;
	fma.rn.f32 	%f2901, %f2893, %f2883, %f2900;
	add.rn.f32 	%f2902, %f2894, %f2901;
	neg.f32 	%f2903, %f2894;
	add.rn.f32 	%f2904, %f2902, %f2903;
	neg.f32 	%f2905, %f2904;
	add.rn.f32 	%f2906, %f2901, %f2905;
	mul.rn.f32 	%f2907, %f2902, %f128;
	neg.f32 	%f2908, %f2907;
	fma.rn.f32 	%f2909, %f2902, %f128, %f2908;
	fma.rn.f32 	%f2910, %f2906, %f128, %f2909;
	cvt.rni.f32.f32 	%f2911, %f2907;
	sub.f32 	%f2912, %f2907, %f2911;
	add.f32 	%f2913, %f2912, %f2910;
	fma.rn.f32 	%f2914, %f2913, 0f391FCB8E, 0f3AAF85ED;
	fma.rn.f32 	%f2915, %f2914, %f2913, 0f3C1D9856;
	fma.rn.f32 	%f2916, %f2915, %f2913, 0f3D6357BB;
	fma.rn.f32 	%f2917, %f2916, %f2913, 0f3E75FDEC;
	fma.rn.f32 	%f2918, %f2917, %f2913, 0f3F317218;
	fma.rn.f32 	%f2919, %f2918, %f2913, 0f3F800000;
	cvt.rzi.s32.f32 	%r2053, %f2911;
	setp.gt.f32 	%p1092, %f2911, 0f00000000;
	selp.b32 	%r2054, 0, -2097152000, %p1092;
	add.s32 	%r2055, %r2054, 2130706432;
	mov.b32 	%f2920, %r2055;
	mul.f32 	%f2921, %f2919, %f2920;
	shl.b32 	%r2056, %r2053, 23;
	sub.s32 	%r2057, %r2056, %r2054;
	mov.b32 	%f2922, %r2057;
	mul.f32 	%f2923, %f2921, %f2922;
	abs.f32 	%f2924, %f2907;
	setp.gt.f32 	%p1093, %f2924, 0f43180000;
	setp.lt.f32 	%p1094, %f2907, 0f00000000;
	selp.f32 	%f2925, 0f00000000, 0f7F800000, %p1094;
	selp.f32 	%f137, %f2925, %f2923, %p1093;
	setp.eq.f32 	%p1095, %f135, 0f3F800000;
	or.pred  	%p1096, %p1095, %p1090;
	@%p1096 bra 	$L__BB1_195;
	abs.f32 	%f2926, %f128;
	setp.num.f32 	%p1097, %f2926, %f2926;
	setp.num.f32 	%p1098, %f136, %f136;
	and.pred  	%p1099, %p1098, %p1097;
	@%p1099 bra 	$L__BB1_190;
	add.rn.f32 	%f3283, %f135, %f128;
	bra.uni 	$L__BB1_195;
$L__BB1_190:
	setp.neu.f32 	%p1100, %f135, 0f00000000;
	setp.neu.f32 	%p1101, %f136, 0f7F800000;
	and.pred  	%p1102, %p1100, %p1101;
	@%p1102 bra 	$L__BB1_192;
	setp.lt.f32 	%p1109, %f128, 0f00000000;
	setp.neu.f32 	%p1110, %f129, 0f3F800000;
	add.f32 	%f2930, %f135, %f135;
	mov.b32 	%r2058, %f2930;
	xor.b32  	%r2059, %r2058, 2139095040;
	selp.b32 	%r2060, %r2059, %r2058, %p1109;
	and.b32  	%r2061, %r2060, 2147483647;
	selp.b32 	%r2062, %r2061, %r2060, %p1110;
	mov.b32 	%f3283, %r2062;
	bra.uni 	$L__BB1_195;
$L__BB1_192:
	setp.eq.f32 	%p1103, %f2926, 0f7F800000;
	setp.eq.f32 	%p1104, %f135, 0fBF800000;
	and.pred  	%p1105, %p1104, %p1103;
	@%p1105 bra 	$L__BB1_195;
	setp.geu.f32 	%p1106, %f135, 0f00000000;
	mov.f32 	%f3283, %f137;
	@%p1106 bra 	$L__BB1_195;
	setp.neu.f32 	%p1107, %f130, %f128;
	setp.neu.f32 	%p1108, %f129, 0f3F800000;
	neg.f32 	%f2928, %f137;
	selp.f32 	%f2929, %f137, %f2928, %p1108;
	selp.f32 	%f3283, 0f7FFFFFFF, %f2929, %p1107;
$L__BB1_195:
	cvt.f64.f32 	%fd1632, %f3283;
$L__BB1_196:
	setp.geu.f64 	%p1111, %fd1431, 0d3EB0C6F7A0B5ED8D;
	mov.f32 	%f3284, 0f3F800000;
	@%p1111 bra 	$L__BB1_223;
	setp.eq.f32 	%p1112, %f125, 0f00000000;
	mov.f32 	%f2931, 0f3F800000;
	sub.f32 	%f143, %f2931, %f134;
	abs.f32 	%f144, %f143;
	setp.lt.f32 	%p1113, %f144, 0f00800000;
	mul.f32 	%f2932, %f144, 0f4B800000;
	selp.f32 	%f2933, %f2932, %f144, %p1113;
	selp.f32 	%f2934, 0fC1C00000, 0f00000000, %p1113;
	mov.b32 	%r2063, %f2933;
	add.s32 	%r2064, %r2063, -1060439283;
	and.b32  	%r2065, %r2064, -8388608;
	sub.s32 	%r2066, %r2063, %r2065;
	mov.b32 	%f2935, %r2066;
	cvt.rn.f32.s32 	%f2936, %r2065;
	fma.rn.f32 	%f2937, %f2936, 0f34000000, %f2934;
	add.f32 	%f2938, %f2935, 0fBF800000;
	add.f32 	%f2939, %f2935, 0f3F800000;
	rcp.approx.ftz.f32 	%f2940, %f2939;
	add.f32 	%f2941, %f2938, %f2938;
	mul.f32 	%f2942, %f2941, %f2940;
	mul.f32 	%f2943, %f2942, %f2942;
	sub.f32 	%f2944, %f2938, %f2942;
	add.f32 	%f2945, %f2944, %f2944;
	neg.f32 	%f2946, %f2942;
	fma.rn.f32 	%f2947, %f2946, %f2938, %f2945;
	mul.rn.f32 	%f2948, %f2940, %f2947;
	fma.rn.f32 	%f2949, %f2943, 0f3A2C32E4, 0f3B52E7DB;
	fma.rn.f32 	%f2950, %f2949, %f2943, 0f3C93BB73;
	fma.rn.f32 	%f2951, %f2950, %f2943, 0f3DF6384F;
	mul.rn.f32 	%f2952, %f2951, %f2943;
	fma.rn.f32 	%f2953, %f2942, 0f3FB8AA3B, %f2937;
	sub.f32 	%f2954, %f2937, %f2953;
	fma.rn.f32 	%f2955, %f2942, 0f3FB8AA3B, %f2954;
	fma.rn.f32 	%f2956, %f2948, 0f3FB8AA3B, %f2955;
	fma.rn.f32 	%f2957, %f2942, 0f32A55E34, %f2956;
	mul.f32 	%f2958, %f2952, 0f40400000;
	fma.rn.f32 	%f2959, %f2958, %f2948, %f2957;
	fma.rn.f32 	%f2960, %f2952, %f2942, %f2959;
	add.rn.f32 	%f2961, %f2953, %f2960;
	neg.f32 	%f2962, %f2953;
	add.rn.f32 	%f2963, %f2961, %f2962;
	neg.f32 	%f2964, %f2963;
	add.rn.f32 	%f2965, %f2960, %f2964;
	mul.rn.f32 	%f2966, %f2961, %f125;
	neg.f32 	%f2967, %f2966;
	fma.rn.f32 	%f2968, %f2961, %f125, %f2967;
	fma.rn.f32 	%f2969, %f2965, %f125, %f2968;
	cvt.rni.f32.f32 	%f2970, %f2966;
	sub.f32 	%f2971, %f2966, %f2970;
	add.f32 	%f2972, %f2971, %f2969;
	fma.rn.f32 	%f2973, %f2972, 0f391FCB8E, 0f3AAF85ED;
	fma.rn.f32 	%f2974, %f2973, %f2972, 0f3C1D9856;
	fma.rn.f32 	%f2975, %f2974, %f2972, 0f3D6357BB;
	fma.rn.f32 	%f2976, %f2975, %f2972, 0f3E75FDEC;
	fma.rn.f32 	%f2977, %f2976, %f2972, 0f3F317218;
	fma.rn.f32 	%f2978, %f2977, %f2972, 0f3F800000;
	cvt.rzi.s32.f32 	%r2067, %f2970;
	setp.gt.f32 	%p1114, %f2970, 0f00000000;
	selp.b32 	%r2068, 0, -2097152000, %p1114;
	add.s32 	%r2069, %r2068, 2130706432;
	mov.b32 	%f2979, %r2069;
	mul.f32 	%f2980, %f2978, %f2979;
	shl.b32 	%r2070, %r2067, 23;
	sub.s32 	%r2071, %r2070, %r2068;
	mov.b32 	%f2981, %r2071;
	mul.f32 	%f2982, %f2980, %f2981;
	abs.f32 	%f2983, %f2966;
	setp.gt.f32 	%p1115, %f2983, 0f43180000;
	setp.lt.f32 	%p1116, %f2966, 0f00000000;
	selp.f32 	%f2984, 0f00000000, 0f7F800000, %p1116;
	selp.f32 	%f145, %f2984, %f2982, %p1115;
	setp.eq.f32 	%p1117, %f143, 0f3F800000;
	or.pred  	%p1118, %p1117, %p1112;
	@%p1118 bra 	$L__BB1_205;
	abs.f32 	%f2985, %f125;
	setp.num.f32 	%p1119, %f2985, %f2985;
	setp.num.f32 	%p1120, %f144, %f144;
	and.pred  	%p1121, %p1120, %p1119;
	@%p1121 bra 	$L__BB1_200;
	add.rn.f32 	%f3284, %f143, %f125;
	bra.uni 	$L__BB1_205;
$L__BB1_200:
	setp.neu.f32 	%p1122, %f143, 0f00000000;
	setp.neu.f32 	%p1123, %f144, 0f7F800000;
	and.pred  	%p1124, %p1122, %p1123;
	@%p1124 bra 	$L__BB1_202;
	setp.lt.f32 	%p1131, %f125, 0f00000000;
	setp.neu.f32 	%p1132, %f126, 0f3F800000;
	add.f32 	%f2989, %f143, %f143;
	mov.b32 	%r2072, %f2989;
	xor.b32  	%r2073, %r2072, 2139095040;
	selp.b32 	%r2074, %r2073, %r2072, %p1131;
	and.b32  	%r2075, %r2074, 2147483647;
	selp.b32 	%r2076, %r2075, %r2074, %p1132;
	mov.b32 	%f3284, %r2076;
	bra.uni 	$L__BB1_205;
$L__BB1_202:
	setp.eq.f32 	%p1125, %f2985, 0f7F800000;
	setp.eq.f32 	%p1126, %f143, 0fBF800000;
	and.pred  	%p1127, %p1126, %p1125;
	@%p1127 bra 	$L__BB1_205;
	setp.geu.f32 	%p1128, %f143, 0f00000000;
	mov.f32 	%f3284, %f145;
	@%p1128 bra 	$L__BB1_205;
	setp.neu.f32 	%p1129, %f127, %f125;
	setp.neu.f32 	%p1130, %f126, 0f3F800000;
	neg.f32 	%f2987, %f145;
	selp.f32 	%f2988, %f145, %f2987, %p1130;
	selp.f32 	%f3284, 0f7FFFFFFF, %f2988, %p1129;
$L__BB1_205:
	cvt.f64.f32 	%fd1632, %f3284;
	bra.uni 	$L__BB1_223;
$L__BB1_206:
	setp.eq.f32 	%p1049, %f125, 0f00000000;
	add.f64 	%fd1434, %fd65, %fd1431;
	mul.f64 	%fd1435, %fd1434, %fd1633;
	div.rn.f64 	%fd1436, %fd1435, %fd65;
	cvt.rn.f32.f64 	%f151, %fd1436;
	abs.f32 	%f152, %f151;
	setp.lt.f32 	%p1050, %f152, 0f00800000;
	mul.f32 	%f2752, %f152, 0f4B800000;
	selp.f32 	%f2753, %f2752, %f152, %p1050;
	selp.f32 	%f2754, 0fC1C00000, 0f00000000, %p1050;
	mov.b32 	%r2027, %f2753;
	add.s32 	%r2028, %r2027, -1060439283;
	and.b32  	%r2029, %r2028, -8388608;
	sub.s32 	%r2030, %r2027, %r2029;
	mov.b32 	%f2755, %r2030;
	cvt.rn.f32.s32 	%f2756, %r2029;
	fma.rn.f32 	%f2757, %f2756, 0f34000000, %f2754;
	add.f32 	%f2758, %f2755, 0fBF800000;
	add.f32 	%f2759, %f2755, 0f3F800000;
	rcp.approx.ftz.f32 	%f2760, %f2759;
	add.f32 	%f2761, %f2758, %f2758;
	mul.f32 	%f2762, %f2761, %f2760;
	mul.f32 	%f2763, %f2762, %f2762;
	sub.f32 	%f2764, %f2758, %f2762;
	add.f32 	%f2765, %f2764, %f2764;
	neg.f32 	%f2766, %f2762;
	fma.rn.f32 	%f2767, %f2766, %f2758, %f2765;
	mul.rn.f32 	%f2768, %f2760, %f2767;
	fma.rn.f32 	%f2769, %f2763, 0f3A2C32E4, 0f3B52E7DB;
	fma.rn.f32 	%f2770, %f2769, %f2763, 0f3C93BB73;
	fma.rn.f32 	%f2771, %f2770, %f2763, 0f3DF6384F;
	mul.rn.f32 	%f2772, %f2771, %f2763;
	fma.rn.f32 	%f2773, %f2762, 0f3FB8AA3B, %f2757;
	sub.f32 	%f2774, %f2757, %f2773;
	fma.rn.f32 	%f2775, %f2762, 0f3FB8AA3B, %f2774;
	fma.rn.f32 	%f2776, %f2768, 0f3FB8AA3B, %f2775;
	fma.rn.f32 	%f2777, %f2762, 0f32A55E34, %f2776;
	mul.f32 	%f2778, %f2772, 0f40400000;
	fma.rn.f32 	%f2779, %f2778, %f2768, %f2777;
	fma.rn.f32 	%f2780, %f2772, %f2762, %f2779;
	add.rn.f32 	%f2781, %f2773, %f2780;
	neg.f32 	%f2782, %f2773;
	add.rn.f32 	%f2783, %f2781, %f2782;
	neg.f32 	%f2784, %f2783;
	add.rn.f32 	%f2785, %f2780, %f2784;
	mul.rn.f32 	%f2786, %f2781, %f125;
	neg.f32 	%f2787, %f2786;
	fma.rn.f32 	%f2788, %f2781, %f125, %f2787;
	fma.rn.f32 	%f2789, %f2785, %f125, %f2788;
	cvt.rni.f32.f32 	%f2790, %f2786;
	sub.f32 	%f2791, %f2786, %f2790;
	add.f32 	%f2792, %f2791, %f2789;
	fma.rn.f32 	%f2793, %f2792, 0f391FCB8E, 0f3AAF85ED;
	fma.rn.f32 	%f2794, %f2793, %f2792, 0f3C1D9856;
	fma.rn.f32 	%f2795, %f2794, %f2792, 0f3D6357BB;
	fma.rn.f32 	%f2796, %f2795, %f2792, 0f3E75FDEC;
	fma.rn.f32 	%f2797, %f2796, %f2792, 0f3F317218;
	fma.rn.f32 	%f2798, %f2797, %f2792, 0f3F800000;
	cvt.rzi.s32.f32 	%r2031, %f2790;
	setp.gt.f32 	%p1051, %f2790, 0f00000000;
	selp.b32 	%r2032, 0, -2097152000, %p1051;
	add.s32 	%r2033, %r2032, 2130706432;
	mov.b32 	%f2799, %r2033;
	mul.f32 	%f2800, %f2798, %f2799;
	shl.b32 	%r2034, %r2031, 23;
	sub.s32 	%r2035, %r2034, %r2032;
	mov.b32 	%f2801, %r2035;
	mul.f32 	%f2802, %f2800, %f2801;
	abs.f32 	%f2803, %f2786;
	setp.gt.f32 	%p1052, %f2803, 0f43180000;
	setp.lt.f32 	%p1053, %f2786, 0f00000000;
	selp.f32 	%f2804, 0f00000000, 0f7F800000, %p1053;
	selp.f32 	%f153, %f2804, %f2802, %p1052;
	setp.eq.f32 	%p1054, %f151, 0f3F800000;
	or.pred  	%p1055, %p1054, %p1049;
	@%p1055 bra 	$L__BB1_214;
	abs.f32 	%f2805, %f125;
	setp.num.f32 	%p1056, %f2805, %f2805;
	setp.num.f32 	%p1057, %f152, %f152;
	and.pred  	%p1058, %p1057, %p1056;
	@%p1058 bra 	$L__BB1_209;
	add.rn.f32 	%f3285, %f151, %f125;
	bra.uni 	$L__BB1_214;
$L__BB1_209:
	setp.neu.f32 	%p1059, %f151, 0f00000000;
	setp.neu.f32 	%p1060, %f152, 0f7F800000;
	and.pred  	%p1061, %p1059, %p1060;
	@%p1061 bra 	$L__BB1_211;
	setp.neu.f32 	%p1068, %f126, 0f3F800000;
	add.f32 	%f2809, %f151, %f151;
	mov.b32 	%r2036, %f2809;
	and.b32  	%r2037, %r2036, 2147483647;
	mov.b32 	%f2810, %r2037;
	selp.f32 	%f3285, %f2810, %f2809, %p1068;
	bra.uni 	$L__BB1_214;
$L__BB1_211:
	setp.eq.f32 	%p1062, %f2805, 0f7F800000;
	setp.eq.f32 	%p1063, %f151, 0fBF800000;
	and.pred  	%p1064, %p1063, %p1062;
	@%p1064 bra 	$L__BB1_214;
	setp.geu.f32 	%p1065, %f151, 0f00000000;
	mov.f32 	%f3285, %f153;
	@%p1065 bra 	$L__BB1_214;
	setp.neu.f32 	%p1066, %f127, %f125;
	setp.neu.f32 	%p1067, %f126, 0f3F800000;
	neg.f32 	%f2807, %f153;
	selp.f32 	%f2808, %f153, %f2807, %p1067;
	selp.f32 	%f3285, 0f7FFFFFFF, %f2808, %p1066;
$L__BB1_214:
	setp.eq.f32 	%p1069, %f128, 0f00000000;
	mov.f64 	%fd1437, 0d3FF0000000000000;
	sub.f64 	%fd1438, %fd1437, %fd1633;
	add.f64 	%fd1439, %fd65, %fd1431;
	mul.f64 	%fd1440, %fd1439, %fd1438;
	div.rn.f64 	%fd1441, %fd1440, %fd1431;
	cvt.rn.f32.f64 	%f159, %fd1441;
	abs.f32 	%f160, %f159;
	setp.lt.f32 	%p1070, %f160, 0f00800000;
	mul.f32 	%f2812, %f160, 0f4B800000;
	selp.f32 	%f2813, %f2812, %f160, %p1070;
	selp.f32 	%f2814, 0fC1C00000, 0f00000000, %p1070;
	mov.b32 	%r2038, %f2813;
	add.s32 	%r2039, %r2038, -1060439283;
	and.b32  	%r2040, %r2039, -8388608;
	sub.s32 	%r2041, %r2038, %r2040;
	mov.b32 	%f2815, %r2041;
	cvt.rn.f32.s32 	%f2816, %r2040;
	fma.rn.f32 	%f2817, %f2816, 0f34000000, %f2814;
	add.f32 	%f2818, %f2815, 0fBF800000;
	add.f32 	%f2819, %f2815, 0f3F800000;
	rcp.approx.ftz.f32 	%f2820, %f2819;
	add.f32 	%f2821, %f2818, %f2818;
	mul.f32 	%f2822, %f2821, %f2820;
	mul.f32 	%f2823, %f2822, %f2822;
	sub.f32 	%f2824, %f2818, %f2822;
	add.f32 	%f2825, %f2824, %f2824;
	neg.f32 	%f2826, %f2822;
	fma.rn.f32 	%f2827, %f2826, %f2818, %f2825;
	mul.rn.f32 	%f2828, %f2820, %f2827;
	fma.rn.f32 	%f2829, %f2823, 0f3A2C32E4, 0f3B52E7DB;
	fma.rn.f32 	%f2830, %f2829, %f2823, 0f3C93BB73;
	fma.rn.f32 	%f2831, %f2830, %f2823, 0f3DF6384F;
	mul.rn.f32 	%f2832, %f2831, %f2823;
	fma.rn.f32 	%f2833, %f2822, 0f3FB8AA3B, %f2817;
	sub.f32 	%f2834, %f2817, %f2833;
	fma.rn.f32 	%f2835, %f2822, 0f3FB8AA3B, %f2834;
	fma.rn.f32 	%f2836, %f2828, 0f3FB8AA3B, %f2835;
	fma.rn.f32 	%f2837, %f2822, 0f32A55E34, %f2836;
	mul.f32 	%f2838, %f2832, 0f40400000;
	fma.rn.f32 	%f2839, %f2838, %f2828, %f2837;
	fma.rn.f32 	%f2840, %f2832, %f2822, %f2839;
	add.rn.f32 	%f2841, %f2833, %f2840;
	neg.f32 	%f2842, %f2833;
	add.rn.f32 	%f2843, %f2841, %f2842;
	neg.f32 	%f2844, %f2843;
	add.rn.f32 	%f2845, %f2840, %f2844;
	mul.rn.f32 	%f2846, %f2841, %f128;
	neg.f32 	%f2847, %f2846;
	fma.rn.f32 	%f2848, %f2841, %f128, %f2847;
	fma.rn.f32 	%f2849, %f2845, %f128, %f2848;
	cvt.rni.f32.f32 	%f2850, %f2846;
	sub.f32 	%f2851, %f2846, %f2850;
	add.f32 	%f2852, %f2851, %f2849;
	fma.rn.f32 	%f2853, %f2852, 0f391FCB8E, 0f3AAF85ED;
	fma.rn.f32 	%f2854, %f2853, %f2852, 0f3C1D9856;
	fma.rn.f32 	%f2855, %f2854, %f2852, 0f3D6357BB;
	fma.rn.f32 	%f2856, %f2855, %f2852, 0f3E75FDEC;
	fma.rn.f32 	%f2857, %f2856, %f2852, 0f3F317218;
	fma.rn.f32 	%f2858, %f2857, %f2852, 0f3F800000;
	cvt.rzi.s32.f32 	%r2042, %f2850;
	setp.gt.f32 	%p1071, %f2850, 0f00000000;
	selp.b32 	%r2043, 0, -2097152000, %p1071;
	add.s32 	%r2044, %r2043, 2130706432;
	mov.b32 	%f2859, %r2044;
	mul.f32 	%f2860, %f2858, %f2859;
	shl.b32 	%r2045, %r2042, 23;
	sub.s32 	%r2046, %r2045, %r2043;
	mov.b32 	%f2861, %r2046;
	mul.f32 	%f2862, %f2860, %f2861;
	abs.f32 	%f2863, %f2846;
	setp.gt.f32 	%p1072, %f2863, 0f43180000;
	setp.lt.f32 	%p1073, %f2846, 0f00000000;
	selp.f32 	%f2864, 0f00000000, 0f7F800000, %p1073;
	selp.f32 	%f161, %f2864, %f2862, %p1072;
	setp.eq.f32 	%p1074, %f159, 0f3F800000;
	or.pred  	%p1075, %p1074, %p1069;
	mov.f32 	%f3286, 0f3F800000;
	@%p1075 bra 	$L__BB1_222;
	abs.f32 	%f2865, %f128;
	setp.num.f32 	%p1076, %f2865, %f2865;
	setp.num.f32 	%p1077, %f160, %f160;
	and.pred  	%p1078, %p1077, %p1076;
	@%p1078 bra 	$L__BB1_217;
	add.rn.f32 	%f3286, %f159, %f128;
	bra.uni 	$L__BB1_222;
$L__BB1_217:
	setp.neu.f32 	%p1079, %f159, 0f00000000;
	setp.neu.f32 	%p1080, %f160, 0f7F800000;
	and.pred  	%p1081, %p1079, %p1080;
	@%p1081 bra 	$L__BB1_219;
	setp.neu.f32 	%p1088, %f129, 0f3F800000;
	add.f32 	%f2869, %f159, %f159;
	mov.b32 	%r2047, %f2869;
	and.b32  	%r2048, %r2047, 2147483647;
	mov.b32 	%f2870, %r2048;
	selp.f32 	%f3286, %f2870, %f2869, %p1088;
	bra.uni 	$L__BB1_222;
$L__BB1_219:
	setp.eq.f32 	%p1082, %f2865, 0f7F800000;
	setp.eq.f32 	%p1083, %f159, 0fBF800000;
	and.pred  	%p1084, %p1083, %p1082;
	@%p1084 bra 	$L__BB1_222;
	setp.geu.f32 	%p1085, %f159, 0f00000000;
	mov.f32 	%f3286, %f161;
	@%p1085 bra 	$L__BB1_222;
	setp.neu.f32 	%p1086, %f130, %f128;
	setp.neu.f32 	%p1087, %f129, 0f3F800000;
	neg.f32 	%f2867, %f161;
	selp.f32 	%f2868, %f161, %f2867, %p1087;
	selp.f32 	%f3286, 0f7FFFFFFF, %f2868, %p1086;
$L__BB1_222:
	mul.f32 	%f2871, %f3285, %f3286;
	cvt.f64.f32 	%fd1632, %f2871;
$L__BB1_223:
	shr.u32 	%r2077, %r79, 2;
	xor.b32  	%r2078, %r2077, %r79;
	shl.b32 	%r2079, %r2257, 4;
	shl.b32 	%r2080, %r2078, 1;
	xor.b32  	%r2081, %r2079, %r2080;
	xor.b32  	%r2082, %r2081, %r2257;
	xor.b32  	%r2258, %r2082, %r2078;
	add.s32 	%r2256, %r2256, 724874;
	add.s32 	%r2083, %r2258, %r2256;
	cvt.rn.f32.u32 	%f2990, %r2083;
	fma.rn.f32 	%f2991, %f2990, 0f2F800000, 0f2F000000;
	cvt.f64.f32 	%fd1442, %f2991;
	setp.leu.f64 	%p1133, %fd1632, %fd1442;
	@%p1133 bra 	$L__BB1_185;
	st.global.v2.u32 	[%rd3], {%r2256, %r2261};
	st.global.v2.u32 	[%rd3+8], {%r2259, %r2260};
	st.global.v2.u32 	[%rd3+16], {%r2257, %r2258};
	st.global.v2.u32 	[%rd3+24], {%r67, %r68};
	st.global.f32 	[%rd3+32], %f131;
	st.global.f64 	[%rd3+40], %fd61;
$L__BB1_225:
	setp.eq.s32 	%p1151, %r2251, 1;
	selp.b32 	%r2113, %r2249, %r2250, %p1151;
	mul.f64 	%fd1450, %fd58, %fd1633;
	ld.global.u64 	%rd2145, [%rd2+64];
	mul.wide.s32 	%rd2146, %r2113, 8;
	add.s64 	%rd2147, %rd2145, %rd2146;
	st.f64 	[%rd2147], %fd1450;
	ld.global.u64 	%rd2148, [%rd2+64];
	add.s64 	%rd2149, %rd2148, %rd2146;
	ld.f64 	%fd1451, [%rd2149];
	sub.f64 	%fd1627, %fd58, %fd1451;
$L__BB1_226:
	add.s32 	%r2251, %r2251, 1;
	setp.ne.s32 	%p1152, %r2251, 3;
	@%p1152 bra 	$L__BB1_108;
	add.f64 	%fd1452, %fd1627, %fd1627;
	ld.global.u64 	%rd2150, [%rd1+352];
	ld.u64 	%rd2151, [%rd2150+8];
	ld.u64 	%rd2152, [%rd2151+8];
	ld.f64 	%fd1453, [%rd2152+8];
	div.rn.f64 	%fd1454, %fd1452, %fd1453;
	cvt.rn.f32.f64 	%f3057, %fd1454;
	sqrt.rn.f32 	%f3058, %f3057;
	cvt.f64.f32 	%fd1737, %f3058;
$L__BB1_228:
	mov.f64 	%fd1455, 0d0000000000000000;
	mov.f64 	%fd1456, 0d7FF0000000000000;
	mul.rn.f64 	%fd1638, %fd1456, %fd1455;
	ld.global.u64 	%rd2153, [%rd2+48];
	ld.u64 	%rd2154, [%rd2153+8];
	mul.wide.s32 	%rd2155, %r2249, 8;
	add.s64 	%rd2156, %rd2154, %rd2155;
	ld.f64 	%fd1457, [%rd2156];
	mul.wide.s32 	%rd2157, %r2250, 8;
	add.s64 	%rd2158, %rd2154, %rd2157;
	ld.f64 	%fd1458, [%rd2158];
	add.f64 	%fd79, %fd1457, %fd1458;
	ld.u64 	%rd2159, [%rd2153+16];
	add.s64 	%rd2160, %rd2159, %rd2155;
	ld.f64 	%fd1459, [%rd2160];
	add.s64 	%rd2161, %rd2159, %rd2157;
	ld.f64 	%fd1460, [%rd2161];
	add.f64 	%fd80, %fd1459, %fd1460;
	ld.u64 	%rd2162, [%rd2153+24];
	add.s64 	%rd2163, %rd2162, %rd2155;
	ld.f64 	%fd1461, [%rd2163];
	add.s64 	%rd2164, %rd2162, %rd2157;
	ld.f64 	%fd1462, [%rd2164];
	add.f64 	%fd81, %fd1461, %fd1462;
	ld.global.u64 	%rd2165, [%rd1+320];
	ld.u64 	%rd2166, [%rd2165+32];
	ld.f64 	%fd1463, [%rd2166+8];
	add.f64 	%fd1464, %fd1463, 0dBFF0000000000000;
	cvt.rn.f32.f64 	%f3059, %fd1464;
	abs.f32 	%f3060, %f3059;
	cvt.f64.f32 	%fd1465, %f3060;
	setp.geu.f64 	%p1153, %fd1465, 0d3F50624DD2F1A9FC;
	@%p1153 bra 	$L__BB1_237;
	ld.global.v2.u32 	{%r2191, %r2192}, [%rd3];
	ld.global.v2.u32 	{%r2193, %r2194}, [%rd3+8];
	ld.global.v2.u32 	{%r2195, %r2196}, [%rd3+16];
	shr.u32 	%r2197, %r2192, 2;
	xor.b32  	%r2198, %r2197, %r2192;
	shl.b32 	%r2199, %r2196, 4;
	shl.b32 	%r2200, %r2198, 1;
	xor.b32  	%r2201, %r2199, %r2200;
	xor.b32  	%r2202, %r2201, %r2196;
	xor.b32  	%r2203, %r2202, %r2198;
	add.s32 	%r2204, %r2191, 362437;
	add.s32 	%r2205, %r2203, %r2204;
	cvt.rn.f32.u32 	%f3246, %r2205;
	fma.rn.f32 	%f3247, %f3246, 0f2F800000, 0f2F000000;
	st.global.v2.u32 	[%rd3], {%r2204, %r2193};
	st.global.v2.u32 	[%rd3+8], {%r2194, %r2195};
	st.global.v2.u32 	[%rd3+16], {%r2196, %r2203};
	cvt.f64.f32 	%fd1544, %f3247;
	st.global.f64 	[%rd5+152], %fd1544;
	fma.rn.f64 	%fd82, %fd1544, 0d4000000000000000, 0dBFF0000000000000;
	mul.f64 	%fd1545, %fd82, %fd82;
	mov.f64 	%fd1546, 0d3FF0000000000000;
	sub.f64 	%fd1547, %fd1546, %fd1545;
	cvt.rn.f32.f64 	%f3248, %fd1547;
	sqrt.rn.f32 	%f3249, %f3248;
	cvt.f64.f32 	%fd83, %f3249;
	ld.global.v2.u32 	{%r2206, %r2207}, [%rd3];
	ld.global.v2.u32 	{%r2208, %r2209}, [%rd3+8];
	ld.global.v2.u32 	{%r2210, %r2211}, [%rd3+16];
	shr.u32 	%r2212, %r2207, 2;
	xor.b32  	%r2213, %r2212, %r2207;
	shl.b32 	%r2214, %r2211, 4;
	shl.b32 	%r2215, %r2213, 1;
	xor.b32  	%r2216, %r2214, %r2215;
	xor.b32  	%r2217, %r2216, %r2211;
	xor.b32  	%r2218, %r2217, %r2213;
	add.s32 	%r2219, %r2206, 362437;
	add.s32 	%r2220, %r2218, %r2219;
	cvt.rn.f32.u32 	%f3250, %r2220;
	fma.rn.f32 	%f3251, %f3250, 0f2F800000, 0f2F000000;
	st.global.v2.u32 	[%rd3], {%r2219, %r2208};
	st.global.v2.u32 	[%rd3+8], {%r2209, %r2210};
	st.global.v2.u32 	[%rd3+16], {%r2211, %r2218};
	cvt.f64.f32 	%fd1548, %f3251;
	st.global.f64 	[%rd5+152], %fd1548;
	mul.f64 	%fd84, %fd1548, 0d401921FB54442D18;
	setp.eq.f64 	%p1197, %fd84, 0d7FF0000000000000;
	mov.b32 	%r2264, 1;
	mov.f64 	%fd1637, %fd1638;
	@%p1197 bra 	$L__BB1_233;
	mul.f64 	%fd1549, %fd84, 0d3FE45F306DC9C883;
	cvt.rni.s32.f64 	%r2263, %fd1549;
	cvt.rn.f64.s32 	%fd1550, %r2263;
	fma.rn.f64 	%fd1551, %fd1550, 0dBFF921FB54442D18, %fd84;
	fma.rn.f64 	%fd1552, %fd1550, 0dBC91A62633145C00, %fd1551;
	fma.rn.f64 	%fd1637, %fd1550, 0dB97B839A252049C0, %fd1552;
	setp.ltu.f64 	%p1198, %fd84, 0d41E0000000000000;
	@%p1198 bra 	$L__BB1_232;
	{ // callseq 10, 0
	.param .b64 param0;
	st.param.f64 	[param0], %fd84;
	.param .align 16 .b8 retval0[16];
	call.uni (retval0), 
	__internal_trig_reduction_slowpathd, 
	(
	param0
	);
	ld.param.f64 	%fd1637, [retval0];
	ld.param.b32 	%r2263, [retval0+8];
	} // callseq 10
$L__BB1_232:
	add.s32 	%r2264, %r2263, 1;
$L__BB1_233:
	setp.eq.f64 	%p1199, %fd84, 0d7FF0000000000000;
	shl.b32 	%r2223, %r2264, 6;
	cvt.u64.u32 	%rd2177, %r2223;
	and.b64  	%rd2178, %rd2177, 64;
	mov.u64 	%rd2179, __cudart_sin_cos_coeffs;
	add.s64 	%rd2180, %rd2179, %rd2178;
	mul.rn.f64 	%fd1554, %fd1637, %fd1637;
	and.b32  	%r2224, %r2264, 1;
	setp.eq.b32 	%p1200, %r2224, 1;
	selp.f64 	%fd1555, 0dBDA8FF8320FD8164, 0d3DE5DB65F9785EBA, %p1200;
	ld.global.nc.v2.f64 	{%fd1556, %fd1557}, [%rd2180];
	fma.rn.f64 	%fd1558, %fd1555, %fd1554, %fd1556;
	fma.rn.f64 	%fd1559, %fd1558, %fd1554, %fd1557;
	ld.global.nc.v2.f64 	{%fd1560, %fd1561}, [%rd2180+16];
	fma.rn.f64 	%fd1562, %fd1559, %fd1554, %fd1560;
	fma.rn.f64 	%fd1563, %fd1562, %fd1554, %fd1561;
	ld.global.nc.v2.f64 	{%fd1564, %fd1565}, [%rd2180+32];
	fma.rn.f64 	%fd1566, %fd1563, %fd1554, %fd1564;
	fma.rn.f64 	%fd1567, %fd1566, %fd1554, %fd1565;
	fma.rn.f64 	%fd1568, %fd1567, %fd1637, %fd1637;
	fma.rn.f64 	%fd1569, %fd1567, %fd1554, 0d3FF0000000000000;
	selp.f64 	%fd1570, %fd1569, %fd1568, %p1200;
	and.b32  	%r2225, %r2264, 2;
	setp.eq.s32 	%p1201, %r2225, 0;
	mov.f64 	%fd1571, 0d0000000000000000;
	sub.f64 	%fd1572, %fd1571, %fd1570;
	selp.f64 	%fd1573, %fd1570, %fd1572, %p1201;
	mul.f64 	%fd89, %fd1573, %fd83;
	mov.b32 	%r2265, 0;
	@%p1199 bra 	$L__BB1_236;
	mul.f64 	%fd1574, %fd84, 0d3FE45F306DC9C883;
	cvt.rni.s32.f64 	%r2265, %fd1574;
	cvt.rn.f64.s32 	%fd1575, %r2265;
	fma.rn.f64 	%fd1576, %fd1575, 0dBFF921FB54442D18, %fd84;
	fma.rn.f64 	%fd1577, %fd1575, 0dBC91A62633145C00, %fd1576;
	fma.rn.f64 	%fd1638, %fd1575, 0dB97B839A252049C0, %fd1577;
	setp.ltu.f64 	%p1202, %fd84, 0d41E0000000000000;
	@%p1202 bra 	$L__BB1_236;
	{ // callseq 11, 0
	.param .b64 param0;
	st.param.f64 	[param0], %fd84;
	.param .align 16 .b8 retval0[16];
	call.uni (retval0), 
	__internal_trig_reduction_slowpathd, 
	(
	param0
	);
	ld.param.f64 	%fd1638, [retval0];
	ld.param.b32 	%r2265, [retval0+8];
	} // callseq 11
$L__BB1_236:
	shl.b32 	%r2227, %r2265, 6;
	cvt.u64.u32 	%rd2181, %r2227;
	and.b64  	%rd2182, %rd2181, 64;
	add.s64 	%rd2184, %rd2179, %rd2182;
	mul.rn.f64 	%fd1579, %fd1638, %fd1638;
	and.b32  	%r2228, %r2265, 1;
	setp.eq.b32 	%p1203, %r2228, 1;
	selp.f64 	%fd1580, 0dBDA8FF8320FD8164, 0d3DE5DB65F9785EBA, %p1203;
	ld.global.nc.v2.f64 	{%fd1581, %fd1582}, [%rd2184];
	fma.rn.f64 	%fd1583, %fd1580, %fd1579, %fd1581;
	fma.rn.f64 	%fd1584, %fd1583, %fd1579, %fd1582;
	ld.global.nc.v2.f64 	{%fd1585, %fd1586}, [%rd2184+16];
	fma.rn.f64 	%fd1587, %fd1584, %fd1579, %fd1585;
	fma.rn.f64 	%fd1588, %fd1587, %fd1579, %fd1586;
	ld.global.nc.v2.f64 	{%fd1589, %fd1590}, [%rd2184+32];
	fma.rn.f64 	%fd1591, %fd1588, %fd1579, %fd1589;
	fma.rn.f64 	%fd1592, %fd1591, %fd1579, %fd1590;
	fma.rn.f64 	%fd1593, %fd1592, %fd1638, %fd1638;
	fma.rn.f64 	%fd1594, %fd1592, %fd1579, 0d3FF0000000000000;
	selp.f64 	%fd1595, %fd1594, %fd1593, %p1203;
	and.b32  	%r2229, %r2265, 2;
	setp.eq.s32 	%p1204, %r2229, 0;
	mov.f64 	%fd1596, 0d0000000000000000;
	sub.f64 	%fd1597, %fd1596, %fd1595;
	selp.f64 	%fd1598, %fd1595, %fd1597, %p1204;
	mul.f64 	%fd1599, %fd1598, %fd83;
	mul.f64 	%fd1642, %fd1737, %fd1599;
	mul.f64 	%fd1644, %fd1737, %fd82;
	mul.f64 	%fd1643, %fd1737, %fd89;
	bra.uni 	$L__BB1_261;
$L__BB1_237:
	ld.global.v2.u32 	{%r2114, %r2115}, [%rd3];
	ld.global.v2.u32 	{%r2116, %r2117}, [%rd3+8];
	ld.global.v2.u32 	{%r2118, %r2119}, [%rd3+16];
	shr.u32 	%r2120, %r2115, 2;
	xor.b32  	%r2121, %r2120, %r2115;
	shl.b32 	%r2122, %r2119, 4;
	shl.b32 	%r2123, %r2121, 1;
	xor.b32  	%r2124, %r2122, %r2123;
	xor.b32  	%r2125, %r2124, %r2119;
	xor.b32  	%r2126, %r2125, %r2121;
	add.s32 	%r2127, %r2114, 362437;
	add.s32 	%r2128, %r2126, %r2127;
	cvt.rn.f32.u32 	%f3062, %r2128;
	fma.rn.f32 	%f168, %f3062, 0f2F800000, 0f2F000000;
	st.global.v2.u32 	[%rd3], {%r2127, %r2116};
	st.global.v2.u32 	[%rd3+8], {%r2117, %r2118};
	st.global.v2.u32 	[%rd3+16], {%r2119, %r2126};
	cvt.f64.f32 	%fd1466, %f168;
	st.global.f64 	[%rd5+152], %fd1466;
	ld.global.u64 	%rd2167, [%rd1+320];
	ld.u64 	%rd2168, [%rd2167+32];
	ld.f64 	%fd1467, [%rd2168+8];
	cvt.rn.f32.f64 	%f3063, %fd1467;
	abs.f32 	%f170, %f168;
	setp.eq.f32 	%p1154, %f168, 0f3F800000;
	setp.eq.f32 	%p1155, %f3063, 0f00000000;
	or.pred  	%p1156, %p1154, %p1155;
	mov.f32 	%f3287, 0f3F800000;
	@%p1156 bra 	$L__BB1_243;
	setp.num.f32 	%p1157, %f170, %f170;
	abs.f32 	%f3064, %f3063;
	setp.num.f32 	%p1158, %f3064, %f3064;
	and.pred  	%p1159, %p1157, %p1158;
	@%p1159 bra 	$L__BB1_240;
	add.rn.f32 	%f3287, %f168, %f3063;
	bra.uni 	$L__BB1_243;
$L__BB1_240:
	setp.neu.f32 	%p1160, %f168, 0f00000000;
	setp.neu.f32 	%p1161, %f170, 0f7F800000;
	and.pred  	%p1162, %p1160, %p1161;
	@%p1162 bra 	$L__BB1_242;
	mul.f32 	%f3120, %f3063, 0f3F000000;
	cvt.rzi.f32.f32 	%f3121, %f3120;
	add.f32 	%f3122, %f3121, %f3121;
	sub.f32 	%f3123, %f3063, %f3122;
	abs.f32 	%f3124, %f3123;
	setp.neu.f32 	%p1169, %f3124, 0f3F800000;
	add.f32 	%f3125, %f168, %f168;
	mov.b32 	%r2138, %f3125;
	setp.lt.f32 	%p1170, %f3063, 0f00000000;
	xor.b32  	%r2139, %r2138, 2139095040;
	selp.b32 	%r2140, %r2139, %r2138, %p1170;
	and.b32  	%r2141, %r2140, 2147483647;
	selp.b32 	%r2142, %r2141, %r2140, %p1169;
	mov.b32 	%f3287, %r2142;
	bra.uni 	$L__BB1_243;
$L__BB1_242:
	setp.lt.f32 	%p1163, %f170, 0f00800000;
	mul.f32 	%f3065, %f170, 0f4B800000;
	selp.f32 	%f3066, %f3065, %f170, %p1163;
	mov.b32 	%r2129, %f3066;
	add.s32 	%r2130, %r2129, -1060439283;
	and.b32  	%r2131, %r2130, -8388608;
	sub.s32 	%r2132, %r2129, %r2131;
	mov.b32 	%f3067, %r2132;
	cvt.rn.f32.s32 	%f3068, %r2131;
	selp.f32 	%f3069, 0fC1C00000, 0f00000000, %p1163;
	fma.rn.f32 	%f3070, %f3068, 0f34000000, %f3069;
	add.f32 	%f3071, %f3067, 0fBF800000;
	add.f32 	%f3072, %f3067, 0f3F800000;
	rcp.approx.ftz.f32 	%f3073, %f3072;
	add.f32 	%f3074, %f3071, %f3071;
	mul.f32 	%f3075, %f3074, %f3073;
	mul.f32 	%f3076, %f3075, %f3075;
	neg.f32 	%f3077, %f3075;
	sub.f32 	%f3078, %f3071, %f3075;
	add.f32 	%f3079, %f3078, %f3078;
	fma.rn.f32 	%f3080, %f3077, %f3071, %f3079;
	mul.rn.f32 	%f3081, %f3073, %f3080;
	fma.rn.f32 	%f3082, %f3076, 0f3A2C32E4, 0f3B52E7DB;
	fma.rn.f32 	%f3083, %f3082, %f3076, 0f3C93BB73;
	fma.rn.f32 	%f3084, %f3083, %f3076, 0f3DF6384F;
	mul.rn.f32 	%f3085, %f3084, %f3076;
	fma.rn.f32 	%f3086, %f3075, 0f3FB8AA3B, %f3070;
	mul.f32 	%f3087, %f3085, 0f40400000;
	sub.f32 	%f3088, %f3070, %f3086;
	fma.rn.f32 	%f3089, %f3075, 0f3FB8AA3B, %f3088;
	fma.rn.f32 	%f3090, %f3081, 0f3FB8AA3B, %f3089;
	fma.rn.f32 	%f3091, %f3075, 0f32A55E34, %f3090;
	fma.rn.f32 	%f3092, %f3087, %f3081, %f3091;
	fma.rn.f32 	%f3093, %f3085, %f3075, %f3092;
	add.rn.f32 	%f3094, %f3086, %f3093;
	mul.rn.f32 	%f3095, %f3094, %f3063;
	cvt.rni.f32.f32 	%f3096, %f3095;
	sub.f32 	%f3097, %f3095, %f3096;
	neg.f32 	%f3098, %f3095;
	fma.rn.f32 	%f3099, %f3094, %f3063, %f3098;
	neg.f32 	%f3100, %f3086;
	add.rn.f32 	%f3101, %f3094, %f3100;
	neg.f32 	%f3102, %f3101;
	add.rn.f32 	%f3103, %f3093, %f3102;
	fma.rn.f32 	%f3104, %f3103, %f3063, %f3099;
	add.f32 	%f3105, %f3097, %f3104;
	setp.gt.f32 	%p1164, %f3096, 0f00000000;
	selp.b32 	%r2133, 0, -2097152000, %p1164;
	setp.eq.f32 	%p1165, %f168, 0fBF800000;
	setp.eq.f32 	%p1166, %f3064, 0f7F800000;
	setp.lt.f32 	%p1167, %f3095, 0f00000000;
	selp.f32 	%f3106, 0f00000000, 0f7F800000, %p1167;
	abs.f32 	%f3107, %f3095;
	setp.gt.f32 	%p1168, %f3107, 0f43180000;
	cvt.rzi.s32.f32 	%r2134, %f3096;
	shl.b32 	%r2135, %r2134, 23;
	sub.s32 	%r2136, %r2135, %r2133;
	mov.b32 	%f3108, %r2136;
	add.s32 	%r2137, %r2133, 2130706432;
	mov.b32 	%f3109, %r2137;
	fma.rn.f32 	%f3110, %f3105, 0f391FCB8E, 0f3AAF85ED;
	fma.rn.f32 	%f3111, %f3110, %f3105, 0f3C1D9856;
	fma.rn.f32 	%f3112, %f3111, %f3105, 0f3D6357BB;
	fma.rn.f32 	%f3113, %f3112, %f3105, 0f3E75FDEC;
	fma.rn.f32 	%f3114, %f3113, %f3105, 0f3F317218;
	fma.rn.f32 	%f3115, %f3114, %f3105, 0f3F800000;
	mul.f32 	%f3116, %f3115, %f3109;
	mul.f32 	%f3117, %f3116, %f3108;
	selp.f32 	%f3118, %f3106, %f3117, %p1168;
	selp.f32 	%f3119, 0f3F800000, %f3118, %p1166;
	selp.f32 	%f3287, %f3119, %f3118, %p1165;
$L__BB1_243:
	cvt.f64.f32 	%fd1468, %f3287;
	fma.rn.f64 	%fd96, %fd1468, 0d4000000000000000, 0dBFF0000000000000;
	ld.global.v2.u32 	{%r2144, %r2145}, [%rd3];
	ld.global.v2.u32 	{%r2146, %r2147}, [%rd3+8];
	ld.global.v2.u32 	{%r2148, %r2149}, [%rd3+16];
	shr.u32 	%r2150, %r2145, 2;
	xor.b32  	%r2151, %r2150, %r2145;
	shl.b32 	%r2152, %r2149, 4;
	shl.b32 	%r2153, %r2151, 1;
	xor.b32  	%r2154, %r2152, %r2153;
	xor.b32  	%r2155, %r2154, %r2149;
	xor.b32  	%r2156, %r2155, %r2151;
	add.s32 	%r2157, %r2144, 362437;
	add.s32 	%r2158, %r2156, %r2157;
	cvt.rn.f32.u32 	%f3126, %r2158;
	fma.rn.f32 	%f3127, %f3126, 0f2F800000, 0f2F000000;
	st.global.v2.u32 	[%rd3], {%r2157, %r2146};
	st.global.v2.u32 	[%rd3+8], {%r2147, %r2148};
	st.global.v2.u32 	[%rd3+16], {%r2149, %r2156};
	cvt.f64.f32 	%fd1469, %f3127;
	st.global.f64 	[%rd5+152], %fd1469;
	mul.f64 	%fd97, %fd1469, 0d401921FB54442D18;
	setp.eq.f64 	%p1171, %fd97, 0d7FF0000000000000;
	mov.b32 	%r2267, 1;
	mov.f64 	%fd1640, %fd1638;
	@%p1171 bra 	$L__BB1_247;
	mul.f64 	%fd1470, %fd97, 0d3FE45F306DC9C883;
	cvt.rni.s32.f64 	%r2266, %fd1470;
	cvt.rn.f64.s32 	%fd1471, %r2266;
	fma.rn.f64 	%fd1472, %fd1471, 0dBFF921FB54442D18, %fd97;
	fma.rn.f64 	%fd1473, %fd1471, 0dBC91A62633145C00, %fd1472;
	fma.rn.f64 	%fd1640, %fd1471, 0dB97B839A252049C0, %fd1473;
	setp.ltu.f64 	%p1172, %fd97, 0d41E0000000000000;
	@%p1172 bra 	$L__BB1_246;
	{ // callseq 8, 0
	.param .b64 param0;
	st.param.f64 	[param0], %fd97;
	.param .align 16 .b8 retval0[16];
	call.uni (retval0), 
	__internal_trig_reduction_slowpathd, 
	(
	param0
	);
	ld.param.f64 	%fd1640, [retval0];
	ld.param.b32 	%r2266, [retval0+8];
	} // callseq 8
$L__BB1_246:
	add.s32 	%r2267, %r2266, 1;
$L__BB1_247:
	setp.eq.f64 	%p1173, %fd97, 0d7FF0000000000000;
	shl.b32 	%r2161, %r2267, 6;
	cvt.u64.u32 	%rd2169, %r2161;
	and.b64  	%rd2170, %rd2169, 64;
	mov.u64 	%rd2171, __cudart_sin_cos_coeffs;
	add.s64 	%rd2172, %rd2171, %rd2170;
	mul.rn.f64 	%fd1475, %fd1640, %fd1640;
	and.b32  	%r2162, %r2267, 1;
	setp.eq.b32 	%p1174, %r2162, 1;
	selp.f64 	%fd1476, 0dBDA8FF8320FD8164, 0d3DE5DB65F9785EBA, %p1174;
	ld.global.nc.v2.f64 	{%fd1477, %fd1478}, [%rd2172];
	fma.rn.f64 	%fd1479, %fd1476, %fd1475, %fd1477;
	fma.rn.f64 	%fd1480, %fd1479, %fd1475, %fd1478;
	ld.global.nc.v2.f64 	{%fd1481, %fd1482}, [%rd2172+16];
	fma.rn.f64 	%fd1483, %fd1480, %fd1475, %fd1481;
	fma.rn.f64 	%fd1484, %fd1483, %fd1475, %fd1482;
	ld.global.nc.v2.f64 	{%fd1485, %fd1486}, [%rd2172+32];
	fma.rn.f64 	%fd1487, %fd1484, %fd1475, %fd1485;
	fma.rn.f64 	%fd1488, %fd1487, %fd1475, %fd1486;
	fma.rn.f64 	%fd1489, %fd1488, %fd1640, %fd1640;
	fma.rn.f64 	%fd1490, %fd1488, %fd1475, 0d3FF0000000000000;
	selp.f64 	%fd1491, %fd1490, %fd1489, %p1174;
	and.b32  	%r2163, %r2267, 2;
	setp.eq.s32 	%p1175, %r2163, 0;
	mov.f64 	%fd1492, 0d0000000000000000;
	sub.f64 	%fd1493, %fd1492, %fd1491;
	selp.f64 	%fd102, %fd1491, %fd1493, %p1175;
	mov.b32 	%r2268, 0;
	@%p1173 bra 	$L__BB1_250;
	mul.f64 	%fd1494, %fd97, 0d3FE45F306DC9C883;
	cvt.rni.s32.f64 	%r2268, %fd1494;
	cvt.rn.f64.s32 	%fd1495, %r2268;
	fma.rn.f64 	%fd1496, %fd1495, 0dBFF921FB54442D18, %fd97;
	fma.rn.f64 	%fd1497, %fd1495, 0dBC91A62633145C00, %fd1496;
	fma.rn.f64 	%fd1638, %fd1495, 0dB97B839A252049C0, %fd1497;
	setp.ltu.f64 	%p1176, %fd97, 0d41E0000000000000;
	@%p1176 bra 	$L__BB1_250;
	{ // callseq 9, 0
	.param .b64 param0;
	st.param.f64 	[param0], %fd97;
	.param .align 16 .b8 retval0[16];
	call.uni (retval0), 
	__internal_trig_reduction_slowpathd, 
	(
	param0
	);
	ld.param.f64 	%fd1638, [retval0];
	ld.param.b32 	%r2268, [retval0+8];
	} // callseq 9
$L__BB1_250:
	shl.b32 	%r2165, %r2268, 6;
	cvt.u64.u32 	%rd2173, %r2165;
	and.b64  	%rd2174, %rd2173, 64;
	add.s64 	%rd2176, %rd2171, %rd2174;
	mul.rn.f64 	%fd1499, %fd1638, %fd1638;
	and.b32  	%r2166, %r2268, 1;
	setp.eq.b32 	%p1177, %r2166, 1;
	selp.f64 	%fd1500, 0dBDA8FF8320FD8164, 0d3DE5DB65F9785EBA, %p1177;
	ld.global.nc.v2.f64 	{%fd1501, %fd1502}, [%rd2176];
	fma.rn.f64 	%fd1503, %fd1500, %fd1499, %fd1501;
	fma.rn.f64 	%fd1504, %fd1503, %fd1499, %fd1502;
	ld.global.nc.v2.f64 	{%fd1505, %fd1506}, [%rd2176+16];
	fma.rn.f64 	%fd1507, %fd1504, %fd1499, %fd1505;
	fma.rn.f64 	%fd1508, %fd1507, %fd1499, %fd1506;
	ld.global.nc.v2.f64 	{%fd1509, %fd1510}, [%rd2176+32];
	fma.rn.f64 	%fd1511, %fd1508, %fd1499, %fd1509;
	fma.rn.f64 	%fd1512, %fd1511, %fd1499, %fd1510;
	fma.rn.f64 	%fd1513, %fd1512, %fd1638, %fd1638;
	fma.rn.f64 	%fd1514, %fd1512, %fd1499, 0d3FF0000000000000;
	selp.f64 	%fd1515, %fd1514, %fd1513, %p1177;
	and.b32  	%r2167, %r2268, 2;
	setp.eq.s32 	%p1178, %r2167, 0;
	mov.f64 	%fd1516, 0d0000000000000000;
	sub.f64 	%fd1517, %fd1516, %fd1515;
	selp.f64 	%fd106, %fd1515, %fd1517, %p1178;
	cvt.rn.f32.f64 	%f176, %fd1732;
	abs.f32 	%f177, %f176;
	setp.eq.f32 	%p1179, %f176, 0f3F800000;
	mov.f32 	%f3288, 0f3F800000;
	@%p1179 bra 	$L__BB1_255;
	setp.num.f32 	%p1180, %f177, %f177;
	@%p1180 bra 	$L__BB1_253;
	mov.f32 	%f3184, 0f40000000;
	add.rn.f32 	%f3288, %f176, %f3184;
	bra.uni 	$L__BB1_255;
$L__BB1_253:
	setp.lt.f32 	%p1181, %f177, 0f00800000;
	mul.f32 	%f3129, %f177, 0f4B800000;
	selp.f32 	%f3130, %f3129, %f177, %p1181;
	mov.b32 	%r2168, %f3130;
	add.s32 	%r2169, %r2168, -1060439283;
	and.b32  	%r2170, %r2169, -8388608;
	sub.s32 	%r2171, %r2168, %r2170;
	mov.b32 	%f3131, %r2171;
	cvt.rn.f32.s32 	%f3132, %r2170;
	selp.f32 	%f3133, 0fC1C00000, 0f00000000, %p1181;
	fma.rn.f32 	%f3134, %f3132, 0f34000000, %f3133;
	add.f32 	%f3135, %f3131, 0fBF800000;
	add.f32 	%f3136, %f3131, 0f3F800000;
	rcp.approx.ftz.f32 	%f3137, %f3136;
	add.f32 	%f3138, %f3135, %f3135;
	mul.f32 	%f3139, %f3138, %f3137;
	mul.f32 	%f3140, %f3139, %f3139;
	neg.f32 	%f3141, %f3139;
	sub.f32 	%f3142, %f3135, %f3139;
	add.f32 	%f3143, %f3142, %f3142;
	fma.rn.f32 	%f3144, %f3141, %f3135, %f3143;
	mul.rn.f32 	%f3145, %f3137, %f3144;
	fma.rn.f32 	%f3146, %f3140, 0f3A2C32E4, 0f3B52E7DB;
	fma.rn.f32 	%f3147, %f3146, %f3140, 0f3C93BB73;
	fma.rn.f32 	%f3148, %f3147, %f3140, 0f3DF6384F;
	mul.rn.f32 	%f3149, %f3148, %f3140;
	fma.rn.f32 	%f3150, %f3139, 0f3FB8AA3B, %f3134;
	mul.f32 	%f3151, %f3149, 0f40400000;
	sub.f32 	%f3152, %f3134, %f3150;
	fma.rn.f32 	%f3153, %f3139, 0f3FB8AA3B, %f3152;
	fma.rn.f32 	%f3154, %f3145, 0f3FB8AA3B, %f3153;
	fma.rn.f32 	%f3155, %f3139, 0f32A55E34, %f3154;
	fma.rn.f32 	%f3156, %f3151, %f3145, %f3155;
	fma.rn.f32 	%f3157, %f3149, %f3139, %f3156;
	add.rn.f32 	%f3158, %f3150, %f3157;
	mov.f32 	%f3159, 0f40000000;
	mul.rn.f32 	%f3160, %f3158, %f3159;
	cvt.rni.f32.f32 	%f3161, %f3160;
	sub.f32 	%f3162, %f3160, %f3161;
	neg.f32 	%f3163, %f3160;
	fma.rn.f32 	%f3164, %f3158, 0f40000000, %f3163;
	neg.f32 	%f3165, %f3150;
	add.rn.f32 	%f3166, %f3158, %f3165;
	neg.f32 	%f3167, %f3166;
	add.rn.f32 	%f3168, %f3157, %f3167;
	fma.rn.f32 	%f3169, %f3168, 0f40000000, %f3164;
	add.f32 	%f3170, %f3162, %f3169;
	setp.gt.f32 	%p1182, %f3161, 0f00000000;
	selp.b32 	%r2172, 0, -2097152000, %p1182;
	setp.neu.f32 	%p1183, %f176, 0f00000000;
	setp.neu.f32 	%p1184, %f177, 0f7F800000;
	setp.lt.f32 	%p1185, %f3160, 0f00000000;
	selp.f32 	%f3171, 0f00000000, 0f7F800000, %p1185;
	abs.f32 	%f3172, %f3160;
	setp.gt.f32 	%p1186, %f3172, 0f43180000;
	cvt.rzi.s32.f32 	%r2173, %f3161;
	shl.b32 	%r2174, %r2173, 23;
	sub.s32 	%r2175, %r2174, %r2172;
	mov.b32 	%f3173, %r2175;
	add.s32 	%r2176, %r2172, 2130706432;
	mov.b32 	%f3174, %r2176;
	fma.rn.f32 	%f3175, %f3170, 0f391FCB8E, 0f3AAF85ED;
	fma.rn.f32 	%f3176, %f3175, %f3170, 0f3C1D9856;
	fma.rn.f32 	%f3177, %f3176, %f3170, 0f3D6357BB;
	fma.rn.f32 	%f3178, %f3177, %f3170, 0f3E75FDEC;
	fma.rn.f32 	%f3179, %f3178, %f3170, 0f3F317218;
	fma.rn.f32 	%f3180, %f3179, %f3170, 0f3F800000;
	mul.f32 	%f3181, %f3180, %f3174;
	mul.f32 	%f3182, %f3181, %f3173;
	selp.f32 	%f3288, %f3171, %f3182, %p1186;
	and.pred  	%p1187, %p1183, %p1184;
	@%p1187 bra 	$L__BB1_255;
	add.f32 	%f3183, %f176, %f176;
	mov.b32 	%r2177, %f3183;
	and.b32  	%r2178, %r2177, 2147483647;
	mov.b32 	%f3288, %r2178;
$L__BB1_255:
	cvt.rn.f32.f64 	%f182, %fd1731;
	abs.f32 	%f183, %f182;
	setp.eq.f32 	%p1188, %f182, 0f3F800000;
	mov.f32 	%f3289, 0f3F800000;
	@%p1188 bra 	$L__BB1_260;
	setp.num.f32 	%p1189, %f183, %f183;
	@%p1189 bra 	$L__BB1_258;
	mov.f32 	%f3241, 0f40000000;
	add.rn.f32 	%f3289, %f182, %f3241;
	bra.uni 	$L__BB1_260;
$L__BB1_258:
	setp.lt.f32 	%p1190, %f183, 0f00800000;
	mul.f32 	%f3186, %f183, 0f4B800000;
	selp.f32 	%f3187, %f3186, %f183, %p1190;
	mov.b32 	%r2179, %f3187;
	add.s32 	%r2180, %r2179, -1060439283;
	and.b32  	%r2181, %r2180, -8388608;
	sub.s32 	%r2182, %r2179, %r2181;
	mov.b32 	%f3188, %r2182;
	cvt.rn.f32.s32 	%f3189, %r2181;
	selp.f32 	%f3190, 0fC1C00000, 0f00000000, %p1190;
	fma.rn.f32 	%f3191, %f3189, 0f34000000, %f3190;
	add.f32 	%f3192, %f3188, 0fBF800000;
	add.f32 	%f3193, %f3188, 0f3F800000;
	rcp.approx.ftz.f32 	%f3194, %f3193;
	add.f32 	%f3195, %f3192, %f3192;
	mul.f32 	%f3196, %f3195, %f3194;
	mul.f32 	%f3197, %f3196, %f3196;
	neg.f32 	%f3198, %f3196;
	sub.f32 	%f3199, %f3192, %f3196;
	add.f32 	%f3200, %f3199, %f3199;
	fma.rn.f32 	%f3201, %f3198, %f3192, %f3200;
	mul.rn.f32 	%f3202, %f3194, %f3201;
	fma.rn.f32 	%f3203, %f3197, 0f3A2C32E4, 0f3B52E7DB;
	fma.rn.f32 	%f3204, %f3203, %f3197, 0f3C93BB73;
	fma.rn.f32 	%f3205, %f3204, %f3197, 0f3DF6384F;
	mul.rn.f32 	%f3206, %f3205, %f3197;
	fma.rn.f32 	%f3207, %f3196, 0f3FB8AA3B, %f3191;
	mul.f32 	%f3208, %f3206, 0f40400000;
	sub.f32 	%f3209, %f3191, %f3207;
	fma.rn.f32 	%f3210, %f3196, 0f3FB8AA3B, %f3209;
	fma.rn.f32 	%f3211, %f3202, 0f3FB8AA3B, %f3210;
	fma.rn.f32 	%f3212, %f3196, 0f32A55E34, %f3211;
	fma.rn.f32 	%f3213, %f3208, %f3202, %f3212;
	fma.rn.f32 	%f3214, %f3206, %f3196, %f3213;
	add.rn.f32 	%f3215, %f3207, %f3214;
	mov.f32 	%f3216, 0f40000000;
	mul.rn.f32 	%f3217, %f3215, %f3216;
	cvt.rni.f32.f32 	%f3218, %f3217;
	sub.f32 	%f3219, %f3217, %f3218;
	neg.f32 	%f3220, %f3217;
	fma.rn.f32 	%f3221, %f3215, 0f40000000, %f3220;
	neg.f32 	%f3222, %f3207;
	add.rn.f32 	%f3223, %f3215, %f3222;
	neg.f32 	%f3224, %f3223;
	add.rn.f32 	%f3225, %f3214, %f3224;
	fma.rn.f32 	%f3226, %f3225, 0f40000000, %f3221;
	add.f32 	%f3227, %f3219, %f3226;
	setp.gt.f32 	%p1191, %f3218, 0f00000000;
	selp.b32 	%r2183, 0, -2097152000, %p1191;
	setp.neu.f32 	%p1192, %f182, 0f00000000;
	setp.neu.f32 	%p1193, %f183, 0f7F800000;
	setp.lt.f32 	%p1194, %f3217, 0f00000000;
	selp.f32 	%f3228, 0f00000000, 0f7F800000, %p1194;
	abs.f32 	%f3229, %f3217;
	setp.gt.f32 	%p1195, %f3229, 0f43180000;
	cvt.rzi.s32.f32 	%r2184, %f3218;
	shl.b32 	%r2185, %r2184, 23;
	sub.s32 	%r2186, %r2185, %r2183;
	mov.b32 	%f3230, %r2186;
	add.s32 	%r2187, %r2183, 2130706432;
	mov.b32 	%f3231, %r2187;
	fma.rn.f32 	%f3232, %f3227, 0f391FCB8E, 0f3AAF85ED;
	fma.rn.f32 	%f3233, %f3232, %f3227, 0f3C1D9856;
	fma.rn.f32 	%f3234, %f3233, %f3227, 0f3D6357BB;
	fma.rn.f32 	%f3235, %f3234, %f3227, 0f3E75FDEC;
	fma.rn.f32 	%f3236, %f3235, %f3227, 0f3F317218;
	fma.rn.f32 	%f3237, %f3236, %f3227, 0f3F800000;
	mul.f32 	%f3238, %f3237, %f3231;
	mul.f32 	%f3239, %f3238, %f3230;
	selp.f32 	%f3289, %f3228, %f3239, %p1195;
	and.pred  	%p1196, %p1192, %p1193;
	@%p1196 bra 	$L__BB1_260;
	add.f32 	%f3240, %f182, %f182;
	mov.b32 	%r2188, %f3240;
	and.b32  	%r2189, %r2188, 2147483647;
	mov.b32 	%f3289, %r2189;
$L__BB1_260:
	mul.f64 	%fd1518, %fd96, %fd96;
	mov.f64 	%fd1519, 0d3FF0000000000000;
	sub.f64 	%fd1520, %fd1519, %fd1518;
	cvt.rn.f32.f64 	%f3242, %fd1520;
	sqrt.rn.f32 	%f3243, %f3242;
	cvt.f64.f32 	%fd1521, %f3243;
	add.f32 	%f3244, %f3288, %f3289;
	sqrt.rn.f32 	%f3245, %f3244;
	cvt.f64.f32 	%fd1522, %f3245;
	cvt.f64.f32 	%fd1523, %f47;
	div.rn.f64 	%fd1524, %fd1737, %fd1523;
	mul.f64 	%fd1525, %fd106, %fd1521;
	mul.f64 	%fd1526, %fd1525, %fd1522;
	fma.rn.f64 	%fd1527, %fd96, %fd1733, %fd1526;
	mul.f64 	%fd1644, %fd1524, %fd1527;
	mul.f64 	%fd1528, %fd1731, %fd1523;
	mul.f64 	%fd1529, %fd102, %fd1528;
	mul.f64 	%fd1530, %fd1732, %fd1733;
	mul.f64 	%fd1531, %fd106, %fd1530;
	sub.f64 	%fd1532, %fd1529, %fd1531;
	mul.f64 	%fd1533, %fd1532, %fd1521;
	div.rn.f64 	%fd1534, %fd1533, %fd1522;
	fma.rn.f64 	%fd1535, %fd96, %fd1732, %fd1534;
	mul.f64 	%fd1643, %fd1524, %fd1535;
	mul.f64 	%fd1536, %fd1732, %fd1523;
	mul.f64 	%fd1537, %fd102, %fd1536;
	mul.f64 	%fd1538, %fd1733, %fd1731;
	mul.f64 	%fd1539, %fd106, %fd1538;
	sub.f64 	%fd1540, %fd1537, %fd1539;
	mul.f64 	%fd1541, %fd1540, %fd1521;
	div.rn.f64 	%fd1542, %fd1541, %fd1522;
	fma.rn.f64 	%fd1543, %fd96, %fd1732, %fd1542;
	mul.f64 	%fd1642, %fd1524, %fd1543;
$L__BB1_261:
	mul.f64 	%fd1600, %fd79, 0d3FE0000000000000;
	mul.f64 	%fd1601, %fd80, 0d3FE0000000000000;
	mul.f64 	%fd1602, %fd81, 0d3FE0000000000000;
	mul.f64 	%fd1603, %fd1644, 0d3FE0000000000000;
	add.f64 	%fd1604, %fd1600, %fd1603;
	ld.global.u64 	%rd2185, [%rd2+48];
	ld.u64 	%rd2186, [%rd2185+8];
	add.s64 	%rd2188, %rd2186, %rd2155;
	st.f64 	[%rd2188], %fd1604;
	sub.f64 	%fd1605, %fd1600, %fd1603;
	ld.global.u64 	%rd2189, [%rd2+48];
	ld.u64 	%rd2190, [%rd2189+8];
	mul.wide.s32 	%rd2191, %r2250, 8;
	add.s64 	%rd2192, %rd2190, %rd2191;
	st.f64 	[%rd2192], %fd1605;
	mul.f64 	%fd1606, %fd1643, 0d3FE0000000000000;
	add.f64 	%fd1607, %fd1601, %fd1606;
	ld.global.u64 	%rd2193, [%rd2+48];
	ld.u64 	%rd2194, [%rd2193+16];
	add.s64 	%rd2195, %rd2194, %rd2155;
	st.f64 	[%rd2195], %fd1607;
	sub.f64 	%fd1608, %fd1601, %fd1606;
	ld.global.u64 	%rd2196, [%rd2+48];
	ld.u64 	%rd2197, [%rd2196+16];
	add.s64 	%rd2198, %rd2197, %rd2191;
	st.f64 	[%rd2198], %fd1608;
	mul.f64 	%fd1609, %fd1642, 0d3FE0000000000000;
	add.f64 	%fd1610, %fd1602, %fd1609;
	ld.global.u64 	%rd2199, [%rd2+48];
	ld.u64 	%rd2200, [%rd2199+24];
	add.s64 	%rd2201, %rd2200, %rd2155;
	st.f64 	[%rd2201], %fd1610;
	sub.f64 	%fd1611, %fd1602, %fd1609;
	ld.global.u64 	%rd2202, [%rd2+48];
	ld.u64 	%rd2203, [%rd2202+24];
	add.s64 	%rd2204, %rd2203, %rd2191;
	st.f64 	[%rd2204], %fd1611;
	ld.global.u64 	%rd2205, [%rd2+24];
	mul.wide.s32 	%rd2206, %r2249, 4;
	add.s64 	%rd2207, %rd2205, %rd2206;
	st.u32 	[%rd2207], %r2250;
	ld.global.u64 	%rd2208, [%rd2+24];
	mul.wide.s32 	%rd2209, %r2250, 4;
	add.s64 	%rd2210, %rd2208, %rd2209;
	st.u32 	[%rd2210], %r2249;
	bra.uni 	$L__BB1_759;
$L__BB1_262:
	ld.global.u64 	%rd217, [%rd2+8];
	mul.wide.s32 	%rd218, %r2249, 4;
	add.s64 	%rd219, %rd217, %rd218;
	ld.u32 	%r643, [%rd219];
	cvt.rn.f32.s32 	%f758, %r643;
	abs.f32 	%f759, %f758;
	cvt.rzi.s32.f32 	%r2340, %f759;
	mul.wide.s32 	%rd220, %r2250, 4;
	add.s64 	%rd221, %rd217, %rd220;
	ld.u32 	%r644, [%rd221];
	cvt.rn.f32.s32 	%f760, %r644;
	abs.f32 	%f761, %f760;
	cvt.rzi.s32.f32 	%r2342, %f761;
	ld.global.u64 	%rd31, [%rd1+352];
	ld.u64 	%rd222, [%rd31+16];
	mul.wide.s32 	%rd223, %r2340, 8;
	add.s64 	%rd224, %rd222, %rd223;
	ld.u64 	%rd225, [%rd224];
	mul.wide.s32 	%rd226, %r2342, 8;
	add.s64 	%rd227, %rd225, %rd226;
	ld.f64 	%fd113, [%rd227];
	ld.u64 	%rd228, [%rd31+40];
	add.s64 	%rd229, %rd228, %rd223;
	ld.u64 	%rd230, [%rd229];
	add.s64 	%rd231, %rd230, %rd226;
	ld.f64 	%fd456, [%rd231];
	mul.f64 	%fd457, %fd456, 0d3B40B0EDF6C91C1B;
	ld.u64 	%rd232, [%rd31+8];
	add.s64 	%rd233, %rd232, %rd223;
	ld.u64 	%rd234, [%rd233];
	add.s64 	%rd235, %rd234, %rd226;
	ld.f64 	%fd458, [%rd235];
	mul.f64 	%fd459, %fd1658, %fd458;
	div.rn.f64 	%fd460, %fd457, %fd459;
	cvt.rn.f32.f64 	%f188, %fd460;
	ld.u64 	%rd236, [%rd31+24];
	add.s64 	%rd237, %rd236, %rd223;
	ld.u64 	%rd238, [%rd237];
	add.s64 	%rd239, %rd238, %rd226;
	ld.f64 	%fd461, [%rd239];
	add.f64 	%fd462, %fd461, 0dBFE0000000000000;
	cvt.rn.f32.f64 	%f762, %fd462;
	mul.f32 	%f763, %f762, 0f3F000000;
	cvt.rzi.f32.f32 	%f764, %f763;
	add.f32 	%f765, %f764, %f764;
	sub.f32 	%f766, %f762, %f765;
	abs.f32 	%f190, %f766;
	abs.f32 	%f191, %f188;
	setp.lt.f32 	%p136, %f191, 0f00800000;
	mul.f32 	%f767, %f191, 0f4B800000;
	selp.f32 	%f768, %f767, %f191, %p136;
	selp.f32 	%f769, 0fC1C00000, 0f00000000, %p136;
	mov.b32 	%r645, %f768;
	add.s32 	%r646, %r645, -1060439283;
	and.b32  	%r647, %r646, -8388608;
	sub.s32 	%r648, %r645, %r647;
	mov.b32 	%f770, %r648;
	cvt.rn.f32.s32 	%f771, %r647;
	fma.rn.f32 	%f772, %f771, 0f34000000, %f769;
	add.f32 	%f773, %f770, 0fBF800000;
	add.f32 	%f774, %f770, 0f3F800000;
	rcp.approx.ftz.f32 	%f775, %f774;
	add.f32 	%f776, %f773, %f773;
	mul.f32 	%f777, %f776, %f775;
	mul.f32 	%f778, %f777, %f777;
	sub.f32 	%f779, %f773, %f777;
	add.f32 	%f780, %f779, %f779;
	neg.f32 	%f781, %f777;
	fma.rn.f32 	%f782, %f781, %f773, %f780;
	mul.rn.f32 	%f783, %f775, %f782;
	fma.rn.f32 	%f784, %f778, 0f3A2C32E4, 0f3B52E7DB;
	fma.rn.f32 	%f785, %f784, %f778, 0f3C93BB73;
	fma.rn.f32 	%f786, %f785, %f778, 0f3DF6384F;
	mul.rn.f32 	%f787, %f786, %f778;
	fma.rn.f32 	%f788, %f777, 0f3FB8AA3B, %f772;
	sub.f32 	%f789, %f772, %f788;
	fma.rn.f32 	%f790, %f777, 0f3FB8AA3B, %f789;
	fma.rn.f32 	%f791, %f783, 0f3FB8AA3B, %f790;
	fma.rn.f32 	%f792, %f777, 0f32A55E34, %f791;
	mul.f32 	%f793, %f787, 0f40400000;
	fma.rn.f32 	%f794, %f793, %f783, %f792;
	fma.rn.f32 	%f795, %f787, %f777, %f794;
	add.rn.f32 	%f796, %f788, %f795;
	neg.f32 	%f797, %f788;
	add.rn.f32 	%f798, %f796, %f797;
	neg.f32 	%f799, %f798;
	add.rn.f32 	%f800, %f795, %f799;
	mul.rn.f32 	%f801, %f796, %f762;
	neg.f32 	%f802, %f801;
	fma.rn.f32 	%f803, %f796, %f762, %f802;
	fma.rn.f32 	%f804, %f800, %f762, %f803;
	cvt.rni.f32.f32 	%f805, %f801;
	sub.f32 	%f806, %f801, %f805;
	add.f32 	%f807, %f806, %f804;
	fma.rn.f32 	%f808, %f807, 0f391FCB8E, 0f3AAF85ED;
	fma.rn.f32 	%f809, %f808, %f807, 0f3C1D9856;
	fma.rn.f32 	%f810, %f809, %f807, 0f3D6357BB;
	fma.rn.f32 	%f811, %f810, %f807, 0f3E75FDEC;
	fma.rn.f32 	%f812, %f811, %f807, 0f3F317218;
	fma.rn.f32 	%f813, %f812, %f807, 0f3F800000;
	cvt.rzi.s32.f32 	%r649, %f805;
	setp.gt.f32 	%p137, %f805, 0f00000000;
	selp.b32 	%r650, 0, -2097152000, %p137;
	add.s32 	%r651, %r650, 2130706432;
	mov.b32 	%f814, %r651;
	mul.f32 	%f815, %f813, %f814;
	shl.b32 	%r652, %r649, 23;
	sub.s32 	%r653, %r652, %r650;
	mov.b32 	%f816, %r653;
	mul.f32 	%f817, %f815, %f816;
	abs.f32 	%f818, %f801;
	setp.gt.f32 	%p138, %f818, 0f43180000;
	setp.lt.f32 	%p139, %f801, 0f00000000;
	selp.f32 	%f819, 0f00000000, 0f7F800000, %p139;
	selp.f32 	%f192, %f819, %f817, %p138;
	setp.eq.f32 	%p140, %f188, 0f3F800000;
	setp.eq.f32 	%p141, %f762, 0f00000000;
	or.pred  	%p142, %p140, %p141;
	@%p142 bra 	$L__BB1_270;
	setp.num.f32 	%p143, %f191, %f191;
	abs.f32 	%f820, %f762;
	setp.num.f32 	%p144, %f820, %f820;
	and.pred  	%p145, %p143, %p144;
	@%p145 bra 	$L__BB1_265;
	add.rn.f32 	%f3290, %f188, %f762;
	bra.uni 	$L__BB1_270;
$L__BB1_265:
	setp.neu.f32 	%p146, %f188, 0f00000000;
	setp.neu.f32 	%p147, %f191, 0f7F800000;
	and.pred  	%p148, %p146, %p147;
	@%p148 bra 	$L__BB1_267;
	setp.neu.f32 	%p155, %f190, 0f3F800000;
	add.f32 	%f825, %f188, %f188;
	mov.b32 	%r654, %f825;
	setp.lt.f32 	%p156, %f762, 0f00000000;
	xor.b32  	%r655, %r654, 2139095040;
	selp.b32 	%r656, %r655, %r654, %p156;
	and.b32  	%r657, %r656, 2147483647;
	selp.b32 	%r658, %r657, %r656, %p155;
	mov.b32 	%f3290, %r658;
	bra.uni 	$L__BB1_270;
$L__BB1_267:
	setp.eq.f32 	%p149, %f188, 0fBF800000;
	setp.eq.f32 	%p150, %f820, 0f7F800000;
	and.pred  	%p151, %p149, %p150;
	@%p151 bra 	$L__BB1_270;
	setp.geu.f32 	%p152, %f188, 0f00000000;
	mov.f32 	%f3290, %f192;
	@%p152 bra 	$L__BB1_270;
	setp.neu.f32 	%p153, %f190, 0f3F800000;
	neg.f32 	%f822, %f192;
	selp.f32 	%f823, %f192, %f822, %p153;
	cvt.rmi.f32.f32 	%f824, %f762;
	setp.neu.f32 	%p154, %f824, %f762;
	selp.f32 	%f3290, 0f7FFFFFFF, %f823, %p154;
$L__BB1_270:
	cvt.f64.f32 	%fd463, %f3290;
	mul.f64 	%fd464, %fd113, %fd1737;
	mul.f64 	%fd465, %fd464, %fd463;
	ld.u64 	%rd240, [%rd31+48];
	add.s64 	%rd242, %rd240, %rd223;
	ld.u64 	%rd243, [%rd242];
	add.s64 	%rd245, %rd243, %rd226;
	ld.f64 	%fd466, [%rd245];
	mul.f64 	%fd114, %fd465, %fd466;
	ld.global.u64 	%rd246, [%rd8+144];
	ld.u64 	%rd247, [%rd246+32];
	mul.wide.s32 	%rd248, %r1, 8;
	add.s64 	%rd32, %rd247, %rd248;
	ld.f64 	%fd467, [%rd32+8];
	setp.leu.f64 	%p157, %fd114, %fd467;
	@%p157 bra 	$L__BB1_272;
	st.f64 	[%rd32+8], %fd114;
$L__BB1_272:
	ld.global.v2.u32 	{%r659, %r660}, [%rd3];
	ld.global.v2.u32 	{%r661, %r662}, [%rd3+8];
	ld.global.v2.u32 	{%r663, %r664}, [%rd3+16];
	shr.u32 	%r665, %r660, 2;
	xor.b32  	%r666, %r665, %r660;
	shl.b32 	%r667, %r664, 4;
	shl.b32 	%r668, %r666, 1;
	xor.b32  	%r669, %r667, %r668;
	xor.b32  	%r670, %r669, %r664;
	xor.b32  	%r671, %r670, %r666;
	add.s32 	%r672, %r659, 362437;
	add.s32 	%r673, %r671, %r672;
	cvt.rn.f32.u32 	%f826, %r673;
	fma.rn.f32 	%f827, %f826, 0f2F800000, 0f2F000000;
	st.global.v2.u32 	[%rd3], {%r672, %r661};
	st.global.v2.u32 	[%rd3+8], {%r662, %r663};
	st.global.v2.u32 	[%rd3+16], {%r664, %r671};
	cvt.f64.f32 	%fd468, %f827;
	st.global.f64 	[%rd5+152], %fd468;
	ld.global.u64 	%rd249, [%rd8+144];
	ld.u64 	%rd250, [%rd249+32];
	add.s64 	%rd252, %rd250, %rd248;
	ld.f64 	%fd469, [%rd252+8];
	div.rn.f64 	%fd470, %fd114, %fd469;
	setp.leu.f64 	%p158, %fd470, %fd468;
	@%p158 bra 	$L__BB1_759;
	ld.global.u64 	%rd33, [%rd2];
	add.s64 	%rd254, %rd33, %rd218;
	ld.u32 	%r674, [%rd254];
	setp.lt.s32 	%p159, %r674, 1;
	@%p159 bra 	$L__BB1_759;
	add.s64 	%rd256, %rd33, %rd220;
	ld.u32 	%r675, [%rd256];
	setp.lt.s32 	%p160, %r675, 1;
	@%p160 bra 	$L__BB1_759;
	ld.global.u64 	%rd257, [%rd5+328];
	add.s64 	%rd259, %rd257, %rd248;
	ld.f64 	%fd471, [%rd259+8];
	add.f64 	%fd472, %fd471, 0d3FF0000000000000;
	st.f64 	[%rd259+8], %fd472;
	ld.global.u64 	%rd260, [%rd5+336];
	add.s64 	%rd262, %rd260, %rd223;
	ld.u64 	%rd263, [%rd262];
	mul.wide.s32 	%rd264, %r2342, 8;
	add.s64 	%rd265, %rd263, %rd264;
	ld.f64 	%fd473, [%rd265];
	add.f64 	%fd474, %fd473, 0d3FF0000000000000;
	st.f64 	[%rd265], %fd474;
	ld.global.u64 	%rd266, [%rd5+336];
	add.s64 	%rd267, %rd266, %rd264;
	ld.u64 	%rd268, [%rd267];
	add.s64 	%rd269, %rd268, %rd223;
	ld.f64 	%fd475, [%rd269];
	add.f64 	%fd476, %fd475, 0d3FF0000000000000;
	st.f64 	[%rd269], %fd476;
	ld.global.u64 	%rd270, [%rd26+64];
	mul.wide.s32 	%rd271, %r2, 8;
	add.s64 	%rd272, %rd270, %rd271;
	ld.f64 	%fd477, [%rd272];
	add.f64 	%fd478, %fd477, 0d3FF0000000000000;
	st.f64 	[%rd272], %fd478;
	ld.global.u64 	%rd273, [%rd26+72];
	add.s64 	%rd274, %rd273, %rd271;
	ld.f64 	%fd479, [%rd274];
	add.f64 	%fd480, %fd18, %fd479;
	st.f64 	[%rd274], %fd480;
	ld.global.u64 	%rd275, [%rd2+40];
	ld.u64 	%rd276, [%rd275+8];
	mul.wide.s32 	%rd277, %r2249, 8;
	add.s64 	%rd278, %rd276, %rd277;
	ld.f64 	%fd481, [%rd278];
	mul.wide.s32 	%rd279, %r2250, 8;
	add.s64 	%rd280, %rd276, %rd279;
	ld.f64 	%fd482, [%rd280];
	sub.f64 	%fd483, %fd481, %fd482;
	cvt.rn.f32.f64 	%f828, %fd483;
	abs.f32 	%f829, %f828;
	cvt.f64.f32 	%fd484, %f829;
	ld.global.u64 	%rd281, [%rd26+80];
	add.s64 	%rd282, %rd281, %rd271;
	ld.f64 	%fd485, [%rd282];
	add.f64 	%fd486, %fd485, %fd484;
	st.f64 	[%rd282], %fd486;
	ld.global.u64 	%rd283, [%rd1+352];
	ld.u64 	%rd284, [%rd283+8];
	add.s64 	%rd285, %rd284, %rd223;
	ld.u64 	%rd286, [%rd285];
	add.s64 	%rd287, %rd286, %rd264;
	ld.f64 	%fd115, [%rd287];
	ld.global.u64 	%rd288, [%rd1+320];
	ld.u64 	%rd289, [%rd288+40];
	add.s64 	%rd290, %rd289, %rd264;
	ld.f64 	%fd487, [%rd290];
	div.rn.f64 	%fd488, %fd115, %fd487;
	add.s64 	%rd291, %rd289, %rd223;
	ld.f64 	%fd489, [%rd291];
	div.rn.f64 	%fd1739, %fd115, %fd489;
	ld.global.u64 	%rd292, [%rd2+48];
	ld.u64 	%rd293, [%rd292+8];
	add.s64 	%rd294, %rd293, %rd277;
	ld.f64 	%fd490, [%rd294];
	add.s64 	%rd295, %rd293, %rd279;
	ld.f64 	%fd491, [%rd295];
	mul.f64 	%fd492, %fd1739, %fd491;
	fma.rn.f64 	%fd1736, %fd488, %fd490, %fd492;
	ld.u64 	%rd296, [%rd292+16];
	add.s64 	%rd297, %rd296, %rd277;
	ld.f64 	%fd493, [%rd297];
	add.s64 	%rd298, %rd296, %rd279;
	ld.f64 	%fd494, [%rd298];
	mul.f64 	%fd495, %fd1739, %fd494;
	fma.rn.f64 	%fd1735, %fd488, %fd493, %fd495;
	ld.u64 	%rd299, [%rd292+24];
	add.s64 	%rd300, %rd299, %rd277;
	ld.f64 	%fd496, [%rd300];
	add.s64 	%rd301, %rd299, %rd279;
	ld.f64 	%fd497, [%rd301];
	mul.f64 	%fd498, %fd1739, %fd497;
	fma.rn.f64 	%fd1734, %fd488, %fd496, %fd498;
	ld.global.u64 	%rd302, [%rd1+488];
	ld.u64 	%rd34, [%rd302+8];
	mul.wide.s32 	%rd303, %r2340, 4;
	add.s64 	%rd304, %rd34, %rd303;
	ld.u32 	%r676, [%rd304];
	setp.gt.s32 	%p161, %r676, 0;
	@%p161 bra 	$L__BB1_277;
	mul.wide.s32 	%rd305, %r2342, 4;
	add.s64 	%rd306, %rd34, %rd305;
	ld.u32 	%r677, [%rd306];
	setp.lt.s32 	%p162, %r677, 1;
	@%p162 bra 	$L__BB1_295;
$L__BB1_277:
	mul.f64 	%fd499, %fd115, 0d3FE0000000000000;
	mul.f64 	%fd1650, %fd1658, %fd499;
	ld.global.u32 	%r679, [%rd1+428];
	setp.lt.s32 	%p164, %r679, 1;
	mov.b32 	%r2298, 0;
	mov.pred 	%p1209, 0;
	@%p164 bra 	$L__BB1_286;
	ld.global.u64 	%rd307, [%rd1+472];
	add.s64 	%rd309, %rd307, %rd303;
	ld.u32 	%r681, [%rd309];
	setp.lt.s32 	%p166, %r681, 1;
	mov.pred 	%p1209, -1;
	@%p166 bra 	$L__BB1_286;
	mov.b32 	%r2339, 1;
	mov.b32 	%r2298, 0;
$L__BB1_280:
	mov.u32 	%r122, %r2339;
	ld.global.u64 	%rd310, [%rd2+32];
	mul.wide.u32 	%rd311, %r122, 8;
	add.s64 	%rd312, %rd310, %rd311;
	ld.u64 	%rd313, [%rd312];
	mul.wide.s32 	%rd314, %r2249, 4;
	add.s64 	%rd315, %rd313, %rd314;
	ld.u32 	%r123, [%rd315];
	setp.lt.s32 	%p167, %r123, 0;
	setp.ne.s32 	%p168, %r2298, 0;
	or.pred  	%p169, %p167, %p168;
	@%p169 bra 	$L__BB1_284;
	cvt.rn.f64.u32 	%fd500, %r123;
	mul.f64 	%fd501, %fd500, 0d3B30B0EDF6C91C1B;
	ld.global.u64 	%rd316, [%rd1+360];
	ld.u64 	%rd317, [%rd316+8];
	mul.wide.u32 	%rd318, %r122, 8;
	add.s64 	%rd319, %rd317, %rd318;
	ld.u64 	%rd320, [%rd319];
	mul.wide.s32 	%rd321, %r2340, 8;
	add.s64 	%rd322, %rd320, %rd321;
	ld.f64 	%fd502, [%rd322];
	mul.f64 	%fd124, %fd501, %fd502;
	add.f64 	%fd503, %fd1650, %fd124;
	mul.f64 	%fd504, %fd502, 0d3B30B0EDF6C91C1B;
	div.rn.f64 	%fd505, %fd503, %fd504;
	cvt.rzi.s32.f64 	%r685, %fd505;
	ld.u64 	%rd323, [%rd316+32];
	add.s64 	%rd324, %rd323, %rd318;
	ld.u64 	%rd325, [%rd324];
	add.s64 	%rd326, %rd325, %rd321;
	ld.f64 	%fd506, [%rd326];
	div.rn.f64 	%fd507, %fd506, %fd502;
	cvt.rzi.s32.f64 	%r686, %fd507;
	setp.le.s32 	%p170, %r685, %r686;
	mov.b32 	%r2298, 0;
	@%p170 bra 	$L__BB1_284;
	ld.global.v2.u32 	{%r688, %r689}, [%rd3];
	ld.global.v2.u32 	{%r690, %r691}, [%rd3+8];
	ld.global.v2.u32 	{%r692, %r693}, [%rd3+16];
	shr.u32 	%r694, %r689, 2;
	xor.b32  	%r695, %r694, %r689;
	shl.b32 	%r696, %r693, 4;
	shl.b32 	%r697, %r695, 1;
	xor.b32  	%r698, %r696, %r697;
	xor.b32  	%r699, %r698, %r693;
	xor.b32  	%r700, %r699, %r695;
	add.s32 	%r701, %r688, 362437;
	add.s32 	%r702, %r700, %r701;
	cvt.rn.f32.u32 	%f830, %r702;
	fma.rn.f32 	%f831, %f830, 0f2F800000, 0f2F000000;
	st.global.v2.u32 	[%rd3], {%r701, %r690};
	st.global.v2.u32 	[%rd3+8], {%r691, %r692};
	st.global.v2.u32 	[%rd3+16], {%r693, %r700};
	cvt.f64.f32 	%fd508, %f831;
	st.global.f64 	[%rd5+152], %fd508;
	ld.global.u64 	%rd327, [%rd1+360];
	ld.u64 	%rd328, [%rd327+40];
	add.s64 	%rd330, %rd328, %rd318;
	ld.u64 	%rd331, [%rd330];
	add.s64 	%rd333, %rd331, %rd321;
	ld.f64 	%fd509, [%rd333];
	setp.leu.f64 	%p171, %fd509, %fd508;
	@%p171 bra 	$L__BB1_284;
	ld.param.u64 	%rd2216, [_Z14cuda_collisonsP17curandStateXORWOWP6MOLECSP6OUTPUTP7GEOM_1DP3GASP4CALC_param_2];
	ld.global.u64 	%rd334, [%rd2+32];
	add.s64 	%rd336, %rd334, %rd318;
	ld.u64 	%rd337, [%rd336];
	mul.wide.s32 	%rd338, %r2249, 4;
	add.s64 	%rd339, %rd337, %rd338;
	ld.u32 	%r704, [%rd339];
	cvta.to.global.u64 	%rd340, %rd2216;
	ld.global.u64 	%rd341, [%rd340+24];
	mul.wide.s32 	%rd342, %r704, 4;
	add.s64 	%rd343, %rd341, %rd342;
	ld.u32 	%r705, [%rd343];
	add.s32 	%r706, %r705, 1;
	st.u32 	[%rd343], %r706;
	ld.global.u64 	%rd344, [%rd1+360];
	ld.u64 	%rd345, [%rd344+32];
	add.s64 	%rd346, %rd345, %rd318;
	ld.u64 	%rd347, [%rd346];
	mul.wide.s32 	%rd348, %r2340, 8;
	add.s64 	%rd349, %rd347, %rd348;
	ld.f64 	%fd510, [%rd349];
	fma.rn.f64 	%fd511, %fd510, 0dBB30B0EDF6C91C1B, %fd1650;
	add.f64 	%fd1650, %fd124, %fd511;
	add.f64 	%fd512, %fd1650, %fd1650;
	ld.global.u64 	%rd350, [%rd1+352];
	ld.u64 	%rd351, [%rd350+8];
	add.s64 	%rd352, %rd351, %rd348;
	ld.u64 	%rd353, [%rd352];
	mul.wide.s32 	%rd354, %r2342, 8;
	add.s64 	%rd355, %rd353, %rd354;
	ld.f64 	%fd513, [%rd355];
	div.rn.f64 	%fd1658, %fd512, %fd513;
	cvt.rn.f32.f64 	%f832, %fd1658;
	sqrt.rn.f32 	%f833, %f832;
	cvt.f64.f32 	%fd1737, %f833;
	ld.global.u64 	%rd356, [%rd2+32];
	add.s64 	%rd357, %rd356, %rd318;
	ld.u64 	%rd358, [%rd357];
	add.s64 	%rd359, %rd358, %rd338;
	mov.b32 	%r707, -1;
	st.u32 	[%rd359], %r707;
	mov.b32 	%r2298, 1;
$L__BB1_284:
	add.s32 	%r2339, %r122, 1;
	ld.global.u64 	%rd360, [%rd1+472];
	mul.wide.s32 	%rd361, %r2340, 4;
	add.s64 	%rd362, %rd360, %rd361;
	ld.u32 	%r708, [%rd362];
	setp.lt.s32 	%p172, %r122, %r708;
	@%p172 bra 	$L__BB1_280;
	ld.global.u32 	%r709, [%rd1+428];
	setp.gt.s32 	%p1209, %r709, 0;
$L__BB1_286:
	not.pred 	%p173, %p1209;
	@%p173 bra 	$L__BB1_294;
	ld.global.u64 	%rd363, [%rd1+472];
	mul.wide.s32 	%rd364, %r2342, 4;
	add.s64 	%rd365, %rd363, %rd364;
	ld.u32 	%r710, [%rd365];
	setp.lt.s32 	%p174, %r710, 1;
	@%p174 bra 	$L__BB1_294;
	mov.b32 	%r2339, 1;
$L__BB1_289:
	mov.u32 	%r129, %r2339;
	ld.global.u64 	%rd366, [%rd2+32];
	mul.wide.u32 	%rd367, %r129, 8;
	add.s64 	%rd368, %rd366, %rd367;
	ld.u64 	%rd369, [%rd368];
	mul.wide.s32 	%rd370, %r2250, 4;
	add.s64 	%rd371, %rd369, %rd370;
	ld.u32 	%r130, [%rd371];
	setp.lt.s32 	%p175, %r130, 0;
	setp.ne.s32 	%p176, %r2298, 0;
	or.pred  	%p177, %p175, %p176;
	@%p177 bra 	$L__BB1_293;
	cvt.rn.f64.u32 	%fd514, %r130;
	mul.f64 	%fd515, %fd514, 0d3B30B0EDF6C91C1B;
	ld.global.u64 	%rd372, [%rd1+360];
	ld.u64 	%rd373, [%rd372+8];
	mul.wide.u32 	%rd374, %r129, 8;
	add.s64 	%rd375, %rd373, %rd374;
	ld.u64 	%rd376, [%rd375];
	mul.wide.s32 	%rd377, %r2342, 8;
	add.s64 	%rd378, %rd376, %rd377;
	ld.f64 	%fd516, [%rd378];
	mul.f64 	%fd137, %fd515, %fd516;
	add.f64 	%fd517, %fd1650, %fd137;
	mul.f64 	%fd518, %fd516, 0d3B30B0EDF6C91C1B;
	div.rn.f64 	%fd519, %fd517, %fd518;
	cvt.rzi.s32.f64 	%r713, %fd519;
	ld.u64 	%rd379, [%rd372+32];
	add.s64 	%rd380, %rd379, %rd374;
	ld.u64 	%rd381, [%rd380];
	add.s64 	%rd382, %rd381, %rd377;
	ld.f64 	%fd520, [%rd382];
	div.rn.f64 	%fd521, %fd520, %fd516;
	cvt.rzi.s32.f64 	%r714, %fd521;
	setp.le.s32 	%p178, %r713, %r714;
	mov.b32 	%r2298, 0;
	@%p178 bra 	$L__BB1_293;
	ld.global.v2.u32 	{%r716, %r717}, [%rd3];
	ld.global.v2.u32 	{%r718, %r719}, [%rd3+8];
	ld.global.v2.u32 	{%r720, %r721}, [%rd3+16];
	shr.u32 	%r722, %r717, 2;
	xor.b32  	%r723, %r722, %r717;
	shl.b32 	%r724, %r721, 4;
	shl.b32 	%r725, %r723, 1;
	xor.b32  	%r726, %r724, %r725;
	xor.b32  	%r727, %r726, %r721;
	xor.b32  	%r728, %r727, %r723;
	add.s32 	%r729, %r716, 362437;
	add.s32 	%r730, %r728, %r729;
	cvt.rn.f32.u32 	%f834, %r730;
	fma.rn.f32 	%f835, %f834, 0f2F800000, 0f2F000000;
	st.global.v2.u32 	[%rd3], {%r729, %r718};
	st.global.v2.u32 	[%rd3+8], {%r719, %r720};
	st.global.v2.u32 	[%rd3+16], {%r721, %r728};
	cvt.f64.f32 	%fd522, %f835;
	st.global.f64 	[%rd5+152], %fd522;
	ld.global.u64 	%rd383, [%rd1+360];
	ld.u64 	%rd384, [%rd383+40];
	add.s64 	%rd386, %rd384, %rd374;
	ld.u64 	%rd387, [%rd386];
	add.s64 	%rd389, %rd387, %rd377;
	ld.f64 	%fd523, [%rd389];
	setp.leu.f64 	%p179, %fd523, %fd522;
	@%p179 bra 	$L__BB1_293;
	ld.param.u64 	%rd2217, [_Z14cuda_collisonsP17curandStateXORWOWP6MOLECSP6OUTPUTP7GEOM_1DP3GASP4CALC_param_2];
	ld.global.u64 	%rd390, [%rd2+32];
	add.s64 	%rd392, %rd390, %rd374;
	ld.u64 	%rd393, [%rd392];
	mul.wide.s32 	%rd394, %r2250, 4;
	add.s64 	%rd395, %rd393, %rd394;
	ld.u32 	%r732, [%rd395];
	cvta.to.global.u64 	%rd396, %rd2217;
	ld.global.u64 	%rd397, [%rd396+24];
	mul.wide.s32 	%rd398, %r732, 4;
	add.s64 	%rd399, %rd397, %rd398;
	ld.u32 	%r733, [%rd399];
	add.s32 	%r734, %r733, 1;
	st.u32 	[%rd399], %r734;
	ld.global.u64 	%rd400, [%rd1+360];
	ld.u64 	%rd401, [%rd400+32];
	add.s64 	%rd402, %rd401, %rd374;
	ld.u64 	%rd403, [%rd402];
	mul.wide.s32 	%rd404, %r2342, 8;
	add.s64 	%rd405, %rd403, %rd404;
	ld.f64 	%fd524, [%rd405];
	fma.rn.f64 	%fd525, %fd524, 0dBB30B0EDF6C91C1B, %fd1650;
	add.f64 	%fd1650, %fd137, %fd525;
	add.f64 	%fd526, %fd1650, %fd1650;
	ld.global.u64 	%rd406, [%rd1+352];
	ld.u64 	%rd407, [%rd406+8];
	mul.wide.s32 	%rd408, %r2340, 8;
	add.s64 	%rd409, %rd407, %rd408;
	ld.u64 	%rd410, [%rd409];
	add.s64 	%rd411, %rd410, %rd404;
	ld.f64 	%fd527, [%rd411];
	div.rn.f64 	%fd1658, %fd526, %fd527;
	cvt.rn.f32.f64 	%f836, %fd1658;
	sqrt.rn.f32 	%f837, %f836;
	cvt.f64.f32 	%fd1737, %f837;
	ld.global.u64 	%rd412, [%rd2+32];
	add.s64 	%rd413, %rd412, %rd374;
	ld.u64 	%rd414, [%rd413];
	add.s64 	%rd415, %rd414, %rd394;
	mov.b32 	%r735, -1;
	st.u32 	[%rd415], %r735;
	mov.b32 	%r2298, 1;
$L__BB1_293:
	add.s32 	%r2339, %r129, 1;
	ld.global.u64 	%rd416, [%rd1+472];
	mul.wide.s32 	%rd417, %r2342, 4;
	add.s64 	%rd418, %rd416, %rd417;
	ld.u32 	%r736, [%rd418];
	setp.lt.s32 	%p180, %r129, %r736;
	@%p180 bra 	$L__BB1_289;
$L__BB1_294:
	setp.ne.s32 	%p182, %r2298, 0;
	mov.b32 	%r2341, 0;
	mov.pred 	%p1211, 0;
	mov.u32 	%r2248, %r2250;
	@%p182 bra 	$L__BB1_528;
$L__BB1_295:
	ld.global.u64 	%rd419, [%rd1+520];
	mul.wide.s32 	%rd420, %r2340, 8;
	add.s64 	%rd421, %rd419, %rd420;
	ld.u64 	%rd422, [%rd421];
	mul.wide.s32 	%rd423, %r2342, 4;
	add.s64 	%rd424, %rd422, %rd423;
	ld.u32 	%r739, [%rd424];
	setp.lt.s32 	%p184, %r739, 1;
	mov.b32 	%r2298, 0;
	mov.pred 	%p1210, -1;
	@%p184 bra 	$L__BB1_369;
	ld.param.u64 	%rd2228, [_Z14cuda_collisonsP17curandStateXORWOWP6MOLECSP6OUTPUTP7GEOM_1DP3GASP4CALC_param_3];
	cvta.to.global.u64 	%rd35, %rd2228;
	ld.global.u64 	%rd425, [%rd35+56];
	ld.u64 	%rd426, [%rd425+16];
	mul.wide.s32 	%rd427, %r1, 4;
	add.s64 	%rd428, %rd426, %rd427;
	ld.u32 	%r741, [%rd428+4];
	setp.lt.s32 	%p186, %r741, 3;
	@%p186 bra 	$L__BB1_369;
$L__BB1_297:
	ld.global.v2.u32 	{%r742, %r743}, [%rd3];
	ld.global.v2.u32 	{%r744, %r745}, [%rd3+8];
	ld.global.v2.u32 	{%r746, %r747}, [%rd3+16];
	shr.u32 	%r748, %r743, 2;
	xor.b32  	%r749, %r748, %r743;
	shl.b32 	%r750, %r747, 4;
	shl.b32 	%r751, %r749, 1;
	xor.b32  	%r752, %r750, %r751;
	xor.b32  	%r753, %r752, %r747;
	xor.b32  	%r754, %r753, %r749;
	add.s32 	%r755, %r742, 362437;
	add.s32 	%r756, %r754, %r755;
	cvt.rn.f32.u32 	%f838, %r756;
	fma.rn.f32 	%f839, %f838, 0f2F800000, 0f2F000000;
	st.global.v2.u32 	[%rd3], {%r755, %r744};
	st.global.v2.u32 	[%rd3+8], {%r745, %r746};
	st.global.v2.u32 	[%rd3+16], {%r747, %r754};
	cvt.f64.f32 	%fd528, %f839;
	st.global.f64 	[%rd5+152], %fd528;
	ld.global.u64 	%rd429, [%rd2+16];
	mul.wide.s32 	%rd430, %r2248, 4;
	add.s64 	%rd431, %rd429, %rd430;
	ld.u32 	%r757, [%rd431];
	setp.eq.s32 	%p187, %r757, %r2249;
	setp.eq.s32 	%p188, %r757, %r2250;
	or.pred  	%p189, %p187, %p188;
	@%p189 bra 	$L__BB1_297;
	ld.global.u64 	%rd432, [%rd2+8];
	mul.wide.s32 	%rd433, %r757, 4;
	add.s64 	%rd434, %rd432, %rd433;
	ld.u32 	%r138, [%rd434];
	ld.global.u64 	%rd435, [%rd1+320];
	ld.u64 	%rd436, [%rd435+8];
	add.s64 	%rd438, %rd436, %rd420;
	ld.f64 	%fd529, [%rd438];
	mul.wide.s32 	%rd439, %r2342, 8;
	add.s64 	%rd440, %rd436, %rd439;
	ld.f64 	%fd530, [%rd440];
	add.f64 	%fd531, %fd529, %fd530;
	mul.wide.s32 	%rd441, %r138, 8;
	add.s64 	%rd442, %rd436, %rd441;
	ld.f64 	%fd532, [%rd442];
	add.f64 	%fd533, %fd531, %fd532;
	cvt.rn.f32.f64 	%f198, %fd533;
	abs.f32 	%f199, %f198;
	setp.lt.f32 	%p190, %f199, 0f00800000;
	mul.f32 	%f841, %f199, 0f4B800000;
	selp.f32 	%f842, %f841, %f199, %p190;
	selp.f32 	%f843, 0fC1C00000, 0f00000000, %p190;
	mov.b32 	%r758, %f842;
	add.s32 	%r759, %r758, -1060439283;
	and.b32  	%r760, %r759, -8388608;
	sub.s32 	%r761, %r758, %r760;
	mov.b32 	%f844, %r761;
	cvt.rn.f32.s32 	%f845, %r760;
	fma.rn.f32 	%f846, %f845, 0f34000000, %f843;
	add.f32 	%f847, %f844, 0fBF800000;
	add.f32 	%f848, %f844, 0f3F800000;
	rcp.approx.ftz.f32 	%f849, %f848;
	add.f32 	%f850, %f847, %f847;
	mul.f32 	%f851, %f850, %f849;
	mul.f32 	%f852, %f851, %f851;
	sub.f32 	%f853, %f847, %f851;
	add.f32 	%f854, %f853, %f853;
	neg.f32 	%f855, %f851;
	fma.rn.f32 	%f856, %f855, %f847, %f854;
	mul.rn.f32 	%f857, %f849, %f856;
	fma.rn.f32 	%f858, %f852, 0f3A2C32E4, 0f3B52E7DB;
	fma.rn.f32 	%f859, %f858, %f852, 0f3C93BB73;
	fma.rn.f32 	%f860, %f859, %f852, 0f3DF6384F;
	mul.rn.f32 	%f861, %f860, %f852;
	fma.rn.f32 	%f862, %f851, 0f3FB8AA3B, %f846;
	sub.f32 	%f863, %f846, %f862;
	fma.rn.f32 	%f864, %f851, 0f3FB8AA3B, %f863;
	fma.rn.f32 	%f865, %f857, 0f3FB8AA3B, %f864;
	fma.rn.f32 	%f866, %f851, 0f32A55E34, %f865;
	mul.f32 	%f867, %f861, 0f40400000;
	fma.rn.f32 	%f868, %f867, %f857, %f866;
	fma.rn.f32 	%f869, %f861, %f851, %f868;
	add.rn.f32 	%f870, %f862, %f869;
	neg.f32 	%f871, %f862;
	add.rn.f32 	%f872, %f870, %f871;
	neg.f32 	%f873, %f872;
	add.rn.f32 	%f874, %f869, %f873;
	mov.f32 	%f875, 0f40400000;
	mul.rn.f32 	%f876, %f870, %f875;
	neg.f32 	%f877, %f876;
	fma.rn.f32 	%f878, %f870, 0f40400000, %f877;
	fma.rn.f32 	%f879, %f874, 0f40400000, %f878;
	cvt.rni.f32.f32 	%f880, %f876;
	sub.f32 	%f881, %f876, %f880;
	add.f32 	%f882, %f881, %f879;
	fma.rn.f32 	%f883, %f882, 0f391FCB8E, 0f3AAF85ED;
	fma.rn.f32 	%f884, %f883, %f882, 0f3C1D9856;
	fma.rn.f32 	%f885, %f884, %f882, 0f3D6357BB;
	fma.rn.f32 	%f886, %f885, %f882, 0f3E75FDEC;
	fma.rn.f32 	%f887, %f886, %f882, 0f3F317218;
	fma.rn.f32 	%f888, %f887, %f882, 0f3F800000;
	cvt.rzi.s32.f32 	%r762, %f880;
	setp.gt.f32 	%p191, %f880, 0f00000000;
	selp.b32 	%r763, 0, -2097152000, %p191;
	add.s32 	%r764, %r763, 2130706432;
	mov.b32 	%f889, %r764;
	mul.f32 	%f890, %f888, %f889;
	shl.b32 	%r765, %r762, 23;
	sub.s32 	%r766, %r765, %r763;
	mov.b32 	%f891, %r766;
	mul.f32 	%f892, %f890, %f891;
	abs.f32 	%f893, %f876;
	setp.gt.f32 	%p192, %f893, 0f43180000;
	setp.lt.f32 	%p193, %f876, 0f00000000;
	selp.f32 	%f894, 0f00000000, 0f7F800000, %p193;
	selp.f32 	%f200, %f894, %f892, %p192;
	setp.eq.f32 	%p194, %f198, 0f3F800000;
	mov.f32 	%f3291, 0f3F800000;
	@%p194 bra 	$L__BB1_305;
	setp.num.f32 	%p195, %f199, %f199;
	@%p195 bra 	$L__BB1_301;
	mov.f32 	%f895, 0f40400000;
	add.rn.f32 	%f3291, %f198, %f895;
	bra.uni 	$L__BB1_305;
$L__BB1_301:
	setp.neu.f32 	%p196, %f198, 0f00000000;
	setp.neu.f32 	%p197, %f199, 0f7F800000;
	and.pred  	%p198, %p196, %p197;
	@%p198 bra 	$L__BB1_303;
	add.f32 	%f3291, %f198, %f198;
	bra.uni 	$L__BB1_305;
$L__BB1_303:
	setp.geu.f32 	%p199, %f198, 0f00000000;
	mov.f32 	%f3291, %f200;
	@%p199 bra 	$L__BB1_305;
	neg.f32 	%f3291, %f200;
$L__BB1_305:
	ld.param.u64 	%rd2218, [_Z14cuda_collisonsP17curandStateXORWOWP6MOLECSP6OUTPUTP7GEOM_1DP3GASP4CALC_param_2];
	cvt.f64.f32 	%fd534, %f3291;
	mul.f64 	%fd535, %fd534, 0d3FE0C152382D7365;
	ld.global.u64 	%rd443, [%rd1+400];
	ld.u64 	%rd444, [%rd443+8];
	mul.wide.s32 	%rd445, %r2340, 8;
	add.s64 	%rd446, %rd444, %rd445;
	ld.u64 	%rd447, [%rd446];
	mul.wide.s32 	%rd448, %r2342, 8;
	add.s64 	%rd449, %rd447, %rd448;
	ld.u64 	%rd450, [%rd449];
	mul.wide.s32 	%rd451, %r138, 8;
	add.s64 	%rd452, %rd450, %rd451;
	ld.f64 	%fd536, [%rd452];
	mul.f64 	%fd148, %fd535, %fd536;
	cvta.to.global.u64 	%rd453, %rd2218;
	ld.global.u64 	%rd454, [%rd453+136];
	ld.u64 	%rd455, [%rd454+64];
	mul.wide.s32 	%rd456, %r2, 8;
	add.s64 	%rd457, %rd455, %rd456;
	ld.f64 	%fd537, [%rd457];
	ld.global.u64 	%rd458, [%rd1+360];
	ld.u64 	%rd459, [%rd458+8];
	ld.global.u64 	%rd460, [%rd1+528];
	add.s64 	%rd461, %rd460, %rd445;
	ld.u64 	%rd462, [%rd461];
	mul.wide.s32 	%rd463, %r2342, 4;
	add.s64 	%rd464, %rd462, %rd463;
	ld.u32 	%r767, [%rd464];
	mul.wide.s32 	%rd465, %r767, 8;
	add.s64 	%rd466, %rd459, %rd465;
	ld.u64 	%rd467, [%rd466];
	ld.global.u64 	%rd468, [%rd1+520];
	add.s64 	%rd469, %rd468, %rd445;
	ld.u64 	%rd470, [%rd469];
	add.s64 	%rd471, %rd470, %rd463;
	ld.u32 	%r768, [%rd471];
	mul.wide.s32 	%rd472, %r768, 8;
	add.s64 	%rd473, %rd467, %rd472;
	ld.f64 	%fd538, [%rd473];
	div.rn.f64 	%fd539, %fd537, %fd538;
	cvt.rn.f32.f64 	%f205, %fd539;
	ld.u64 	%rd474, [%rd443+16];
	add.s64 	%rd475, %rd474, %rd445;
	ld.u64 	%rd476, [%rd475];
	add.s64 	%rd477, %rd476, %rd448;
	ld.u64 	%rd478, [%rd477];
	add.s64 	%rd479, %rd478, %rd451;
	ld.f64 	%fd540, [%rd479];
	cvt.rn.f32.f64 	%f897, %fd540;
	mul.f32 	%f898, %f897, 0f3F000000;
	cvt.rzi.f32.f32 	%f899, %f898;
	add.f32 	%f900, %f899, %f899;
	sub.f32 	%f901, %f897, %f900;
	abs.f32 	%f207, %f901;
	abs.f32 	%f208, %f205;
	setp.lt.f32 	%p200, %f208, 0f00800000;
	mul.f32 	%f902, %f208, 0f4B800000;
	selp.f32 	%f903, %f902, %f208, %p200;
	selp.f32 	%f904, 0fC1C00000, 0f00000000, %p200;
	mov.b32 	%r769, %f903;
	add.s32 	%r770, %r769, -1060439283;
	and.b32  	%r771, %r770, -8388608;
	sub.s32 	%r772, %r769, %r771;
	mov.b32 	%f905, %r772;
	cvt.rn.f32.s32 	%f906, %r771;
	fma.rn.f32 	%f907, %f906, 0f34000000, %f904;
	add.f32 	%f908, %f905, 0fBF800000;
	add.f32 	%f909, %f905, 0f3F800000;
	rcp.approx.ftz.f32 	%f910, %f909;
	add.f32 	%f911, %f908, %f908;
	mul.f32 	%f912, %f911, %f910;
	mul.f32 	%f913, %f912, %f912;
	sub.f32 	%f914, %f908, %f912;
	add.f32 	%f915, %f914, %f914;
	neg.f32 	%f916, %f912;
	fma.rn.f32 	%f917, %f916, %f908, %f915;
	mul.rn.f32 	%f918, %f910, %f917;
	fma.rn.f32 	%f919, %f913, 0f3A2C32E4, 0f3B52E7DB;
	fma.rn.f32 	%f920, %f919, %f913, 0f3C93BB73;
	fma.rn.f32 	%f921, %f920, %f913, 0f3DF6384F;
	mul.rn.f32 	%f922, %f921, %f913;
	fma.rn.f32 	%f923, %f912, 0f3FB8AA3B, %f907;
	sub.f32 	%f924, %f907, %f923;
	fma.rn.f32 	%f925, %f912, 0f3FB8AA3B, %f924;
	fma.rn.f32 	%f926, %f918, 0f3FB8AA3B, %f925;
	fma.rn.f32 	%f927, %f912, 0f32A55E34, %f926;
	mul.f32 	%f928, %f922, 0f40400000;
	fma.rn.f32 	%f929, %f928, %f918, %f927;
	fma.rn.f32 	%f930, %f922, %f912, %f929;
	add.rn.f32 	%f931, %f923, %f930;
	neg.f32 	%f932, %f923;
	add.rn.f32 	%f933, %f931, %f932;
	neg.f32 	%f934, %f933;
	add.rn.f32 	%f935, %f930, %f934;
	mul.rn.f32 	%f936, %f931, %f897;
	neg.f32 	%f937, %f936;
	fma.rn.f32 	%f938, %f931, %f897, %f937;
	fma.rn.f32 	%f939, %f935, %f897, %f938;
	cvt.rni.f32.f32 	%f940, %f936;
	sub.f32 	%f941, %f936, %f940;
	add.f32 	%f942, %f941, %f939;
	fma.rn.f32 	%f943, %f942, 0f391FCB8E, 0f3AAF85ED;
	fma.rn.f32 	%f944, %f943, %f942, 0f3C1D9856;
	fma.rn.f32 	%f945, %f944, %f942, 0f3D6357BB;
	fma.rn.f32 	%f946, %f945, %f942, 0f3E75FDEC;
	fma.rn.f32 	%f947, %f946, %f942, 0f3F317218;
	fma.rn.f32 	%f948, %f947, %f942, 0f3F800000;
	cvt.rzi.s32.f32 	%r773, %f940;
	setp.gt.f32 	%p201, %f940, 0f00000000;
	selp.b32 	%r774, 0, -2097152000, %p201;
	add.s32 	%r775, %r774, 2130706432;
	mov.b32 	%f949, %r775;
	mul.f32 	%f950, %f948, %f949;
	shl.b32 	%r776, %r773, 23;
	sub.s32 	%r777, %r776, %r774;
	mov.b32 	%f951, %r777;
	mul.f32 	%f952, %f950, %f951;
	abs.f32 	%f953, %f936;
	setp.gt.f32 	%p202, %f953, 0f43180000;
	setp.lt.f32 	%p203, %f936, 0f00000000;
	selp.f32 	%f954, 0f00000000, 0f7F800000, %p203;
	selp.f32 	%f209, %f954, %f952, %p202;
	setp.eq.f32 	%p204, %f205, 0f3F800000;
	setp.eq.f32 	%p205, %f897, 0f00000000;
	or.pred  	%p206, %p204, %p205;
	mov.f32 	%f3292, 0f3F800000;
	@%p206 bra 	$L__BB1_313;
	setp.num.f32 	%p207, %f208, %f208;
	abs.f32 	%f955, %f897;
	setp.num.f32 	%p208, %f955, %f955;
	and.pred  	%p209, %p207, %p208;
	@%p209 bra 	$L__BB1_308;
	add.rn.f32 	%f3292, %f205, %f897;
	bra.uni 	$L__BB1_313;
$L__BB1_308:
	setp.neu.f32 	%p210, %f205, 0f00000000;
	setp.neu.f32 	%p211, %f208, 0f7F800000;
	and.pred  	%p212, %p210, %p211;
	@%p212 bra 	$L__BB1_310;
	setp.neu.f32 	%p219, %f207, 0f3F800000;
	add.f32 	%f960, %f205, %f205;
	mov.b32 	%r778, %f960;
	setp.lt.f32 	%p220, %f897, 0f00000000;
	xor.b32  	%r779, %r778, 2139095040;
	selp.b32 	%r780, %r779, %r778, %p220;
	and.b32  	%r781, %r780, 2147483647;
	selp.b32 	%r782, %r781, %r780, %p219;
	mov.b32 	%f3292, %r782;
	bra.uni 	$L__BB1_313;
$L__BB1_310:
	setp.eq.f32 	%p213, %f205, 0fBF800000;
	setp.eq.f32 	%p214, %f955, 0f7F800000;
	and.pred  	%p215, %p213, %p214;
	@%p215 bra 	$L__BB1_313;
	setp.geu.f32 	%p216, %f205, 0f00000000;
	mov.f32 	%f3292, %f209;
	@%p216 bra 	$L__BB1_313;
	setp.neu.f32 	%p217, %f207, 0f3F800000;
	neg.f32 	%f957, %f209;
	selp.f32 	%f958, %f209, %f957, %p217;
	cvt.rmi.f32.f32 	%f959, %f897;
	setp.neu.f32 	%p218, %f959, %f897;
	selp.f32 	%f3292, 0f7FFFFFFF, %f958, %p218;
$L__BB1_313:
	cvt.f64.f32 	%fd541, %f3292;
	mul.f64 	%fd542, %fd148, %fd541;
	ld.global.u64 	%rd480, [%rd35+56];
	ld.u64 	%rd481, [%rd480+16];
	mul.wide.s32 	%rd482, %r1, 4;
	add.s64 	%rd483, %rd481, %rd482;
	ld.u32 	%r783, [%rd483+4];
	cvt.rn.f64.s32 	%fd543, %r783;
	mul.f64 	%fd544, %fd542, %fd543;
	ld.global.f64 	%fd545, [%rd5+96];
	mul.f64 	%fd546, %fd545, %fd544;
	div.rn.f64 	%fd149, %fd546, %fd1618;
	setp.leu.f64 	%p221, %fd149, 0d3FF0000000000000;
	@%p221 bra 	$L__BB1_315;
	add.u64 	%rd484, %SP, 0;
	add.u64 	%rd485, %SPL, 0;
	st.local.f64 	[%rd485], %fd149;
	mov.u64 	%rd486, $str;
	cvta.global.u64 	%rd487, %rd486;
	{ // callseq 0, 0
	.param .b64 param0;
	st.param.b64 	[param0], %rd487;
	.param .b64 param1;
	st.param.b64 	[param1], %rd484;
	.param .b32 retval0;
	call.uni (retval0), 
	vprintf, 
	(
	param0, 
	param1
	);
	ld.param.b32 	%r784, [retval0];
	} // callseq 0
$L__BB1_315:
	ld.global.v2.u32 	{%r787, %r788}, [%rd3];
	ld.global.v2.u32 	{%r789, %r790}, [%rd3+8];
	ld.global.v2.u32 	{%r791, %r792}, [%rd3+16];
	shr.u32 	%r793, %r788, 2;
	xor.b32  	%r794, %r793, %r788;
	shl.b32 	%r795, %r792, 4;
	shl.b32 	%r796, %r794, 1;
	xor.b32  	%r797, %r795, %r796;
	xor.b32  	%r798, %r797, %r792;
	xor.b32  	%r799, %r798, %r794;
	add.s32 	%r800, %r787, 362437;
	add.s32 	%r801, %r799, %r800;
	cvt.rn.f32.u32 	%f961, %r801;
	fma.rn.f32 	%f962, %f961, 0f2F800000, 0f2F000000;
	st.global.v2.u32 	[%rd3], {%r800, %r789};
	st.global.v2.u32 	[%rd3+8], {%r790, %r791};
	st.global.v2.u32 	[%rd3+16], {%r792, %r799};
	cvt.f64.f32 	%fd547, %f962;
	st.global.f64 	[%rd5+152], %fd547;
	setp.leu.f64 	%p223, %fd149, %fd547;
	@%p223 bra 	$L__BB1_369;
	ld.global.u64 	%rd488, [%rd5+296];
	ld.global.u64 	%rd489, [%rd1+520];
	add.s64 	%rd491, %rd489, %rd445;
	ld.u64 	%rd492, [%rd491];
	add.s64 	%rd494, %rd492, %rd463;
	ld.u32 	%r802, [%rd494];
	mul.wide.s32 	%rd495, %r802, 8;
	add.s64 	%rd496, %rd488, %rd495;
	ld.f64 	%fd548, [%rd496];
	add.f64 	%fd549, %fd548, 0d3FF0000000000000;
	st.f64 	[%rd496], %fd549;
	ld.global.u64 	%rd497, [%rd1+352];
	ld.u64 	%rd498, [%rd497+8];
	add.s64 	%rd499, %rd498, %rd445;
	ld.u64 	%rd500, [%rd499];
	mul.wide.s32 	%rd501, %r2342, 8;
	add.s64 	%rd502, %rd500, %rd501;
	ld.f64 	%fd550, [%rd502];
	mul.f64 	%fd551, %fd550, 0d3FE0000000000000;
	mul.f64 	%fd1673, %fd1658, %fd551;
	ld.global.u64 	%rd503, [%rd1+488];
	ld.u64 	%rd36, [%rd503+8];
	mul.wide.s32 	%rd504, %r2340, 4;
	add.s64 	%rd505, %rd36, %rd504;
	ld.u32 	%r803, [%rd505];
	setp.lt.s32 	%p224, %r803, 1;
	@%p224 bra 	$L__BB1_318;
	ld.global.u64 	%rd506, [%rd2+64];
	mul.wide.s32 	%rd507, %r2249, 8;
	add.s64 	%rd508, %rd506, %rd507;
	ld.f64 	%fd552, [%rd508];
	add.f64 	%fd1673, %fd1673, %fd552;
$L__BB1_318:
	ld.global.u32 	%r139, [%rd1+452];
	setp.lt.s32 	%p225, %r139, 2;
	@%p225 bra 	$L__BB1_320;
	ld.global.u64 	%rd509, [%rd2+72];
	mul.wide.s32 	%rd510, %r2249, 8;
	add.s64 	%rd511, %rd509, %rd510;
	ld.f64 	%fd553, [%rd511];
	add.f64 	%fd1673, %fd1673, %fd553;
$L__BB1_320:
	ld.global.u64 	%rd37, [%rd1+472];
	add.s64 	%rd513, %rd37, %rd504;
	ld.u32 	%r140, [%rd513];
	setp.lt.s32 	%p226, %r140, 1;
	@%p226 bra 	$L__BB1_332;
	ld.global.u64 	%rd38, [%rd2+32];
	ld.global.u64 	%rd514, [%rd1+360];
	ld.u64 	%rd39, [%rd514+8];
	and.b32  	%r141, %r140, 7;
	setp.lt.u32 	%p227, %r140, 8;
	mov.b32 	%r2283, 1;
	@%p227 bra 	$L__BB1_324;
	and.b32  	%r142, %r140, 2147483640;
	mov.b32 	%r2281, 1;
$L__BB1_323:
	.pragma "nounroll";
	mul.wide.u32 	%rd515, %r2281, 8;
	add.s64 	%rd516, %rd38, %rd515;
	ld.u64 	%rd517, [%rd516];
	mul.wide.s32 	%rd518, %r2249, 4;
	add.s64 	%rd519, %rd517, %rd518;
	ld.u32 	%r806, [%rd519];
	abs.s32 	%r807, %r806;
	setp.eq.s32 	%p228, %r807, 99999;
	selp.b32 	%r808, 0, %r807, %p228;
	cvt.rn.f64.u32 	%fd555, %r808;
	mul.f64 	%fd556, %fd555, 0d3B30B0EDF6C91C1B;
	add.s64 	%rd520, %rd39, %rd515;
	ld.u64 	%rd521, [%rd520];
	mul.wide.s32 	%rd522, %r2340, 8;
	add.s64 	%rd523, %rd521, %rd522;
	ld.f64 	%fd557, [%rd523];
	fma.rn.f64 	%fd558, %fd557, %fd556, %fd1673;
	ld.u64 	%rd524, [%rd516+8];
	add.s64 	%rd525, %rd524, %rd518;
	ld.u32 	%r809, [%rd525];
	abs.s32 	%r810, %r809;
	setp.eq.s32 	%p229, %r810, 99999;
	selp.b32 	%r811, 0, %r810, %p229;
	cvt.rn.f64.u32 	%fd559, %r811;
	mul.f64 	%fd560, %fd559, 0d3B30B0EDF6C91C1B;
	ld.u64 	%rd526, [%rd520+8];
	add.s64 	%rd527, %rd526, %rd522;
	ld.f64 	%fd561, [%rd527];
	fma.rn.f64 	%fd562, %fd561, %fd560, %fd558;
	ld.u64 	%rd528, [%rd516+16];
	add.s64 	%rd529, %rd528, %rd518;
	ld.u32 	%r812, [%rd529];
	abs.s32 	%r813, %r812;
	setp.eq.s32 	%p230, %r813, 99999;
	selp.b32 	%r814, 0, %r813, %p230;
	cvt.rn.f64.u32 	%fd563, %r814;
	mul.f64 	%fd564, %fd563, 0d3B30B0EDF6C91C1B;
	ld.u64 	%rd530, [%rd520+16];
	add.s64 	%rd531, %rd530, %rd522;
	ld.f64 	%fd565, [%rd531];
	fma.rn.f64 	%fd566, %fd565, %fd564, %fd562;
	ld.u64 	%rd532, [%rd516+24];
	add.s64 	%rd533, %rd532, %rd518;
	ld.u32 	%r815, [%rd533];
	abs.s32 	%r816, %r815;
	setp.eq.s32 	%p231, %r816, 99999;
	selp.b32 	%r817, 0, %r816, %p231;
	cvt.rn.f64.u32 	%fd567, %r817;
	mul.f64 	%fd568, %fd567, 0d3B30B0EDF6C91C1B;
	ld.u64 	%rd534, [%rd520+24];
	add.s64 	%rd535, %rd534, %rd522;
	ld.f64 	%fd569, [%rd535];
	fma.rn.f64 	%fd570, %fd569, %fd568, %fd566;
	ld.u64 	%rd536, [%rd516+32];
	add.s64 	%rd537, %rd536, %rd518;
	ld.u32 	%r818, [%rd537];
	abs.s32 	%r819, %r818;
	setp.eq.s32 	%p232, %r819, 99999;
	selp.b32 	%r820, 0, %r819, %p232;
	cvt.rn.f64.u32 	%fd571, %r820;
	mul.f64 	%fd572, %fd571, 0d3B30B0EDF6C91C1B;
	ld.u64 	%rd538, [%rd520+32];
	add.s64 	%rd539, %rd538, %rd522;
	ld.f64 	%fd573, [%rd539];
	fma.rn.f64 	%fd574, %fd573, %fd572, %fd570;
	ld.u64 	%rd540, [%rd516+40];
	add.s64 	%rd541, %rd540, %rd518;
	ld.u32 	%r821, [%rd541];
	abs.s32 	%r822, %r821;
	setp.eq.s32 	%p233, %r822, 99999;
	selp.b32 	%r823, 0, %r822, %p233;
	cvt.rn.f64.u32 	%fd575, %r823;
	mul.f64 	%fd576, %fd575, 0d3B30B0EDF6C91C1B;
	ld.u64 	%rd542, [%rd520+40];
	add.s64 	%rd543, %rd542, %rd522;
	ld.f64 	%fd577, [%rd543];
	fma.rn.f64 	%fd578, %fd577, %fd576, %fd574;
	ld.u64 	%rd544, [%rd516+48];
	add.s64 	%rd545, %rd544, %rd518;
	ld.u32 	%r824, [%rd545];
	abs.s32 	%r825, %r824;
	setp.eq.s32 	%p234, %r825, 99999;
	selp.b32 	%r826, 0, %r825, %p234;
	cvt.rn.f64.u32 	%fd579, %r826;
	mul.f64 	%fd580, %fd579, 0d3B30B0EDF6C91C1B;
	ld.u64 	%rd546, [%rd520+48];
	add.s64 	%rd547, %rd546, %rd522;
	ld.f64 	%fd581, [%rd547];
	fma.rn.f64 	%fd582, %fd581, %fd580, %fd578;
	ld.u64 	%rd548, [%rd516+56];
	add.s64 	%rd549, %rd548, %rd518;
	ld.u32 	%r827, [%rd549];
	abs.s32 	%r828, %r827;
	setp.eq.s32 	%p235, %r828, 99999;
	selp.b32 	%r829, 0, %r828, %p235;
	cvt.rn.f64.u32 	%fd583, %r829;
	mul.f64 	%fd584, %fd583, 0d3B30B0EDF6C91C1B;
	ld.u64 	%rd550, [%rd520+56];
	add.s64 	%rd551, %rd550, %rd522;
	ld.f64 	%fd585, [%rd551];
	fma.rn.f64 	%fd1673, %fd585, %fd584, %fd582;
	add.s32 	%r2283, %r2281, 8;
	add.s32 	%r830, %r2281, 7;
	setp.ne.s32 	%p236, %r830, %r142;
	mov.u32 	%r2281, %r2283;
	@%p236 bra 	$L__BB1_323;
$L__BB1_324:
	setp.eq.s32 	%p237, %r141, 0;
	@%p237 bra 	$L__BB1_332;
	and.b32  	%r146, %r140, 3;
	setp.lt.u32 	%p238, %r141, 4;
	@%p238 bra 	$L__BB1_327;
	mul.wide.u32 	%rd552, %r2283, 8;
	add.s64 	%rd553, %rd38, %rd552;
	ld.u64 	%rd554, [%rd553];
	mul.wide.s32 	%rd555, %r2249, 4;
	add.s64 	%rd556, %rd554, %rd555;
	ld.u32 	%r831, [%rd556];
	abs.s32 	%r832, %r831;
	setp.eq.s32 	%p239, %r832, 99999;
	selp.b32 	%r833, 0, %r832, %p239;
	cvt.rn.f64.u32 	%fd587, %r833;
	mul.f64 	%fd588, %fd587, 0d3B30B0EDF6C91C1B;
	add.s64 	%rd557, %rd39, %rd552;
	ld.u64 	%rd558, [%rd557];
	mul.wide.s32 	%rd559, %r2340, 8;
	add.s64 	%rd560, %rd558, %rd559;
	ld.f64 	%fd589, [%rd560];
	fma.rn.f64 	%fd590, %fd589, %fd588, %fd1673;
	ld.u64 	%rd561, [%rd553+8];
	add.s64 	%rd562, %rd561, %rd555;
	ld.u32 	%r834, [%rd562];
	abs.s32 	%r835, %r834;
	setp.eq.s32 	%p240, %r835, 99999;
	selp.b32 	%r836, 0, %r835, %p240;
	cvt.rn.f64.u32 	%fd591, %r836;
	mul.f64 	%fd592, %fd591, 0d3B30B0EDF6C91C1B;
	ld.u64 	%rd563, [%rd557+8];
	add.s64 	%rd564, %rd563, %rd559;
	ld.f64 	%fd593, [%rd564];
	fma.rn.f64 	%fd594, %fd593, %fd592, %fd590;
	ld.u64 	%rd565, [%rd553+16];
	add.s64 	%rd566, %rd565, %rd555;
	ld.u32 	%r837, [%rd566];
	abs.s32 	%r838, %r837;
	setp.eq.s32 	%p241, %r838, 99999;
	selp.b32 	%r839, 0, %r838, %p241;
	cvt.rn.f64.u32 	%fd595, %r839;
	mul.f64 	%fd596, %fd595, 0d3B30B0EDF6C91C1B;
	ld.u64 	%rd567, [%rd557+16];
	add.s64 	%rd568, %rd567, %rd559;
	ld.f64 	%fd597, [%rd568];
	fma.rn.f64 	%fd598, %fd597, %fd596, %fd594;
	ld.u64 	%rd569, [%rd553+24];
	add.s64 	%rd570, %rd569, %rd555;
	ld.u32 	%r840, [%rd570];
	abs.s32 	%r841, %r840;
	setp.eq.s32 	%p242, %r841, 99999;
	selp.b32 	%r842, 0, %r841, %p242;
	cvt.rn.f64.u32 	%fd599, %r842;
	mul.f64 	%fd600, %fd599, 0d3B30B0EDF6C91C1B;
	ld.u64 	%rd571, [%rd557+24];
	add.s64 	%rd572, %rd571, %rd559;
	ld.f64 	%fd601, [%rd572];
	fma.rn.f64 	%fd1673, %fd601, %fd600, %fd598;
	add.s32 	%r2283, %r2283, 4;
$L__BB1_327:
	setp.eq.s32 	%p243, %r146, 0;
	@%p243 bra 	$L__BB1_332;
	setp.eq.s32 	%p244, %r146, 1;
	@%p244 bra 	$L__BB1_330;
	mul.wide.u32 	%rd573, %r2283, 8;
	add.s64 	%rd574, %rd38, %rd573;
	ld.u64 	%rd575, [%rd574];
	mul.wide.s32 	%rd576, %r2249, 4;
	add.s64 	%rd577, %rd575, %rd576;
	ld.u32 	%r843, [%rd577];
	abs.s32 	%r844, %r843;
	setp.eq.s32 	%p245, %r844, 99999;
	selp.b32 	%r845, 0, %r844, %p245;
	cvt.rn.f64.u32 	%fd603, %r845;
	mul.f64 	%fd604, %fd603, 0d3B30B0EDF6C91C1B;
	add.s64 	%rd578, %rd39, %rd573;
	ld.u64 	%rd579, [%rd578];
	mul.wide.s32 	%rd580, %r2340, 8;
	add.s64 	%rd581, %rd579, %rd580;
	ld.f64 	%fd605, [%rd581];
	fma.rn.f64 	%fd606, %fd605, %fd604, %fd1673;
	ld.u64 	%rd582, [%rd574+8];
	add.s64 	%rd583, %rd582, %rd576;
	ld.u32 	%r846, [%rd583];
	abs.s32 	%r847, %r846;
	setp.eq.s32 	%p246, %r847, 99999;
	selp.b32 	%r848, 0, %r847, %p246;
	cvt.rn.f64.u32 	%fd607, %r848;
	mul.f64 	%fd608, %fd607, 0d3B30B0EDF6C91C1B;
	ld.u64 	%rd584, [%rd578+8];
	add.s64 	%rd585, %rd584, %rd580;
	ld.f64 	%fd609, [%rd585];
	fma.rn.f64 	%fd1673, %fd609, %fd608, %fd606;
	add.s32 	%r2283, %r2283, 2;
$L__BB1_330:
	and.b32  	%r849, %r140, 1;
	setp.eq.b32 	%p247, %r849, 1;
	not.pred 	%p248, %p247;
	@%p248 bra 	$L__BB1_332;
	mul.wide.u32 	%rd586, %r2283, 8;
	add.s64 	%rd587, %rd38, %rd586;
	ld.u64 	%rd588, [%rd587];
	mul.wide.s32 	%rd589, %r2249, 4;
	add.s64 	%rd590, %rd588, %rd589;
	ld.u32 	%r850, [%rd590];
	abs.s32 	%r851, %r850;
	setp.eq.s32 	%p249, %r851, 99999;
	selp.b32 	%r852, 0, %r851, %p249;
	cvt.rn.f64.u32 	%fd610, %r852;
	mul.f64 	%fd611, %fd610, 0d3B30B0EDF6C91C1B;
	add.s64 	%rd591, %rd39, %rd586;
	ld.u64 	%rd592, [%rd591];
	mul.wide.s32 	%rd593, %r2340, 8;
	add.s64 	%rd594, %rd592, %rd593;
	ld.f64 	%fd612, [%rd594];
	fma.rn.f64 	%fd1673, %fd612, %fd611, %fd1673;
$L__BB1_332:
	mul.wide.s32 	%rd595, %r2342, 4;
	add.s64 	%rd596, %rd36, %rd595;
	ld.u32 	%r853, [%rd596];
	setp.lt.s32 	%p250, %r853, 1;
	@%p250 bra 	$L__BB1_334;
	ld.global.u64 	%rd597, [%rd2+64];
	mul.wide.s32 	%rd598, %r2250, 8;
	add.s64 	%rd599, %rd597, %rd598;
	ld.f64 	%fd613, [%rd599];
	add.f64 	%fd1673, %fd1673, %fd613;
$L__BB1_334:
	setp.lt.s32 	%p251, %r139, 2;
	@%p251 bra 	$L__BB1_336;
	ld.global.u64 	%rd600, [%rd2+72];
	mul.wide.s32 	%rd601, %r2250, 8;
	add.s64 	%rd602, %rd600, %rd601;
	ld.f64 	%fd614, [%rd602];
	add.f64 	%fd1673, %fd1673, %fd614;
$L__BB1_336:
	add.s64 	%rd604, %rd37, %rd595;
	ld.u32 	%r151, [%rd604];
	setp.lt.s32 	%p252, %r151, 1;
	@%p252 bra 	$L__BB1_348;
	ld.global.u64 	%rd40, [%rd2+32];
	ld.global.u64 	%rd605, [%rd1+360];
	ld.u64 	%rd41, [%rd605+8];
	and.b32  	%r152, %r151, 7;
	setp.lt.u32 	%p253, %r151, 8;
	mov.b32 	%r2287, 1;
	@%p253 bra 	$L__BB1_340;
	and.b32  	%r153, %r151, 2147483640;
	mov.b32 	%r2285, 1;
$L__BB1_339:
	.pragma "nounroll";
	mul.wide.u32 	%rd606, %r2285, 8;
	add.s64 	%rd607, %rd40, %rd606;
	ld.u64 	%rd608, [%rd607];
	mul.wide.s32 	%rd609, %r2250, 4;
	add.s64 	%rd610, %rd608, %rd609;
	ld.u32 	%r856, [%rd610];
	abs.s32 	%r857, %r856;
	setp.eq.s32 	%p254, %r857, 99999;
	selp.b32 	%r858, 0, %r857, %p254;
	cvt.rn.f64.u32 	%fd616, %r858;
	mul.f64 	%fd617, %fd616, 0d3B30B0EDF6C91C1B;
	add.s64 	%rd611, %rd41, %rd606;
	ld.u64 	%rd612, [%rd611];
	mul.wide.s32 	%rd613, %r2342, 8;
	add.s64 	%rd614, %rd612, %rd613;
	ld.f64 	%fd618, [%rd614];
	fma.rn.f64 	%fd619, %fd618, %fd617, %fd1673;
	ld.u64 	%rd615, [%rd607+8];
	add.s64 	%rd616, %rd615, %rd609;
	ld.u32 	%r859, [%rd616];
	abs.s32 	%r860, %r859;
	setp.eq.s32 	%p255, %r860, 99999;
	selp.b32 	%r861, 0, %r860, %p255;
	cvt.rn.f64.u32 	%fd620, %r861;
	mul.f64 	%fd621, %fd620, 0d3B30B0EDF6C91C1B;
	ld.u64 	%rd617, [%rd611+8];
	add.s64 	%rd618, %rd617, %rd613;
	ld.f64 	%fd622, [%rd618];
	fma.rn.f64 	%fd623, %fd622, %fd621, %fd619;
	ld.u64 	%rd619, [%rd607+16];
	add.s64 	%rd620, %rd619, %rd609;
	ld.u32 	%r862, [%rd620];
	abs.s32 	%r863, %r862;
	setp.eq.s32 	%p256, %r863, 99999;
	selp.b32 	%r864, 0, %r863, %p256;
	cvt.rn.f64.u32 	%fd624, %r864;
	mul.f64 	%fd625, %fd624, 0d3B30B0EDF6C91C1B;
	ld.u64 	%rd621, [%rd611+16];
	add.s64 	%rd622, %rd621, %rd613;
	ld.f64 	%fd626, [%rd622];
	fma.rn.f64 	%fd627, %fd626, %fd625, %fd623;
	ld.u64 	%rd623, [%rd607+24];
	add.s64 	%rd624, %rd623, %rd609;
	ld.u32 	%r865, [%rd624];
	abs.s32 	%r866, %r865;
	setp.eq.s32 	%p257, %r866, 99999;
	selp.b32 	%r867, 0, %r866, %p257;
	cvt.rn.f64.u32 	%fd628, %r867;
	mul.f64 	%fd629, %fd628, 0d3B30B0EDF6C91C1B;
	ld.u64 	%rd625, [%rd611+24];
	add.s64 	%rd626, %rd625, %rd613;
	ld.f64 	%fd630, [%rd626];
	fma.rn.f64 	%fd631, %fd630, %fd629, %fd627;
	ld.u64 	%rd627, [%rd607+32];
	add.s64 	%rd628, %rd627, %rd609;
	ld.u32 	%r868, [%rd628];
	abs.s32 	%r869, %r868;
	setp.eq.s32 	%p258, %r869, 99999;
	selp.b32 	%r870, 0, %r869, %p258;
	cvt.rn.f64.u32 	%fd632, %r870;
	mul.f64 	%fd633, %fd632, 0d3B30B0EDF6C91C1B;
	ld.u64 	%rd629, [%rd611+32];
	add.s64 	%rd630, %rd629, %rd613;
	ld.f64 	%fd634, [%rd630];
	fma.rn.f64 	%fd635, %fd634, %fd633, %fd631;
	ld.u64 	%rd631, [%rd607+40];
	add.s64 	%rd632, %rd631, %rd609;
	ld.u32 	%r871, [%rd632];
	abs.s32 	%r872, %r871;
	setp.eq.s32 	%p259, %r872, 99999;
	selp.b32 	%r873, 0, %r872, %p259;
	cvt.rn.f64.u32 	%fd636, %r873;
	mul.f64 	%fd637, %fd636, 0d3B30B0EDF6C91C1B;
	ld.u64 	%rd633, [%rd611+40];
	add.s64 	%rd634, %rd633, %rd613;
	ld.f64 	%fd638, [%rd634];
	fma.rn.f64 	%fd639, %fd638, %fd637, %fd635;
	ld.u64 	%rd635, [%rd607+48];
	add.s64 	%rd636, %rd635, %rd609;
	ld.u32 	%r874, [%rd636];
	abs.s32 	%r875, %r874;
	setp.eq.s32 	%p260, %r875, 99999;
	selp.b32 	%r876, 0, %r875, %p260;
	cvt.rn.f64.u32 	%fd640, %r876;
	mul.f64 	%fd641, %fd640, 0d3B30B0EDF6C91C1B;
	ld.u64 	%rd637, [%rd611+48];
	add.s64 	%rd638, %rd637, %rd613;
	ld.f64 	%fd642, [%rd638];
	fma.rn.f64 	%fd643, %fd642, %fd641, %fd639;
	ld.u64 	%rd639, [%rd607+56];
	add.s64 	%rd640, %rd639, %rd609;
	ld.u32 	%r877, [%rd640];
	abs.s32 	%r878, %r877;
	setp.eq.s32 	%p261, %r878, 99999;
	selp.b32 	%r879, 0, %r878, %p261;
	cvt.rn.f64.u32 	%fd644, %r879;
	mul.f64 	%fd645, %fd644, 0d3B30B0EDF6C91C1B;
	ld.u64 	%rd641, [%rd611+56];
	add.s64 	%rd642, %rd641, %rd613;
	ld.f64 	%fd646, [%rd642];
	fma.rn.f64 	%fd1673, %fd646, %fd645, %fd643;
	add.s32 	%r2287, %r2285, 8;
	add.s32 	%r880, %r2285, 7;
	setp.ne.s32 	%p262, %r880, %r153;
	mov.u32 	%r2285, %r2287;
	@%p262 bra 	$L__BB1_339;
$L__BB1_340:
	setp.eq.s32 	%p263, %r152, 0;
	@%p263 bra 	$L__BB1_348;
	and.b32  	%r157, %r151, 3;
	setp.lt.u32 	%p264, %r152, 4;
	@%p264 bra 	$L__BB1_343;
	mul.wide.u32 	%rd643, %r2287, 8;
	add.s64 	%rd644, %rd40, %rd643;
	ld.u64 	%rd645, [%rd644];
	mul.wide.s32 	%rd646, %r2250, 4;
	add.s64 	%rd647, %rd645, %rd646;
	ld.u32 	%r881, [%rd647];
	abs.s32 	%r882, %r881;
	setp.eq.s32 	%p265, %r882, 99999;
	selp.b32 	%r883, 0, %r882, %p265;
	cvt.rn.f64.u32 	%fd648, %r883;
	mul.f64 	%fd649, %fd648, 0d3B30B0EDF6C91C1B;
	add.s64 	%rd648, %rd41, %rd643;
	ld.u64 	%rd649, [%rd648];
	mul.wide.s32 	%rd650, %r2342, 8;
	add.s64 	%rd651, %rd649, %rd650;
	ld.f64 	%fd650, [%rd651];
	fma.rn.f64 	%fd651, %fd650, %fd649, %fd1673;
	ld.u64 	%rd652, [%rd644+8];
	add.s64 	%rd653, %rd652, %rd646;
	ld.u32 	%r884, [%rd653];
	abs.s32 	%r885, %r884;
	setp.eq.s32 	%p266, %r885, 99999;
	selp.b32 	%r886, 0, %r885, %p266;
	cvt.rn.f64.u32 	%fd652, %r886;
	mul.f64 	%fd653, %fd652, 0d3B30B0EDF6C91C1B;
	ld.u64 	%rd654, [%rd648+8];
	add.s64 	%rd655, %rd654, %rd650;
	ld.f64 	%fd654, [%rd655];
	fma.rn.f64 	%fd655, %fd654, %fd653, %fd651;
	ld.u64 	%rd656, [%rd644+16];
	add.s64 	%rd657, %rd656, %rd646;
	ld.u32 	%r887, [%rd657];
	abs.s32 	%r888, %r887;
	setp.eq.s32 	%p267, %r888, 99999;
	selp.b32 	%r889, 0, %r888, %p267;
	cvt.rn.f64.u32 	%fd656, %r889;
	mul.f64 	%fd657, %fd656, 0d3B30B0EDF6C91C1B;
	ld.u64 	%rd658, [%rd648+16];
	add.s64 	%rd659, %rd658, %rd650;
	ld.f64 	%fd658, [%rd659];
	fma.rn.f64 	%fd659, %fd658, %fd657, %fd655;
	ld.u64 	%rd660, [%rd644+24];
	add.s64 	%rd661, %rd660, %rd646;
	ld.u32 	%r890, [%rd661];
	abs.s32 	%r891, %r890;
	setp.eq.s32 	%p268, %r891, 99999;
	selp.b32 	%r892, 0, %r891, %p268;
	cvt.rn.f64.u32 	%fd660, %r892;
	mul.f64 	%fd661, %fd660, 0d3B30B0EDF6C91C1B;
	ld.u64 	%rd662, [%rd648+24];
	add.s64 	%rd663, %rd662, %rd650;
	ld.f64 	%fd662, [%rd663];
	fma.rn.f64 	%fd1673, %fd662, %fd661, %fd659;
	add.s32 	%r2287, %r2287, 4;
$L__BB1_343:
	setp.eq.s32 	%p269, %r157, 0;
	@%p269 bra 	$L__BB1_348;
	setp.eq.s32 	%p270, %r157, 1;
	@%p270 bra 	$L__BB1_346;
	mul.wide.u32 	%rd664, %r2287, 8;
	add.s64 	%rd665, %rd40, %rd664;
	ld.u64 	%rd666, [%rd665];
	mul.wide.s32 	%rd667, %r2250, 4;
	add.s64 	%rd668, %rd666, %rd667;
	ld.u32 	%r893, [%rd668];
	abs.s32 	%r894, %r893;
	setp.eq.s32 	%p271, %r894, 99999;
	selp.b32 	%r895, 0, %r894, %p271;
	cvt.rn.f64.u32 	%fd664, %r895;
	mul.f64 	%fd665, %fd664, 0d3B30B0EDF6C91C1B;
	add.s64 	%rd669, %rd41, %rd664;
	ld.u64 	%rd670, [%rd669];
	mul.wide.s32 	%rd671, %r2342, 8;
	add.s64 	%rd672, %rd670, %rd671;
	ld.f64 	%fd666, [%rd672];
	fma.rn.f64 	%fd667, %fd666, %fd665, %fd1673;
	ld.u64 	%rd673, [%rd665+8];
	add.s64 	%rd674, %rd673, %rd667;
	ld.u32 	%r896, [%rd674];
	abs.s32 	%r897, %r896;
	setp.eq.s32 	%p272, %r897, 99999;
	selp.b32 	%r898, 0, %r897, %p272;
	cvt.rn.f64.u32 	%fd668, %r898;
	mul.f64 	%fd669, %fd668, 0d3B30B0EDF6C91C1B;
	ld.u64 	%rd675, [%rd669+8];
	add.s64 	%rd676, %rd675, %rd671;
	ld.f64 	%fd670, [%rd676];
	fma.rn.f64 	%fd1673, %fd670, %fd669, %fd667;
	add.s32 	%r2287, %r2287, 2;
$L__BB1_346:
	and.b32  	%r899, %r151, 1;
	setp.eq.b32 	%p273, %r899, 1;
	not.pred 	%p274, %p273;
	@%p274 bra 	$L__BB1_348;
	mul.wide.u32 	%rd677, %r2287, 8;
	add.s64 	%rd678, %rd40, %rd677;
	ld.u64 	%rd679, [%rd678];
	mul.wide.s32 	%rd680, %r2250, 4;
	add.s64 	%rd681, %rd679, %rd680;
	ld.u32 	%r900, [%rd681];
	abs.s32 	%r901, %r900;
	setp.eq.s32 	%p275, %r901, 99999;
	selp.b32 	%r902, 0, %r901, %p275;
	cvt.rn.f64.u32 	%fd671, %r902;
	mul.f64 	%fd672, %fd671, 0d3B30B0EDF6C91C1B;
	add.s64 	%rd682, %rd41, %rd677;
	ld.u64 	%rd683, [%rd682];
	mul.wide.s32 	%rd684, %r2342, 8;
	add.s64 	%rd685, %rd683, %rd684;
	ld.f64 	%fd673, [%rd685];
	fma.rn.f64 	%fd1673, %fd673, %fd672, %fd1673;
$L__BB1_348:
	ld.global.u64 	%rd686, [%rd1+544];
	ld.u64 	%rd687, [%rd686+16];
	mul.wide.s32 	%rd688, %r2340, 4;
	add.s64 	%rd689, %rd687, %rd688;
	ld.u32 	%r903, [%rd689];
	add.s32 	%r904, %r903, -1;
	st.u32 	[%rd689], %r904;
	ld.global.u64 	%rd690, [%rd1+544];
	ld.u64 	%rd691, [%rd690+16];
	add.s64 	%rd693, %rd691, %rd595;
	ld.u32 	%r905, [%rd693];
	add.s32 	%r906, %r905, -1;
	st.u32 	[%rd693], %r906;
	ld.global.u64 	%rd694, [%rd1+520];
	mul.wide.s32 	%rd695, %r2340, 8;
	add.s64 	%rd696, %rd694, %rd695;
	ld.u64 	%rd697, [%rd696];
	add.s64 	%rd698, %rd697, %rd595;
	ld.u32 	%r2340, [%rd698];
	ld.global.u64 	%rd699, [%rd2+8];
	mul.wide.s32 	%rd700, %r2249, 4;
	add.s64 	%rd701, %rd699, %rd700;
	st.u32 	[%rd701], %r2340;
	ld.global.u64 	%rd702, [%rd1+472];
	add.s64 	%rd703, %rd702, %rd688;
	ld.u32 	%r163, [%rd703];
	ld.global.u64 	%rd704, [%rd2+8];
	add.s64 	%rd705, %rd704, %rd700;
	ld.u32 	%r907, [%rd705];
	mul.wide.s32 	%rd706, %r907, 4;
	add.s64 	%rd707, %rd702, %rd706;
	ld.u32 	%r164, [%rd707];
	setp.le.s32 	%p276, %r164, %r163;
	@%p276 bra 	$L__BB1_355;
	add.s32 	%r2339, %r163, 1;
	sub.s32 	%r909, %r164, %r163;
	and.b32  	%r166, %r909, 3;
	setp.eq.s32 	%p277, %r166, 0;
	@%p277 bra 	$L__BB1_353;
	ld.global.u64 	%rd708, [%rd2+32];
	mul.wide.s32 	%rd709, %r163, 8;
	add.s64 	%rd710, %rd708, %rd709;
	ld.u64 	%rd711, [%rd710+8];
	add.s64 	%rd713, %rd711, %rd700;
	mov.b32 	%r910, 0;
	st.u32 	[%rd713], %r910;
	add.s32 	%r2339, %r163, 2;
	setp.eq.s32 	%p278, %r166, 1;
	@%p278 bra 	$L__BB1_353;
	ld.global.u64 	%rd714, [%rd2+32];
	add.s64 	%rd716, %rd714, %rd709;
	ld.u64 	%rd717, [%rd716+16];
	add.s64 	%rd719, %rd717, %rd700;
	mov.b32 	%r911, 0;
	st.u32 	[%rd719], %r911;
	add.s32 	%r2339, %r163, 3;
	setp.eq.s32 	%p279, %r166, 2;
	@%p279 bra 	$L__BB1_353;
	ld.global.u64 	%rd720, [%rd2+32];
	add.s64 	%rd722, %rd720, %rd709;
	ld.u64 	%rd723, [%rd722+24];
	add.s64 	%rd725, %rd723, %rd700;
	mov.b32 	%r912, 0;
	st.u32 	[%rd725], %r912;
	add.s32 	%r2339, %r163, 4;
$L__BB1_353:
	sub.s32 	%r913, %r163, %r164;
	setp.gt.u32 	%p280, %r913, -4;
	@%p280 bra 	$L__BB1_355;
$L__BB1_354:
	ld.global.u64 	%rd726, [%rd2+32];
	mul.wide.s32 	%rd727, %r2339, 8;
	add.s64 	%rd728, %rd726, %rd727;
	ld.u64 	%rd729, [%rd728];
	add.s64 	%rd731, %rd729, %rd700;
	mov.b32 	%r914, 0;
	st.u32 	[%rd731], %r914;
	ld.global.u64 	%rd732, [%rd2+32];
	add.s64 	%rd733, %rd732, %rd727;
	ld.u64 	%rd734, [%rd733+8];
	add.s64 	%rd735, %rd734, %rd700;
	st.u32 	[%rd735], %r914;
	ld.global.u64 	%rd736, [%rd2+32];
	add.s64 	%rd737, %rd736, %rd727;
	ld.u64 	%rd738, [%rd737+16];
	add.s64 	%rd739, %rd738, %rd700;
	st.u32 	[%rd739], %r914;
	add.s32 	%r915, %r2339, 3;
	ld.global.u64 	%rd740, [%rd2+32];
	add.s64 	%rd741, %rd740, %rd727;
	ld.u64 	%rd742, [%rd741+24];
	add.s64 	%rd743, %rd742, %rd700;
	st.u32 	[%rd743], %r914;
	add.s32 	%r2339, %r2339, 4;
	setp.ne.s32 	%p281, %r915, %r164;
	@%p281 bra 	$L__BB1_354;
$L__BB1_355:
	ld.global.u32 	%r916, [%rd1+452];
	setp.lt.s32 	%p282, %r916, 2;
	@%p282 bra 	$L__BB1_357;
	ld.global.u64 	%rd744, [%rd2+72];
	mul.wide.s32 	%rd745, %r2339, 8;
	add.s64 	%rd746, %rd744, %rd745;
	mov.b64 	%rd747, 0;
	st.u64 	[%rd746], %rd747;
$L__BB1_357:
	ld.global.u64 	%rd748, [%rd2];
	mul.wide.s32 	%rd749, %r2250, 4;
	add.s64 	%rd750, %rd748, %rd749;
	ld.u32 	%r917, [%rd750];
	neg.s32 	%r918, %r917;
	st.u32 	[%rd750], %r918;
	ld.global.u64 	%rd751, [%rd1+536];
	ld.u64 	%rd752, [%rd751+16];
	mul.wide.s32 	%rd753, %r2340, 4;
	add.s64 	%rd754, %rd752, %rd753;
	ld.u32 	%r919, [%rd754];
	add.s32 	%r920, %r919, 1;
	st.u32 	[%rd754], %r920;
	ld.global.u64 	%rd755, [%rd1+488];
	ld.u64 	%rd756, [%rd755+8];
	add.s64 	%rd757, %rd756, %rd753;
	ld.u32 	%r921, [%rd757];
	setp.lt.s32 	%p283, %r921, 1;
	@%p283 bra 	$L__BB1_359;
	ld.global.u64 	%rd758, [%rd2+64];
	mul.wide.s32 	%rd759, %r2249, 8;
	add.s64 	%rd760, %rd758, %rd759;
	mov.b64 	%rd761, 0;
	st.u64 	[%rd760], %rd761;
$L__BB1_359:
	ld.global.u32 	%r922, [%rd1+452];
	setp.lt.s32 	%p284, %r922, 2;
	@%p284 bra 	$L__BB1_361;
	ld.global.u64 	%rd762, [%rd2+72];
	mul.wide.s32 	%rd763, %r2249, 8;
	add.s64 	%rd764, %rd762, %rd763;
	mov.b64 	%rd765, 0;
	st.u64 	[%rd764], %rd765;
$L__BB1_361:
	ld.global.u64 	%rd766, [%rd1+472];
	add.s64 	%rd768, %rd766, %rd753;
	ld.u32 	%r923, [%rd768];
	setp.lt.s32 	%p285, %r923, 1;
	@%p285 bra 	$L__BB1_364;
	mov.b32 	%r2293, 1;
$L__BB1_363:
	ld.global.u64 	%rd769, [%rd2+32];
	mul.wide.u32 	%rd770, %r2293, 8;
	add.s64 	%rd771, %rd769, %rd770;
	ld.u64 	%rd772, [%rd771];
	add.s64 	%rd774, %rd772, %rd700;
	ld.u32 	%r925, [%rd774];
	shr.s32 	%r926, %r925, 31;
	and.b32  	%r927, %r926, -99999;
	st.u32 	[%rd774], %r927;
	add.s32 	%r176, %r2293, 1;
	ld.global.u64 	%rd775, [%rd1+472];
	add.s64 	%rd777, %rd775, %rd753;
	ld.u32 	%r928, [%rd777];
	setp.lt.s32 	%p286, %r2293, %r928;
	mov.u32 	%r2293, %r176;
	@%p286 bra 	$L__BB1_363;
$L__BB1_364:
	ld.param.u64 	%rd2219, [_Z14cuda_collisonsP17curandStateXORWOWP6MOLECSP6OUTPUTP7GEOM_1DP3GASP4CALC_param_2];
	ld.global.u64 	%rd778, [%rd1+360];
	ld.u64 	%rd779, [%rd778+32];
	ld.u64 	%rd780, [%rd779+8];
	mul.wide.s32 	%rd781, %r2340, 8;
	add.s64 	%rd782, %rd780, %rd781;
	ld.f64 	%fd674, [%rd782];
	fma.rn.f64 	%fd675, %fd674, 0d3B30B0EDF6C91C1B, %fd1673;
	ld.global.u64 	%rd783, [%rd2+48];
	ld.u64 	%rd784, [%rd783+8];
	mul.wide.s32 	%rd785, %r2249, 8;
	add.s64 	%rd786, %rd784, %rd785;
	st.f64 	[%rd786], %fd1736;
	ld.global.u64 	%rd787, [%rd2+48];
	ld.u64 	%rd788, [%rd787+16];
	add.s64 	%rd789, %rd788, %rd785;
	st.f64 	[%rd789], %fd1735;
	ld.global.u64 	%rd790, [%rd2+48];
	ld.u64 	%rd791, [%rd790+24];
	add.s64 	%rd792, %rd791, %rd785;
	st.f64 	[%rd792], %fd1734;
	ld.global.u64 	%rd793, [%rd2+48];
	ld.u64 	%rd794, [%rd793+8];
	add.s64 	%rd795, %rd794, %rd785;
	ld.f64 	%fd676, [%rd795];
	mul.wide.s32 	%rd796, %r757, 8;
	add.s64 	%rd797, %rd794, %rd796;
	ld.f64 	%fd677, [%rd797];
	sub.f64 	%fd1733, %fd676, %fd677;
	ld.u64 	%rd798, [%rd793+16];
	add.s64 	%rd799, %rd798, %rd785;
	ld.f64 	%fd678, [%rd799];
	add.s64 	%rd800, %rd798, %rd796;
	ld.f64 	%fd679, [%rd800];
	sub.f64 	%fd1732, %fd678, %fd679;
	ld.u64 	%rd801, [%rd793+24];
	add.s64 	%rd802, %rd801, %rd785;
	ld.f64 	%fd680, [%rd802];
	add.s64 	%rd803, %rd801, %rd796;
	ld.f64 	%fd681, [%rd803];
	sub.f64 	%fd1731, %fd680, %fd681;
	mul.f64 	%fd682, %fd1732, %fd1732;
	fma.rn.f64 	%fd683, %fd1733, %fd1733, %fd682;
	fma.rn.f64 	%fd684, %fd1731, %fd1731, %fd683;
	ld.global.u64 	%rd804, [%rd1+352];
	ld.u64 	%rd805, [%rd804+8];
	add.s64 	%rd806, %rd805, %rd781;
	ld.u64 	%rd807, [%rd806];
	mul.wide.s32 	%rd808, %r138, 8;
	add.s64 	%rd809, %rd807, %rd808;
	ld.f64 	%fd685, [%rd809];
	mul.f64 	%fd686, %fd685, 0d3FE0000000000000;
	mul.f64 	%fd687, %fd684, %fd686;
	mul.f64 	%fd186, %fd675, %fd687;
	ld.global.v2.u32 	{%r930, %r931}, [%rd3];
	ld.global.v2.u32 	{%r932, %r933}, [%rd3+8];
	ld.global.v2.u32 	{%r934, %r935}, [%rd3+16];
	shr.u32 	%r936, %r931, 2;
	xor.b32  	%r937, %r936, %r931;
	shl.b32 	%r938, %r935, 4;
	shl.b32 	%r939, %r937, 1;
	xor.b32  	%r940, %r938, %r939;
	xor.b32  	%r941, %r940, %r935;
	xor.b32  	%r942, %r941, %r937;
	add.s32 	%r943, %r930, 362437;
	add.s32 	%r944, %r942, %r943;
	cvt.rn.f32.u32 	%f963, %r944;
	fma.rn.f32 	%f964, %f963, 0f2F800000, 0f2F000000;
	st.global.v2.u32 	[%rd3], {%r943, %r932};
	st.global.v2.u32 	[%rd3+8], {%r933, %r934};
	st.global.v2.u32 	[%rd3+16], {%r935, %r942};
	cvt.f64.f32 	%fd187, %f964;
	st.global.f64 	[%rd5+152], %fd187;
	cvta.to.global.u64 	%rd810, %rd2219;
	ld.global.u64 	%rd811, [%rd810+136];
	ld.u64 	%rd812, [%rd811+64];
	mul.wide.s32 	%rd813, %r2, 8;
	add.s64 	%rd814, %rd812, %rd813;
	ld.f64 	%fd688, [%rd814];
	ld.global.u64 	%rd815, [%rd1+384];
	ld.u64 	%rd816, [%rd815+8];
	add.s64 	%rd818, %rd816, %rd695;
	ld.u64 	%rd819, [%rd818];
	mul.wide.s32 	%rd820, %r2342, 8;
	add.s64 	%rd821, %rd819, %rd820;
	ld.f64 	%fd689, [%rd821];
	ld.global.u64 	%rd822, [%rd1+408];
	ld.u64 	%rd823, [%rd822+8];
	add.s64 	%rd824, %rd823, %rd695;
	ld.u64 	%rd825, [%rd824];
	add.s64 	%rd826, %rd825, %rd820;
	ld.u64 	%rd42, [%rd826];
	ld.u64 	%rd827, [%rd822+16];
	add.s64 	%rd828, %rd827, %rd695;
	ld.u64 	%rd829, [%rd828];
	add.s64 	%rd830, %rd829, %rd820;
	ld.u64 	%rd43, [%rd830];
	ld.u64 	%rd831, [%rd815+16];
	add.s64 	%rd832, %rd831, %rd695;
	ld.u64 	%rd833, [%rd832];
	add.s64 	%rd834, %rd833, %rd820;
	ld.f64 	%fd690, [%rd834];
	sub.f64 	%fd188, %fd688, %fd689;
	sub.f64 	%fd189, %fd690, %fd689;
	mov.b32 	%r2294, -1;
$L__BB1_365:
	setp.gt.s32 	%p287, %r2294, -1;
	@%p287 bra 	$L__BB1_368;
	mov.u32 	%r2295, %r2294;
$L__BB1_367:
	add.s32 	%r2294, %r2295, 1;
	mul.wide.s32 	%rd2051, %r2295, 8;
	add.s64 	%rd2052, %rd43, %rd2051;
	ld.f64 	%fd1352, [%rd2052+8];
	add.s64 	%rd2053, %rd42, %rd2051;
	ld.f64 	%fd1353, [%rd2053+8];
	sub.f64 	%fd1354, %fd1352, %fd1353;
	mul.f64 	%fd1355, %fd188, %fd1354;
	div.rn.f64 	%fd1356, %fd1355, %fd189;
	sub.f64 	%fd1357, %fd1356, %fd1353;
	setp.gt.f64 	%p900, %fd1357, %fd187;
	mov.u32 	%r2295, %r2294;
	@%p900 bra 	$L__BB1_365;
	bra.uni 	$L__BB1_367;
$L__BB1_368:
	ld.global.u64 	%rd835, [%rd2+32];
	ld.u64 	%rd836, [%rd835+8];
	add.s64 	%rd838, %rd836, %rd700;
	st.u32 	[%rd838], %r2294;
	cvt.rn.f64.u32 	%fd691, %r2294;
	mul.f64 	%fd692, %fd691, 0dBB30B0EDF6C91C1B;
	ld.global.u64 	%rd839, [%rd1+360];
	ld.u64 	%rd840, [%rd839+8];
	ld.global.u64 	%rd841, [%rd1+528];
	add.s64 	%rd843, %rd841, %rd695;
	ld.u64 	%rd844, [%rd843];
	mul.wide.s32 	%rd845, %r2342, 4;
	add.s64 	%rd846, %rd844, %rd845;
	ld.u32 	%r946, [%rd846];
	mul.wide.s32 	%rd847, %r946, 8;
	add.s64 	%rd848, %rd840, %rd847;
	ld.u64 	%rd849, [%rd848];
	add.s64 	%rd851, %rd849, %rd781;
	ld.f64 	%fd693, [%rd851];
	fma.rn.f64 	%fd694, %fd692, %fd693, %fd186;
	add.f64 	%fd695, %fd694, %fd694;
	ld.global.u64 	%rd852, [%rd1+352];
	ld.u64 	%rd853, [%rd852+8];
	add.s64 	%rd854, %rd853, %rd781;
	ld.u64 	%rd855, [%rd854];
	add.s64 	%rd857, %rd855, %rd808;
	ld.f64 	%fd696, [%rd857];
	div.rn.f64 	%fd1658, %fd695, %fd696;
	ld.global.u64 	%rd858, [%rd1+320];
	ld.u64 	%rd859, [%rd858+40];
	add.s64 	%rd860, %rd859, %rd808;
	ld.f64 	%fd697, [%rd860];
	div.rn.f64 	%fd698, %fd696, %fd697;
	add.s64 	%rd861, %rd859, %rd781;
	ld.f64 	%fd699, [%rd861];
	div.rn.f64 	%fd1739, %fd696, %fd699;
	ld.global.u64 	%rd862, [%rd2+48];
	cvt.rn.f32.f64 	%f965, %fd1658;
	sqrt.rn.f32 	%f966, %f965;
	cvt.f64.f32 	%fd1737, %f966;
	ld.u64 	%rd863, [%rd862+8];
	mul.wide.s32 	%rd864, %r2249, 8;
	add.s64 	%rd865, %rd863, %rd864;
	ld.f64 	%fd700, [%rd865];
	mul.wide.s32 	%rd866, %r757, 8;
	add.s64 	%rd867, %rd863, %rd866;
	ld.f64 	%fd701, [%rd867];
	mul.f64 	%fd702, %fd1739, %fd701;
	fma.rn.f64 	%fd1736, %fd698, %fd700, %fd702;
	ld.u64 	%rd868, [%rd862+16];
	add.s64 	%rd869, %rd868, %rd864;
	ld.f64 	%fd703, [%rd869];
	add.s64 	%rd870, %rd868, %rd866;
	ld.f64 	%fd704, [%rd870];
	mul.f64 	%fd705, %fd1739, %fd704;
	fma.rn.f64 	%fd1735, %fd698, %fd703, %fd705;
	ld.u64 	%rd871, [%rd862+24];
	add.s64 	%rd872, %rd871, %rd864;
	ld.f64 	%fd706, [%rd872];
	add.s64 	%rd873, %rd871, %rd866;
	ld.f64 	%fd707, [%rd873];
	mul.f64 	%fd708, %fd1739, %fd707;
	fma.rn.f64 	%fd1734, %fd698, %fd706, %fd708;
	mov.b32 	%r2298, 1;
	mov.pred 	%p1210, 0;
	mov.u32 	%r2342, %r138;
	mov.u32 	%r2250, %r757;
$L__BB1_369:
	ld.global.u64 	%rd874, [%rd1+552];
	mul.wide.s32 	%rd875, %r2340, 8;
	add.s64 	%rd876, %rd874, %rd875;
	ld.u64 	%rd877, [%rd876];
	mul.wide.s32 	%rd878, %r2342, 4;
	add.s64 	%rd879, %rd877, %rd878;
	ld.u32 	%r2308, [%rd879];
	setp.lt.s32 	%p290, %r2308, 1;
	not.pred 	%p291, %p1210;
	mov.b32 	%r2341, 0;
	mov.pred 	%p1211, -1;
	or.pred  	%p292, %p291, %p290;
	@%p292 bra 	$L__BB1_528;
	ld.global.u32 	%r948, [%rd1+444];
	setp.lt.s32 	%p293, %r948, 0;
	@%p293 bra 	$L__BB1_374;
	mov.b32 	%r2302, 0;
$L__BB1_372:
	ld.global.u64 	%rd880, [%rd1+288];
	mul.wide.u32 	%rd881, %r2302, 8;
	add.s64 	%rd882, %rd880, %rd881;
	mov.b64 	%rd883, 0;
	st.u64 	[%rd882], %rd883;
	add.s32 	%r188, %r2302, 1;
	ld.global.u32 	%r950, [%rd1+444];
	setp.lt.s32 	%p294, %r2302, %r950;
	mov.u32 	%r2302, %r188;
	@%p294 bra 	$L__BB1_372;
	ld.global.u64 	%rd884, [%rd1+552];
	add.s64 	%rd886, %rd884, %rd875;
	ld.u64 	%rd887, [%rd886];
	add.s64 	%rd889, %rd887, %rd878;
	ld.u32 	%r2308, [%rd889];
$L__BB1_374:
	setp.lt.s32 	%p295, %r2308, 1;
	mov.b32 	%r2310, 1;
	@%p295 bra 	$L__BB1_413;
	mov.b32 	%r2310, 1;
$L__BB1_376:
	mov.u32 	%r190, %r2310;
	ld.global.u64 	%rd890, [%rd1+584];
	mul.wide.u32 	%rd891, %r190, 8;
	add.s64 	%rd892, %rd890, %rd891;
	ld.u64 	%rd44, [%rd892];
	ld.u64 	%rd893, [%rd44+8];
	mul.wide.s32 	%rd894, %r2340, 8;
	add.s64 	%rd895, %rd893, %rd894;
	ld.u64 	%rd896, [%rd895];
	mul.wide.s32 	%rd897, %r2342, 4;
	add.s64 	%rd898, %rd896, %rd897;
	ld.u32 	%r953, [%rd898];
	setp.eq.s32 	%p296, %r2340, %r953;
	selp.b32 	%r192, %r2342, %r2340, %p296;
	selp.b32 	%r193, %r2340, %r2342, %p296;
	selp.b32 	%r194, %r2249, %r2250, %p296;
	ld.global.u64 	%rd45, [%rd1+392];
	ld.u64 	%rd899, [%rd45+24];
	add.s64 	%rd900, %rd899, %rd891;
	ld.u64 	%rd46, [%rd900];
	add.s64 	%rd901, %rd46, %rd894;
	ld.u64 	%rd902, [%rd901];
	mul.wide.s32 	%rd903, %r2342, 8;
	add.s64 	%rd904, %rd902, %rd903;
	ld.f64 	%fd205, [%rd904];
	setp.geu.f64 	%p297, %fd205, 0d0000000000000000;
	@%p297 bra 	$L__BB1_378;
	ld.u64 	%rd905, [%rd44+40];
	mul.wide.s32 	%rd906, %r2340, 8;
	add.s64 	%rd907, %rd905, %rd906;
	ld.u64 	%rd908, [%rd907];
	mul.wide.s32 	%rd909, %r2342, 4;
	add.s64 	%rd910, %rd908, %rd909;
	ld.u32 	%r2339, [%rd910];
$L__BB1_378:
	setp.leu.f64 	%p298, %fd205, 0d0000000000000000;
	@%p298 bra 	$L__BB1_380;
	ld.u64 	%rd911, [%rd44+56];
	mul.wide.s32 	%rd912, %r2340, 8;
	add.s64 	%rd913, %rd911, %rd912;
	ld.u64 	%rd914, [%rd913];
	mul.wide.s32 	%rd915, %r2342, 4;
	add.s64 	%rd916, %rd914, %rd915;
	ld.u32 	%r2339, [%rd916];
$L__BB1_380:
	ld.global.u64 	%rd917, [%rd2+32];
	mul.wide.s32 	%rd918, %r2339, 8;
	add.s64 	%rd919, %rd917, %rd918;
	ld.u64 	%rd920, [%rd919];
	mul.wide.s32 	%rd921, %r194, 4;
	add.s64 	%rd922, %rd920, %rd921;
	ld.u32 	%r954, [%rd922];
	abs.s32 	%r955, %r954;
	setp.eq.s32 	%p299, %r955, 99999;
	selp.b32 	%r956, 0, %r955, %p299;
	ld.global.u64 	%rd47, [%rd1+352];
	ld.u64 	%rd923, [%rd47+8];
	mul.wide.s32 	%rd924, %r2340, 8;
	add.s64 	%rd925, %rd923, %rd924;
	ld.u64 	%rd926, [%rd925];
	mul.wide.s32 	%rd927, %r2342, 8;
	add.s64 	%rd928, %rd926, %rd927;
	ld.f64 	%fd709, [%rd928];
	mul.f64 	%fd710, %fd709, 0d3FE0000000000000;
	cvt.rn.f64.u32 	%fd711, %r956;
	mul.f64 	%fd712, %fd711, 0d3B30B0EDF6C91C1B;
	ld.global.u64 	%rd929, [%rd1+360];
	ld.u64 	%rd930, [%rd929+8];
	add.s64 	%rd931, %rd930, %rd918;
	ld.u64 	%rd932, [%rd931];
	mul.wide.s32 	%rd933, %r193, 8;
	add.s64 	%rd934, %rd932, %rd933;
	ld.f64 	%fd206, [%rd934];
	mul.f64 	%fd713, %fd712, %fd206;
	fma.rn.f64 	%fd207, %fd1658, %fd710, %fd713;
	add.s64 	%rd935, %rd46, %rd933;
	ld.u64 	%rd936, [%rd935];
	mul.wide.s32 	%rd937, %r192, 8;
	add.s64 	%rd938, %rd936, %rd937;
	ld.f64 	%fd208, [%rd938];
	setp.leu.f64 	%p300, %fd208, 0d0000000000000000;
	mov.f32 	%f3293, 0f3F800000;
	@%p300 bra 	$L__BB1_390;
	ld.param.u64 	%rd2220, [_Z14cuda_collisonsP17curandStateXORWOWP6MOLECSP6OUTPUTP7GEOM_1DP3GASP4CALC_param_2];
	ld.u64 	%rd969, [%rd45+8];
	mul.wide.u32 	%rd970, %r190, 8;
	add.s64 	%rd971, %rd969, %rd970;
	ld.u64 	%rd972, [%rd971];
	mul.wide.s32 	%rd973, %r193, 8;
	add.s64 	%rd974, %rd972, %rd973;
	ld.u64 	%rd975, [%rd974];
	mul.wide.s32 	%rd976, %r192, 8;
	add.s64 	%rd977, %rd975, %rd976;
	ld.f64 	%fd209, [%rd977];
	cvta.to.global.u64 	%rd978, %rd2220;
	ld.global.u64 	%rd979, [%rd978+136];
	ld.u64 	%rd980, [%rd979+64];
	mul.wide.s32 	%rd981, %r2, 8;
	add.s64 	%rd982, %rd980, %rd981;
	ld.f64 	%fd210, [%rd982];
	div.rn.f64 	%fd736, %fd210, 0d4071100000000000;
	cvt.rn.f32.f64 	%f215, %fd736;
	ld.u64 	%rd983, [%rd45+16];
	add.s64 	%rd984, %rd983, %rd970;
	ld.u64 	%rd985, [%rd984];
	add.s64 	%rd986, %rd985, %rd973;
	ld.u64 	%rd987, [%rd986];
	add.s64 	%rd988, %rd987, %rd976;
	ld.f64 	%fd737, [%rd988];
	cvt.rn.f32.f64 	%f1101, %fd737;
	mul.f32 	%f1102, %f1101, 0f3F000000;
	cvt.rzi.f32.f32 	%f1103, %f1102;
	add.f32 	%f1104, %f1103, %f1103;
	sub.f32 	%f1105, %f1101, %f1104;
	abs.f32 	%f217, %f1105;
	abs.f32 	%f218, %f215;
	setp.lt.f32 	%p346, %f218, 0f00800000;
	mul.f32 	%f1106, %f218, 0f4B800000;
	selp.f32 	%f1107, %f1106, %f218, %p346;
	selp.f32 	%f1108, 0fC1C00000, 0f00000000, %p346;
	mov.b32 	%r986, %f1107;
	add.s32 	%r987, %r986, -1060439283;
	and.b32  	%r988, %r987, -8388608;
	sub.s32 	%r989, %r986, %r988;
	mov.b32 	%f1109, %r989;
	cvt.rn.f32.s32 	%f1110, %r988;
	fma.rn.f32 	%f1111, %f1110, 0f34000000, %f1108;
	add.f32 	%f1112, %f1109, 0fBF800000;
	add.f32 	%f1113, %f1109, 0f3F800000;
	rcp.approx.ftz.f32 	%f1114, %f1113;
	add.f32 	%f1115, %f1112, %f1112;
	mul.f32 	%f1116, %f1115, %f1114;
	mul.f32 	%f1117, %f1116, %f1116;
	sub.f32 	%f1118, %f1112, %f1116;
	add.f32 	%f1119, %f1118, %f1118;
	neg.f32 	%f1120, %f1116;
	fma.rn.f32 	%f1121, %f1120, %f1112, %f1119;
	mul.rn.f32 	%f1122, %f1114, %f1121;
	fma.rn.f32 	%f1123, %f1117, 0f3A2C32E4, 0f3B52E7DB;
	fma.rn.f32 	%f1124, %f1123, %f1117, 0f3C93BB73;
	fma.rn.f32 	%f1125, %f1124, %f1117, 0f3DF6384F;
	mul.rn.f32 	%f1126, %f1125, %f1117;
	fma.rn.f32 	%f1127, %f1116, 0f3FB8AA3B, %f1111;
	sub.f32 	%f1128, %f1111, %f1127;
	fma.rn.f32 	%f1129, %f1116, 0f3FB8AA3B, %f1128;
	fma.rn.f32 	%f1130, %f1122, 0f3FB8AA3B, %f1129;
	fma.rn.f32 	%f1131, %f1116, 0f32A55E34, %f1130;
	mul.f32 	%f1132, %f1126, 0f40400000;
	fma.rn.f32 	%f1133, %f1132, %f1122, %f1131;
	fma.rn.f32 	%f1134, %f1126, %f1116, %f1133;
	add.rn.f32 	%f1135, %f1127, %f1134;
	neg.f32 	%f1136, %f1127;
	add.rn.f32 	%f1137, %f1135, %f1136;
	neg.f32 	%f1138, %f1137;
	add.rn.f32 	%f1139, %f1134, %f1138;
	mul.rn.f32 	%f1140, %f1135, %f1101;
	neg.f32 	%f1141, %f1140;
	fma.rn.f32 	%f1142, %f1135, %f1101, %f1141;
	fma.rn.f32 	%f1143, %f1139, %f1101, %f1142;
	cvt.rni.f32.f32 	%f1144, %f1140;
	sub.f32 	%f1145, %f1140, %f1144;
	add.f32 	%f1146, %f1145, %f1143;
	fma.rn.f32 	%f1147, %f1146, 0f391FCB8E, 0f3AAF85ED;
	fma.rn.f32 	%f1148, %f1147, %f1146, 0f3C1D9856;
	fma.rn.f32 	%f1149, %f1148, %f1146, 0f3D6357BB;
	fma.rn.f32 	%f1150, %f1149, %f1146, 0f3E75FDEC;
	fma.rn.f32 	%f1151, %f1150, %f1146, 0f3F317218;
	fma.rn.f32 	%f1152, %f1151, %f1146, 0f3F800000;
	cvt.rzi.s32.f32 	%r990, %f1144;
	setp.gt.f32 	%p347, %f1144, 0f00000000;
	selp.b32 	%r991, 0, -2097152000, %p347;
	add.s32 	%r992, %r991, 2130706432;
	mov.b32 	%f1153, %r992;
	mul.f32 	%f1154, %f1152, %f1153;
	shl.b32 	%r993, %r990, 23;
	sub.s32 	%r994, %r993, %r991;
	mov.b32 	%f1155, %r994;
	mul.f32 	%f1156, %f1154, %f1155;
	abs.f32 	%f1157, %f1140;
	setp.gt.f32 	%p348, %f1157, 0f43180000;
	setp.lt.f32 	%p349, %f1140, 0f00000000;
	selp.f32 	%f1158, 0f00000000, 0f7F800000, %p349;
	selp.f32 	%f219, %f1158, %f1156, %p348;
	setp.eq.f32 	%p350, %f215, 0f3F800000;
	setp.eq.f32 	%p351, %f1101, 0f00000000;
	or.pred  	%p352, %p350, %p351;
	@%p352 bra 	$L__BB1_389;
	setp.num.f32 	%p353, %f218, %f218;
	abs.f32 	%f1159, %f1101;
	setp.num.f32 	%p354, %f1159, %f1159;
	and.pred  	%p355, %p353, %p354;
	@%p355 bra 	$L__BB1_384;
	add.rn.f32 	%f3293, %f215, %f1101;
	bra.uni 	$L__BB1_389;
$L__BB1_384:
	setp.neu.f32 	%p356, %f215, 0f00000000;
	setp.neu.f32 	%p357, %f218, 0f7F800000;
	and.pred  	%p358, %p356, %p357;
	@%p358 bra 	$L__BB1_386;
	setp.neu.f32 	%p365, %f217, 0f3F800000;
	add.f32 	%f1164, %f215, %f215;
	mov.b32 	%r995, %f1164;
	setp.lt.f32 	%p366, %f1101, 0f00000000;
	xor.b32  	%r996, %r995, 2139095040;
	selp.b32 	%r997, %r996, %r995, %p366;
	and.b32  	%r998, %r997, 2147483647;
	selp.b32 	%r999, %r998, %r997, %p365;
	mov.b32 	%f3293, %r999;
	bra.uni 	$L__BB1_389;
$L__BB1_386:
	setp.eq.f32 	%p359, %f215, 0fBF800000;
	setp.eq.f32 	%p360, %f1159, 0f7F800000;
	and.pred  	%p361, %p359, %p360;
	@%p361 bra 	$L__BB1_389;
	setp.geu.f32 	%p362, %f215, 0f00000000;
	mov.f32 	%f3293, %f219;
	@%p362 bra 	$L__BB1_389;
	setp.neu.f32 	%p363, %f217, 0f3F800000;
	neg.f32 	%f1161, %f219;
	selp.f32 	%f1162, %f219, %f1161, %p363;
	cvt.rmi.f32.f32 	%f1163, %f1101;
	setp.neu.f32 	%p364, %f1163, %f1101;
	selp.f32 	%f3293, 0f7FFFFFFF, %f1162, %p364;
$L__BB1_389:
	cvt.f64.f32 	%fd738, %f3293;
	mul.f64 	%fd739, %fd209, %fd738;
	ld.u64 	%rd989, [%rd45+48];
	mul.wide.u32 	%rd990, %r190, 8;
	add.s64 	%rd991, %rd989, %rd990;
	ld.u64 	%rd992, [%rd991];
	add.s64 	%rd994, %rd992, %rd973;
	ld.u64 	%rd995, [%rd994];
	mul.wide.s32 	%rd996, %r192, 8;
	add.s64 	%rd997, %rd995, %rd996;
	ld.f64 	%fd740, [%rd997];
	mul.f64 	%fd741, %fd210, 0dBB30B0EDF6C91C1B;
	div.rn.f64 	%fd742, %fd740, %fd741;
	cvt.rn.f32.f64 	%f1165, %fd742;
	fma.rn.f32 	%f1166, %f1165, 0f3BBB989D, 0f3F000000;
	cvt.sat.f32.f32 	%f1167, %f1166;
	mov.f32 	%f1168, 0f4B400001;
	mov.f32 	%f1169, 0f437C0000;
	fma.rm.f32 	%f1170, %f1167, %f1169, %f1168;
	add.f32 	%f1171, %f1170, 0fCB40007F;
	neg.f32 	%f1172, %f1171;
	fma.rn.f32 	%f1173, %f1165, 0f3FB8AA3B, %f1172;
	fma.rn.f32 	%f1174, %f1165, 0f32A57060, %f1173;
	mov.b32 	%r1000, %f1170;
	shl.b32 	%r1001, %r1000, 23;
	mov.b32 	%f1175, %r1001;
	ex2.approx.ftz.f32 	%f1176, %f1174;
	mul.f32 	%f1177, %f1176, %f1175;
	cvt.f64.f32 	%fd743, %f1177;
	mul.f64 	%fd744, %fd739, %fd743;
	ld.global.u64 	%rd998, [%rd1+288];
	add.s64 	%rd999, %rd998, %rd990;
	st.f64 	[%rd999], %fd744;
	bra.uni 	$L__BB1_412;
$L__BB1_390:
	mul.f64 	%fd714, %fd206, 0d3B30B0EDF6C91C1B;
	div.rn.f64 	%fd715, %fd207, %fd714;
	cvt.rzi.s32.f64 	%r199, %fd715;
	cvt.rn.f32.f64 	%f967, %fd208;
	abs.f32 	%f968, %f967;
	cvt.f64.f32 	%fd211, %f968;
	setp.leu.f64 	%p301, %fd207, %fd211;
	@%p301 bra 	$L__BB1_412;
	ld.u64 	%rd939, [%rd45+48];
	mul.wide.u32 	%rd940, %r190, 8;
	add.s64 	%rd941, %rd939, %rd940;
	ld.u64 	%rd942, [%rd941];
	mul.wide.s32 	%rd943, %r193, 8;
	add.s64 	%rd944, %rd942, %rd943;
	ld.u64 	%rd945, [%rd944];
	mul.wide.s32 	%rd946, %r192, 8;
	add.s64 	%rd947, %rd945, %rd946;
	ld.f64 	%fd716, [%rd947];
	add.f64 	%fd212, %fd716, %fd211;
	setp.gt.s32 	%p302, %r199, -1;
	@%p302 bra 	$L__BB1_393;
	ld.u64 	%rd954, [%rd47+24];
	add.s64 	%rd956, %rd954, %rd943;
	ld.u64 	%rd957, [%rd956];
	add.s64 	%rd959, %rd957, %rd946;
	ld.f64 	%fd1694, [%rd959];
	mov.f64 	%fd1695, 0d0000000000000000;
	bra.uni 	$L__BB1_403;
$L__BB1_393:
	ld.u64 	%rd948, [%rd47+24];
	mul.wide.s32 	%rd949, %r193, 8;
	add.s64 	%rd950, %rd948, %rd949;
	ld.u64 	%rd951, [%rd950];
	mul.wide.s32 	%rd952, %r192, 8;
	add.s64 	%rd953, %rd951, %rd952;
	ld.f64 	%fd1694, [%rd953];
	mov.f64 	%fd718, 0d3FF8000000000000;
	sub.f64 	%fd719, %fd718, %fd1694;
	cvt.rn.f32.f64 	%f225, %fd719;
	mul.f32 	%f969, %f225, 0f3F000000;
	cvt.rzi.f32.f32 	%f970, %f969;
	add.f32 	%f971, %f970, %f970;
	sub.f32 	%f972, %f225, %f971;
	abs.f32 	%f226, %f972;
	cvt.rmi.f32.f32 	%f227, %f225;
	mov.b32 	%r2307, 0;
	mov.f64 	%fd1695, 0d0000000000000000;
$L__BB1_394:
	mov.u32 	%r200, %r2307;
	setp.eq.f32 	%p303, %f225, 0f00000000;
	cvt.rn.f64.u32 	%fd720, %r200;
	mul.f64 	%fd721, %fd720, 0dBB30B0EDF6C91C1B;
	mul.f64 	%fd722, %fd721, %fd206;
	div.rn.f64 	%fd723, %fd722, %fd207;
	add.f64 	%fd724, %fd723, 0d3FF0000000000000;
	cvt.rn.f32.f64 	%f228, %fd724;
	abs.f32 	%f229, %f228;
	setp.lt.f32 	%p304, %f229, 0f00800000;
	mul.f32 	%f974, %f229, 0f4B800000;
	selp.f32 	%f975, %f974, %f229, %p304;
	selp.f32 	%f976, 0fC1C00000, 0f00000000, %p304;
	mov.b32 	%r958, %f975;
	add.s32 	%r959, %r958, -1060439283;
	and.b32  	%r960, %r959, -8388608;
	sub.s32 	%r961, %r958, %r960;
	mov.b32 	%f977, %r961;
	cvt.rn.f32.s32 	%f978, %r960;
	fma.rn.f32 	%f979, %f978, 0f34000000, %f976;
	add.f32 	%f980, %f977, 0fBF800000;
	add.f32 	%f981, %f977, 0f3F800000;
	rcp.approx.ftz.f32 	%f982, %f981;
	add.f32 	%f983, %f980, %f980;
	mul.f32 	%f984, %f983, %f982;
	mul.f32 	%f985, %f984, %f984;
	sub.f32 	%f986, %f980, %f984;
	add.f32 	%f987, %f986, %f986;
	neg.f32 	%f988, %f984;
	fma.rn.f32 	%f989, %f988, %f980, %f987;
	mul.rn.f32 	%f990, %f982, %f989;
	fma.rn.f32 	%f991, %f985, 0f3A2C32E4, 0f3B52E7DB;
	fma.rn.f32 	%f992, %f991, %f985, 0f3C93BB73;
	fma.rn.f32 	%f993, %f992, %f985, 0f3DF6384F;
	mul.rn.f32 	%f994, %f993, %f985;
	fma.rn.f32 	%f995, %f984, 0f3FB8AA3B, %f979;
	sub.f32 	%f996, %f979, %f995;
	fma.rn.f32 	%f997, %f984, 0f3FB8AA3B, %f996;
	fma.rn.f32 	%f998, %f990, 0f3FB8AA3B, %f997;
	fma.rn.f32 	%f999, %f984, 0f32A55E34, %f998;
	mul.f32 	%f1000, %f994, 0f40400000;
	fma.rn.f32 	%f1001, %f1000, %f990, %f999;
	fma.rn.f32 	%f1002, %f994, %f984, %f1001;
	add.rn.f32 	%f1003, %f995, %f1002;
	neg.f32 	%f1004, %f995;
	add.rn.f32 	%f1005, %f1003, %f1004;
	neg.f32 	%f1006, %f1005;
	add.rn.f32 	%f1007, %f1002, %f1006;
	mul.rn.f32 	%f1008, %f1003, %f225;
	neg.f32 	%f1009, %f1008;
	fma.rn.f32 	%f1010, %f1003, %f225, %f1009;
	fma.rn.f32 	%f1011, %f1007, %f225, %f1010;
	cvt.rni.f32.f32 	%f1012, %f1008;
	sub.f32 	%f1013, %f1008, %f1012;
	add.f32 	%f1014, %f1013, %f1011;
	fma.rn.f32 	%f1015, %f1014, 0f391FCB8E, 0f3AAF85ED;
	fma.rn.f32 	%f1016, %f1015, %f1014, 0f3C1D9856;
	fma.rn.f32 	%f1017, %f1016, %f1014, 0f3D6357BB;
	fma.rn.f32 	%f1018, %f1017, %f1014, 0f3E75FDEC;
	fma.rn.f32 	%f1019, %f1018, %f1014, 0f3F317218;
	fma.rn.f32 	%f1020, %f1019, %f1014, 0f3F800000;
	cvt.rzi.s32.f32 	%r962, %f1012;
	setp.gt.f32 	%p305, %f1012, 0f00000000;
	selp.b32 	%r963, 0, -2097152000, %p305;
	add.s32 	%r964, %r963, 2130706432;
	mov.b32 	%f1021, %r964;
	mul.f32 	%f1022, %f1020, %f1021;
	shl.b32 	%r965, %r962, 23;
	sub.s32 	%r966, %r965, %r963;
	mov.b32 	%f1023, %r966;
	mul.f32 	%f1024, %f1022, %f1023;
	abs.f32 	%f1025, %f1008;
	setp.gt.f32 	%p306, %f1025, 0f43180000;
	setp.lt.f32 	%p307, %f1008, 0f00000000;
	selp.f32 	%f1026, 0f00000000, 0f7F800000, %p307;
	selp.f32 	%f230, %f1026, %f1024, %p306;
	setp.eq.f32 	%p308, %f228, 0f3F800000;
	or.pred  	%p309, %p308, %p303;
	mov.f32 	%f3294, 0f3F800000;
	@%p309 bra 	$L__BB1_402;
	abs.f32 	%f1027, %f225;
	setp.num.f32 	%p310, %f1027, %f1027;
	setp.num.f32 	%p311, %f229, %f229;
	and.pred  	%p312, %p311, %p310;
	@%p312 bra 	$L__BB1_397;
	add.rn.f32 	%f3294, %f228, %f225;
	bra.uni 	$L__BB1_402;
$L__BB1_397:
	setp.neu.f32 	%p313, %f228, 0f00000000;
	setp.neu.f32 	%p314, %f229, 0f7F800000;
	and.pred  	%p315, %p313, %p314;
	@%p315 bra 	$L__BB1_399;
	setp.lt.f32 	%p322, %f225, 0f00000000;
	setp.neu.f32 	%p323, %f226, 0f3F800000;
	add.f32 	%f1034, %f228, %f228;
	mov.b32 	%r967, %f1034;
	xor.b32  	%r968, %r967, 2139095040;
	selp.b32 	%r969, %r968, %r967, %p322;
	and.b32  	%r970, %r969, 2147483647;
	selp.b32 	%r971, %r970, %r969, %p323;
	mov.b32 	%f3294, %r971;
	bra.uni 	$L__BB1_402;
$L__BB1_399:
	abs.f32 	%f1030, %f225;
	setp.eq.f32 	%p316, %f1030, 0f7F800000;
	setp.eq.f32 	%p317, %f228, 0fBF800000;
	and.pred  	%p318, %p317, %p316;
	@%p318 bra 	$L__BB1_402;
	setp.geu.f32 	%p319, %f228, 0f00000000;
	mov.f32 	%f3294, %f230;
	@%p319 bra 	$L__BB1_402;
	setp.neu.f32 	%p320, %f227, %f225;
	setp.neu.f32 	%p321, %f226, 0f3F800000;
	neg.f32 	%f1032, %f230;
	selp.f32 	%f1033, %f230, %f1032, %p321;
	selp.f32 	%f3294, 0f7FFFFFFF, %f1033, %p320;
$L__BB1_402:
	cvt.f64.f32 	%fd725, %f3294;
	add.f64 	%fd1695, %fd1695, %fd725;
	add.s32 	%r2307, %r200, 1;
	setp.ne.s32 	%p324, %r200, %r199;
	@%p324 bra 	$L__BB1_394;
$L__BB1_403:
	ld.u64 	%rd960, [%rd44+48];
	mul.wide.s32 	%rd961, %r2340, 8;
	add.s64 	%rd962, %rd960, %rd961;
	ld.u64 	%rd963, [%rd962];
	mul.wide.s32 	%rd964, %r2342, 4;
	add.s64 	%rd965, %rd963, %rd964;
	ld.u32 	%r202, [%rd965];
	div.rn.f64 	%fd727, %fd212, %fd207;
	mov.f64 	%fd728, 0d3FF0000000000000;
	sub.f64 	%fd729, %fd728, %fd727;
	cvt.rn.f32.f64 	%f235, %fd729;
	mov.f64 	%fd730, 0d3FF8000000000000;
	sub.f64 	%fd731, %fd730, %fd1694;
	cvt.rn.f32.f64 	%f1036, %fd731;
	mul.f32 	%f1037, %f1036, 0f3F000000;
	cvt.rzi.f32.f32 	%f1038, %f1037;
	add.f32 	%f1039, %f1038, %f1038;
	sub.f32 	%f1040, %f1036, %f1039;
	abs.f32 	%f237, %f1040;
	abs.f32 	%f238, %f235;
	setp.lt.f32 	%p325, %f238, 0f00800000;
	mul.f32 	%f1041, %f238, 0f4B800000;
	selp.f32 	%f1042, %f1041, %f238, %p325;
	selp.f32 	%f1043, 0fC1C00000, 0f00000000, %p325;
	mov.b32 	%r972, %f1042;
	add.s32 	%r973, %r972, -1060439283;
	and.b32  	%r974, %r973, -8388608;
	sub.s32 	%r975, %r972, %r974;
	mov.b32 	%f1044, %r975;
	cvt.rn.f32.s32 	%f1045, %r974;
	fma.rn.f32 	%f1046, %f1045, 0f34000000, %f1043;
	add.f32 	%f1047, %f1044, 0fBF800000;
	add.f32 	%f1048, %f1044, 0f3F800000;
	rcp.approx.ftz.f32 	%f1049, %f1048;
	add.f32 	%f1050, %f1047, %f1047;
	mul.f32 	%f1051, %f1050, %f1049;
	mul.f32 	%f1052, %f1051, %f1051;
	sub.f32 	%f1053, %f1047, %f1051;
	add.f32 	%f1054, %f1053, %f1053;
	neg.f32 	%f1055, %f1051;
	fma.rn.f32 	%f1056, %f1055, %f1047, %f1054;
	mul.rn.f32 	%f1057, %f1049, %f1056;
	fma.rn.f32 	%f1058, %f1052, 0f3A2C32E4, 0f3B52E7DB;
	fma.rn.f32 	%f1059, %f1058, %f1052, 0f3C93BB73;
	fma.rn.f32 	%f1060, %f1059, %f1052, 0f3DF6384F;
	mul.rn.f32 	%f1061, %f1060, %f1052;
	fma.rn.f32 	%f1062, %f1051, 0f3FB8AA3B, %f1046;
	sub.f32 	%f1063, %f1046, %f1062;
	fma.rn.f32 	%f1064, %f1051, 0f3FB8AA3B, %f1063;
	fma.rn.f32 	%f1065, %f1057, 0f3FB8AA3B, %f1064;
	fma.rn.f32 	%f1066, %f1051, 0f32A55E34, %f1065;
	mul.f32 	%f1067, %f1061, 0f40400000;
	fma.rn.f32 	%f1068, %f1067, %f1057, %f1066;
	fma.rn.f32 	%f1069, %f1061, %f1051, %f1068;
	add.rn.f32 	%f1070, %f1062, %f1069;
	neg.f32 	%f1071, %f1062;
	add.rn.f32 	%f1072, %f1070, %f1071;
	neg.f32 	%f1073, %f1072;
	add.rn.f32 	%f1074, %f1069, %f1073;
	mul.rn.f32 	%f1075, %f1070, %f1036;
	neg.f32 	%f1076, %f1075;
	fma.rn.f32 	%f1077, %f1070, %f1036, %f1076;
	fma.rn.f32 	%f1078, %f1074, %f1036, %f1077;
	cvt.rni.f32.f32 	%f1079, %f1075;
	sub.f32 	%f1080, %f1075, %f1079;
	add.f32 	%f1081, %f1080, %f1078;
	fma.rn.f32 	%f1082, %f1081, 0f391FCB8E, 0f3AAF85ED;
	fma.rn.f32 	%f1083, %f1082, %f1081, 0f3C1D9856;
	fma.rn.f32 	%f1084, %f1083, %f1081, 0f3D6357BB;
	fma.rn.f32 	%f1085, %f1084, %f1081, 0f3E75FDEC;
	fma.rn.f32 	%f1086, %f1085, %f1081, 0f3F317218;
	fma.rn.f32 	%f1087, %f1086, %f1081, 0f3F800000;
	cvt.rzi.s32.f32 	%r976, %f1079;
	setp.gt.f32 	%p326, %f1079, 0f00000000;
	selp.b32 	%r977, 0, -2097152000, %p326;
	add.s32 	%r978, %r977, 2130706432;
	mov.b32 	%f1088, %r978;
	mul.f32 	%f1089, %f1087, %f1088;
	shl.b32 	%r979, %r976, 23;
	sub.s32 	%r980, %r979, %r977;
	mov.b32 	%f1090, %r980;
	mul.f32 	%f1091, %f1089, %f1090;
	abs.f32 	%f1092, %f1075;
	setp.gt.f32 	%p327, %f1092, 0f43180000;
	setp.lt.f32 	%p328, %f1075, 0f00000000;
	selp.f32 	%f1093, 0f00000000, 0f7F800000, %p328;
	selp.f32 	%f239, %f1093, %f1091, %p327;
	setp.eq.f32 	%p329, %f235, 0f3F800000;
	setp.eq.f32 	%p330, %f1036, 0f00000000;
	or.pred  	%p331, %p329, %p330;
	mov.f32 	%f3295, 0f3F800000;
	@%p331 bra 	$L__BB1_411;
	setp.num.f32 	%p332, %f238, %f238;
	abs.f32 	%f1094, %f1036;
	setp.num.f32 	%p333, %f1094, %f1094;
	and.pred  	%p334, %p332, %p333;
	@%p334 bra 	$L__BB1_406;
	add.rn.f32 	%f3295, %f235, %f1036;
	bra.uni 	$L__BB1_411;
$L__BB1_406:
	setp.neu.f32 	%p335, %f235, 0f00000000;
	setp.neu.f32 	%p336, %f238, 0f7F800000;
	and.pred  	%p337, %p335, %p336;
	@%p337 bra 	$L__BB1_408;
	setp.neu.f32 	%p344, %f237, 0f3F800000;
	add.f32 	%f1099, %f235, %f235;
	mov.b32 	%r981, %f1099;
	setp.lt.f32 	%p345, %f1036, 0f00000000;
	xor.b32  	%r982, %r981, 2139095040;
	selp.b32 	%r983, %r982, %r981, %p345;
	and.b32  	%r984, %r983, 2147483647;
	selp.b32 	%r985, %r984, %r983, %p344;
	mov.b32 	%f3295, %r985;
	bra.uni 	$L__BB1_411;
$L__BB1_408:
	setp.eq.f32 	%p338, %f235, 0fBF800000;
	setp.eq.f32 	%p339, %f1094, 0f7F800000;
	and.pred  	%p340, %p338, %p339;
	@%p340 bra 	$L__BB1_411;
	setp.geu.f32 	%p341, %f235, 0f00000000;
	mov.f32 	%f3295, %f239;
	@%p341 bra 	$L__BB1_411;
	setp.neu.f32 	%p342, %f237, 0f3F800000;
	neg.f32 	%f1096, %f239;
	selp.f32 	%f1097, %f239, %f1096, %p342;
	cvt.rmi.f32.f32 	%f1098, %f1036;
	setp.neu.f32 	%p343, %f1098, %f1036;
	selp.f32 	%f3295, 0f7FFFFFFF, %f1097, %p343;
$L__BB1_411:
	cvt.f64.f32 	%fd732, %f3295;
	cvt.rn.f64.s32 	%fd733, %r202;
	mul.f64 	%fd734, %fd733, %fd732;
	div.rn.f64 	%fd735, %fd734, %fd1695;
	ld.global.u64 	%rd966, [%rd1+288];
	mul.wide.u32 	%rd967, %r190, 8;
	add.s64 	%rd968, %rd966, %rd967;
	st.f64 	[%rd968], %fd735;
$L__BB1_412:
	add.s32 	%r2310, %r190, 1;
	ld.global.u64 	%rd1000, [%rd1+552];
	mul.wide.s32 	%rd1001, %r2340, 8;
	add.s64 	%rd1002, %rd1000, %rd1001;
	ld.u64 	%rd1003, [%rd1002];
	mul.wide.s32 	%rd1004, %r2342, 4;
	add.s64 	%rd1005, %rd1003, %rd1004;
	ld.u32 	%r2308, [%rd1005];
	setp.lt.s32 	%p367, %r190, %r2308;
	@%p367 bra 	$L__BB1_376;
$L__BB1_413:
	setp.lt.s32 	%p368, %r2308, 2;
	@%p368 bra 	$L__BB1_761;
	ld.global.u64 	%rd48, [%rd1+288];
	and.b32  	%r208, %r2308, 15;
	setp.lt.u32 	%p370, %r2308, 16;
	mov.f64 	%fd1703, 0d0000000000000000;
	mov.b32 	%r2313, 1;
	@%p370 bra 	$L__BB1_417;
	and.b32  	%r209, %r2308, 2147483632;
	mov.f64 	%fd1703, 0d0000000000000000;
	mov.b32 	%r2311, 1;
$L__BB1_416:
	.pragma "nounroll";
	mul.wide.u32 	%rd1007, %r2311, 8;
	add.s64 	%rd1008, %rd48, %rd1007;
	ld.f64 	%fd750, [%rd1008];
	add.f64 	%fd751, %fd1703, %fd750;
	ld.f64 	%fd752, [%rd1008+8];
	add.f64 	%fd753, %fd751, %fd752;
	ld.f64 	%fd754, [%rd1008+16];
	add.f64 	%fd755, %fd753, %fd754;
	ld.f64 	%fd756, [%rd1008+24];
	add.f64 	%fd757, %fd755, %fd756;
	ld.f64 	%fd758, [%rd1008+32];
	add.f64 	%fd759, %fd757, %fd758;
	ld.f64 	%fd760, [%rd1008+40];
	add.f64 	%fd761, %fd759, %fd760;
	ld.f64 	%fd762, [%rd1008+48];
	add.f64 	%fd763, %fd761, %fd762;
	ld.f64 	%fd764, [%rd1008+56];
	add.f64 	%fd765, %fd763, %fd764;
	ld.f64 	%fd766, [%rd1008+64];
	add.f64 	%fd767, %fd765, %fd766;
	ld.f64 	%fd768, [%rd1008+72];
	add.f64 	%fd769, %fd767, %fd768;
	ld.f64 	%fd770, [%rd1008+80];
	add.f64 	%fd771, %fd769, %fd770;
	ld.f64 	%fd772, [%rd1008+88];
	add.f64 	%fd773, %fd771, %fd772;
	ld.f64 	%fd774, [%rd1008+96];
	add.f64 	%fd775, %fd773, %fd774;
	ld.f64 	%fd776, [%rd1008+104];
	add.f64 	%fd777, %fd775, %fd776;
	ld.f64 	%fd778, [%rd1008+112];
	add.f64 	%fd779, %fd777, %fd778;
	ld.f64 	%fd780, [%rd1008+120];
	add.f64 	%fd1703, %fd779, %fd780;
	add.s32 	%r2313, %r2311, 16;
	add.s32 	%r1019, %r2311, 15;
	setp.ne.s32 	%p371, %r1019, %r209;
	mov.u32 	%r2311, %r2313;
	@%p371 bra 	$L__BB1_416;
$L__BB1_417:
	setp.eq.s32 	%p372, %r208, 0;
	@%p372 bra 	$L__BB1_427;
	and.b32  	%r213, %r2308, 7;
	setp.lt.u32 	%p373, %r208, 8;
	@%p373 bra 	$L__BB1_420;
	mul.wide.u32 	%rd1009, %r2313, 8;
	add.s64 	%rd1010, %rd48, %rd1009;
	ld.f64 	%fd782, [%rd1010];
	add.f64 	%fd783, %fd1703, %fd782;
	ld.f64 	%fd784, [%rd1010+8];
	add.f64 	%fd785, %fd783, %fd784;
	ld.f64 	%fd786, [%rd1010+16];
	add.f64 	%fd787, %fd785, %fd786;
	ld.f64 	%fd788, [%rd1010+24];
	add.f64 	%fd789, %fd787, %fd788;
	ld.f64 	%fd790, [%rd1010+32];
	add.f64 	%fd791, %fd789, %fd790;
	ld.f64 	%fd792, [%rd1010+40];
	add.f64 	%fd793, %fd791, %fd792;
	ld.f64 	%fd794, [%rd1010+48];
	add.f64 	%fd795, %fd793, %fd794;
	ld.f64 	%fd796, [%rd1010+56];
	add.f64 	%fd1703, %fd795, %fd796;
	add.s32 	%r2313, %r2313, 8;
$L__BB1_420:
	setp.eq.s32 	%p374, %r213, 0;
	@%p374 bra 	$L__BB1_427;
	and.b32  	%r216, %r2308, 3;
	setp.lt.u32 	%p375, %r213, 4;
	@%p375 bra 	$L__BB1_423;
	mul.wide.u32 	%rd1011, %r2313, 8;
	add.s64 	%rd1012, %rd48, %rd1011;
	ld.f64 	%fd798, [%rd1012];
	add.f64 	%fd799, %fd1703, %fd798;
	ld.f64 	%fd800, [%rd1012+8];
	add.f64 	%fd801, %fd799, %fd800;
	ld.f64 	%fd802, [%rd1012+16];
	add.f64 	%fd803, %fd801, %fd802;
	ld.f64 	%fd804, [%rd1012+24];
	add.f64 	%fd1703, %fd803, %fd804;
	add.s32 	%r2313, %r2313, 4;
$L__BB1_423:
	setp.eq.s32 	%p376, %r216, 0;
	@%p376 bra 	$L__BB1_427;
	mul.wide.u32 	%rd1013, %r2313, 8;
	add.s64 	%rd49, %rd48, %rd1013;
	ld.f64 	%fd805, [%rd49];
	add.f64 	%fd1703, %fd1703, %fd805;
	setp.eq.s32 	%p377, %r216, 1;
	@%p377 bra 	$L__BB1_427;
	ld.f64 	%fd806, [%rd49+8];
	add.f64 	%fd1703, %fd1703, %fd806;
	setp.eq.s32 	%p378, %r216, 2;
	@%p378 bra 	$L__BB1_427;
	ld.f64 	%fd807, [%rd49+16];
	add.f64 	%fd1703, %fd1703, %fd807;
$L__BB1_427:
	ld.global.v2.u32 	{%r1021, %r1022}, [%rd3];
	ld.global.v2.u32 	{%r1023, %r1024}, [%rd3+8];
	ld.global.v2.u32 	{%r1025, %r1026}, [%rd3+16];
	shr.u32 	%r1027, %r1022, 2;
	xor.b32  	%r1028, %r1027, %r1022;
	shl.b32 	%r1029, %r1026, 4;
	shl.b32 	%r1030, %r1028, 1;
	xor.b32  	%r1031, %r1029, %r1030;
	xor.b32  	%r1032, %r1031, %r1026;
	xor.b32  	%r1033, %r1032, %r1028;
	add.s32 	%r1034, %r1021, 362437;
	add.s32 	%r1035, %r1033, %r1034;
	cvt.rn.f32.u32 	%f1180, %r1035;
	fma.rn.f32 	%f1181, %f1180, 0f2F800000, 0f2F000000;
	st.global.v2.u32 	[%rd3], {%r1034, %r1023};
	st.global.v2.u32 	[%rd3+8], {%r1024, %r1025};
	st.global.v2.u32 	[%rd3+16], {%r1026, %r1033};
	cvt.f64.f32 	%fd233, %f1181;
	st.global.f64 	[%rd5+152], %fd233;
	setp.leu.f64 	%p380, %fd1703, %fd233;
	@%p380 bra 	$L__BB1_528;
	ld.global.u64 	%rd1014, [%rd1+552];
	mul.wide.s32 	%rd1015, %r2340, 8;
	add.s64 	%rd1016, %rd1014, %rd1015;
	ld.u64 	%rd1017, [%rd1016];
	mul.wide.s32 	%rd1018, %r2342, 4;
	add.s64 	%rd1019, %rd1017, %rd1018;
	ld.u32 	%r219, [%rd1019];
	setp.lt.s32 	%p381, %r219, 1;
	mov.b32 	%r2310, 0;
	mov.u32 	%r2341, %r2310;
	@%p381 bra 	$L__BB1_432;
	ld.global.u64 	%rd50, [%rd1+288];
	mov.f64 	%fd1704, 0d0000000000000000;
	mov.b32 	%r2315, 0;
$L__BB1_430:
	add.s32 	%r2310, %r2315, 1;
	mul.wide.u32 	%rd1020, %r2315, 8;
	add.s64 	%rd1021, %rd50, %rd1020;
	ld.f64 	%fd809, [%rd1021+8];
	add.f64 	%fd1704, %fd1704, %fd809;
	setp.leu.f64 	%p382, %fd1704, %fd233;
	setp.lt.s32 	%p383, %r2310, %r219;
	and.pred  	%p384, %p383, %p382;
	mov.u32 	%r2315, %r2310;
	@%p384 bra 	$L__BB1_430;
	selp.b32 	%r2341, 0, %r2310, %p382;
$L__BB1_432:
	setp.lt.s32 	%p387, %r2341, 1;
	@%p387 bra 	$L__BB1_528;
	ld.global.u64 	%rd1022, [%rd1+576];
	mul.wide.u32 	%rd1023, %r2341, 8;
	add.s64 	%rd1024, %rd1022, %rd1023;
	ld.u64 	%rd1025, [%rd1024];
	mul.wide.s32 	%rd1026, %r2340, 8;
	add.s64 	%rd1027, %rd1025, %rd1026;
	ld.u64 	%rd1028, [%rd1027];
	mul.wide.s32 	%rd1029, %r2342, 4;
	add.s64 	%rd1030, %rd1028, %rd1029;
	ld.u32 	%r1038, [%rd1030];
	ld.global.u64 	%rd1031, [%rd1+280];
	mul.wide.s32 	%rd1032, %r1038, 8;
	add.s64 	%rd1033, %rd1031, %rd1032;
	ld.f64 	%fd811, [%rd1033];
	add.f64 	%fd812, %fd811, 0d3FF0000000000000;
	st.f64 	[%rd1033], %fd812;
	ld.global.u64 	%rd1034, [%rd1+584];
	add.s64 	%rd1035, %rd1034, %rd1023;
	ld.u64 	%rd1036, [%rd1035];
	ld.u64 	%rd1037, [%rd1036+24];
	add.s64 	%rd1038, %rd1037, %rd1026;
	ld.u64 	%rd1039, [%rd1038];
	add.s64 	%rd1040, %rd1039, %rd1029;
	ld.u32 	%r1039, [%rd1040];
	ld.global.u64 	%rd1041, [%rd2+8];
	mul.wide.s32 	%rd1042, %r2249, 4;
	add.s64 	%rd1043, %rd1041, %rd1042;
	st.u32 	[%rd1043], %r1039;
	ld.global.u64 	%rd1044, [%rd1+584];
	add.s64 	%rd1045, %rd1044, %rd1023;
	ld.u64 	%rd1046, [%rd1045];
	ld.u64 	%rd1047, [%rd1046+32];
	add.s64 	%rd1048, %rd1047, %rd1026;
	ld.u64 	%rd1049, [%rd1048];
	add.s64 	%rd1050, %rd1049, %rd1029;
	ld.u32 	%r1040, [%rd1050];
	ld.global.u64 	%rd1051, [%rd2+8];
	mul.wide.s32 	%rd1052, %r2250, 4;
	add.s64 	%rd1053, %rd1051, %rd1052;
	st.u32 	[%rd1053], %r1040;
	ld.global.u64 	%rd1054, [%rd1+472];
	mul.wide.s32 	%rd1055, %r2340, 4;
	add.s64 	%rd1056, %rd1054, %rd1055;
	ld.u32 	%r226, [%rd1056];
	ld.global.u64 	%rd1057, [%rd2+24];
	add.s64 	%rd1058, %rd1057, %rd1042;
	ld.u32 	%r1041, [%rd1058];
	mul.wide.s32 	%rd1059, %r1041, 4;
	add.s64 	%rd1060, %rd1054, %rd1059;
	ld.u32 	%r227, [%rd1060];
	setp.le.s32 	%p388, %r227, %r226;
	@%p388 bra 	$L__BB1_440;
	sub.s32 	%r1042, %r227, %r226;
	and.b32  	%r228, %r1042, 3;
	setp.eq.s32 	%p389, %r228, 0;
	mov.u32 	%r2318, %r226;
	@%p389 bra 	$L__BB1_438;
	add.s32 	%r2318, %r226, 1;
	ld.global.u64 	%rd1061, [%rd2+32];
	mul.wide.s32 	%rd1062, %r226, 8;
	add.s64 	%rd1063, %rd1061, %rd1062;
	ld.u64 	%rd1064, [%rd1063+8];
	add.s64 	%rd1066, %rd1064, %rd1042;
	mov.b32 	%r1043, 0;
	st.u32 	[%rd1066], %r1043;
	setp.eq.s32 	%p390, %r228, 1;
	@%p390 bra 	$L__BB1_438;
	add.s32 	%r2318, %r226, 2;
	ld.global.u64 	%rd1067, [%rd2+32];
	add.s64 	%rd1069, %rd1067, %rd1062;
	ld.u64 	%rd1070, [%rd1069+16];
	mul.wide.s32 	%rd1071, %r2249, 4;
	add.s64 	%rd1072, %rd1070, %rd1071;
	mov.b32 	%r1044, 0;
	st.u32 	[%rd1072], %r1044;
	setp.eq.s32 	%p391, %r228, 2;
	@%p391 bra 	$L__BB1_438;
	add.s32 	%r2318, %r226, 3;
	ld.global.u64 	%rd1073, [%rd2+32];
	add.s64 	%rd1075, %rd1073, %rd1062;
	ld.u64 	%rd1076, [%rd1075+24];
	mul.wide.s32 	%rd1077, %r2249, 4;
	add.s64 	%rd1078, %rd1076, %rd1077;
	mov.b32 	%r1045, 0;
	st.u32 	[%rd1078], %r1045;
$L__BB1_438:
	sub.s32 	%r1046, %r226, %r227;
	setp.gt.u32 	%p392, %r1046, -4;
	@%p392 bra 	$L__BB1_440;
$L__BB1_439:
	ld.global.u64 	%rd1079, [%rd2+32];
	mul.wide.s32 	%rd1080, %r2318, 8;
	add.s64 	%rd1081, %rd1079, %rd1080;
	ld.u64 	%rd1082, [%rd1081+8];
	mul.wide.s32 	%rd1083, %r2249, 4;
	add.s64 	%rd1084, %rd1082, %rd1083;
	mov.b32 	%r1047, 0;
	st.u32 	[%rd1084], %r1047;
	ld.global.u64 	%rd1085, [%rd2+32];
	add.s64 	%rd1086, %rd1085, %rd1080;
	ld.u64 	%rd1087, [%rd1086+16];
	add.s64 	%rd1088, %rd1087, %rd1083;
	st.u32 	[%rd1088], %r1047;
	ld.global.u64 	%rd1089, [%rd2+32];
	add.s64 	%rd1090, %rd1089, %rd1080;
	ld.u64 	%rd1091, [%rd1090+24];
	add.s64 	%rd1092, %rd1091, %rd1083;
	st.u32 	[%rd1092], %r1047;
	add.s32 	%r2318, %r2318, 4;
	ld.global.u64 	%rd1093, [%rd2+32];
	add.s64 	%rd1094, %rd1093, %rd1080;
	ld.u64 	%rd1095, [%rd1094+32];
	add.s64 	%rd1096, %rd1095, %rd1083;
	st.u32 	[%rd1096], %r1047;
	setp.ne.s32 	%p393, %r2318, %r227;
	@%p393 bra 	$L__BB1_439;
$L__BB1_440:
	ld.global.u64 	%rd1097, [%rd1+472];
	add.s64 	%rd1099, %rd1097, %rd1029;
	ld.u32 	%r235, [%rd1099];
	ld.global.u64 	%rd1100, [%rd2+24];
	add.s64 	%rd1102, %rd1100, %rd1052;
	ld.u32 	%r1048, [%rd1102];
	mul.wide.s32 	%rd1103, %r1048, 4;
	add.s64 	%rd1104, %rd1097, %rd1103;
	ld.u32 	%r236, [%rd1104];
	setp.le.s32 	%p394, %r236, %r235;
	@%p394 bra 	$L__BB1_447;
	sub.s32 	%r1049, %r236, %r235;
	and.b32  	%r237, %r1049, 3;
	setp.eq.s32 	%p395, %r237, 0;
	mov.u32 	%r2320, %r235;
	@%p395 bra 	$L__BB1_445;
	add.s32 	%r2320, %r235, 1;
	ld.global.u64 	%rd1105, [%rd2+32];
	mul.wide.s32 	%rd1106, %r235, 8;
	add.s64 	%rd1107, %rd1105, %rd1106;
	ld.u64 	%rd1108, [%rd1107+8];
	add.s64 	%rd1110, %rd1108, %rd1052;
	mov.b32 	%r1050, 0;
	st.u32 	[%rd1110], %r1050;
	setp.eq.s32 	%p396, %r237, 1;
	@%p396 bra 	$L__BB1_445;
	add.s32 	%r2320, %r235, 2;
	ld.global.u64 	%rd1111, [%rd2+32];
	add.s64 	%rd1113, %rd1111, %rd1106;
	ld.u64 	%rd1114, [%rd1113+16];
	mul.wide.s32 	%rd1115, %r2250, 4;
	add.s64 	%rd1116, %rd1114, %rd1115;
	mov.b32 	%r1051, 0;
	st.u32 	[%rd1116], %r1051;
	setp.eq.s32 	%p397, %r237, 2;
	@%p397 bra 	$L__BB1_445;
	add.s32 	%r2320, %r235, 3;
	ld.global.u64 	%rd1117, [%rd2+32];
	add.s64 	%rd1119, %rd1117, %rd1106;
	ld.u64 	%rd1120, [%rd1119+24];
	add.s64 	%rd1122, %rd1120, %rd1115;
	mov.b32 	%r1052, 0;
	st.u32 	[%rd1122], %r1052;
$L__BB1_445:
	sub.s32 	%r1053, %r235, %r236;
	setp.gt.u32 	%p398, %r1053, -4;
	@%p398 bra 	$L__BB1_447;
$L__BB1_446:
	ld.global.u64 	%rd1123, [%rd2+32];
	mul.wide.s32 	%rd1124, %r2320, 8;
	add.s64 	%rd1125, %rd1123, %rd1124;
	ld.u64 	%rd1126, [%rd1125+8];
	add.s64 	%rd1128, %rd1126, %rd1052;
	mov.b32 	%r1054, 0;
	st.u32 	[%rd1128], %r1054;
	ld.global.u64 	%rd1129, [%rd2+32];
	add.s64 	%rd1130, %rd1129, %rd1124;
	ld.u64 	%rd1131, [%rd1130+16];
	add.s64 	%rd1132, %rd1131, %rd1052;
	st.u32 	[%rd1132], %r1054;
	ld.global.u64 	%rd1133, [%rd2+32];
	add.s64 	%rd1134, %rd1133, %rd1124;
	ld.u64 	%rd1135, [%rd1134+24];
	add.s64 	%rd1136, %rd1135, %rd1052;
	st.u32 	[%rd1136], %r1054;
	add.s32 	%r2320, %r2320, 4;
	ld.global.u64 	%rd1137, [%rd2+32];
	add.s64 	%rd1138, %rd1137, %rd1124;
	ld.u64 	%rd1139, [%rd1138+32];
	add.s64 	%rd1140, %rd1139, %rd1052;
	st.u32 	[%rd1140], %r1054;
	setp.ne.s32 	%p399, %r2320, %r236;
	@%p399 bra 	$L__BB1_446;
$L__BB1_447:
	ld.global.u64 	%rd1141, [%rd1+352];
	ld.u64 	%rd1142, [%rd1141+8];
	add.s64 	%rd1144, %rd1142, %rd1026;
	ld.u64 	%rd1145, [%rd1144];
	mul.wide.s32 	%rd1146, %r2342, 8;
	add.s64 	%rd1147, %rd1145, %rd1146;
	ld.f64 	%fd813, [%rd1147];
	mul.f64 	%fd814, %fd813, 0d3FE0000000000000;
	mul.f64 	%fd1714, %fd1658, %fd814;
	ld.global.u64 	%rd1148, [%rd1+488];
	ld.u64 	%rd51, [%rd1148+8];
	mul.wide.s32 	%rd1149, %r2340, 4;
	add.s64 	%rd1150, %rd51, %rd1149;
	ld.u32 	%r1055, [%rd1150];
	setp.lt.s32 	%p400, %r1055, 1;
	@%p400 bra 	$L__BB1_449;
	ld.global.u64 	%rd1151, [%rd2+64];
	mul.wide.s32 	%rd1152, %r2249, 8;
	add.s64 	%rd1153, %rd1151, %rd1152;
	ld.f64 	%fd815, [%rd1153];
	add.f64 	%fd1714, %fd1714, %fd815;
$L__BB1_449:
	ld.global.u32 	%r244, [%rd1+452];
	setp.lt.s32 	%p401, %r244, 2;
	@%p401 bra 	$L__BB1_451;
	ld.global.u64 	%rd1154, [%rd2+72];
	mul.wide.s32 	%rd1155, %r2249, 8;
	add.s64 	%rd1156, %rd1154, %rd1155;
	ld.f64 	%fd816, [%rd1156];
	add.f64 	%fd1714, %fd1714, %fd816;
$L__BB1_451:
	ld.global.u64 	%rd52, [%rd1+472];
	add.s64 	%rd1158, %rd52, %rd1149;
	ld.u32 	%r245, [%rd1158];
	setp.lt.s32 	%p402, %r245, 1;
	@%p402 bra 	$L__BB1_463;
	ld.global.u64 	%rd53, [%rd2+32];
	ld.global.u64 	%rd1159, [%rd1+360];
	ld.u64 	%rd54, [%rd1159+8];
	setp.lt.u32 	%p403, %r245, 8;
	mov.b32 	%r2324, 1;
	@%p403 bra 	$L__BB1_455;
	mov.b32 	%r2322, 1;
$L__BB1_454:
	.pragma "nounroll";
	mul.wide.u32 	%rd1160, %r2322, 8;
	add.s64 	%rd1161, %rd53, %rd1160;
	ld.u64 	%rd1162, [%rd1161];
	mul.wide.s32 	%rd1163, %r2249, 4;
	add.s64 	%rd1164, %rd1162, %rd1163;
	ld.u32 	%r1058, [%rd1164];
	abs.s32 	%r1059, %r1058;
	setp.eq.s32 	%p404, %r1059, 99999;
	selp.b32 	%r1060, 0, %r1059, %p404;
	cvt.rn.f64.u32 	%fd818, %r1060;
	mul.f64 	%fd819, %fd818, 0d3B30B0EDF6C91C1B;
	add.s64 	%rd1165, %rd54, %rd1160;
	ld.u64 	%rd1166, [%rd1165];
	mul.wide.s32 	%rd1167, %r2340, 8;
	add.s64 	%rd1168, %rd1166, %rd1167;
	ld.f64 	%fd820, [%rd1168];
	fma.rn.f64 	%fd821, %fd820, %fd819, %fd1714;
	ld.u64 	%rd1169, [%rd1161+8];
	add.s64 	%rd1170, %rd1169, %rd1163;
	ld.u32 	%r1061, [%rd1170];
	abs.s32 	%r1062, %r1061;
	setp.eq.s32 	%p405, %r1062, 99999;
	selp.b32 	%r1063, 0, %r1062, %p405;
	cvt.rn.f64.u32 	%fd822, %r1063;
	mul.f64 	%fd823, %fd822, 0d3B30B0EDF6C91C1B;
	ld.u64 	%rd1171, [%rd1165+8];
	add.s64 	%rd1172, %rd1171, %rd1167;
	ld.f64 	%fd824, [%rd1172];
	fma.rn.f64 	%fd825, %fd824, %fd823, %fd821;
	ld.u64 	%rd1173, [%rd1161+16];
	add.s64 	%rd1174, %rd1173, %rd1163;
	ld.u32 	%r1064, [%rd1174];
	abs.s32 	%r1065, %r1064;
	setp.eq.s32 	%p406, %r1065, 99999;
	selp.b32 	%r1066, 0, %r1065, %p406;
	cvt.rn.f64.u32 	%fd826, %r1066;
	mul.f64 	%fd827, %fd826, 0d3B30B0EDF6C91C1B;
	ld.u64 	%rd1175, [%rd1165+16];
	add.s64 	%rd1176, %rd1175, %rd1167;
	ld.f64 	%fd828, [%rd1176];
	fma.rn.f64 	%fd829, %fd828, %fd827, %fd825;
	ld.u64 	%rd1177, [%rd1161+24];
	add.s64 	%rd1178, %rd1177, %rd1163;
	ld.u32 	%r1067, [%rd1178];
	abs.s32 	%r1068, %r1067;
	setp.eq.s32 	%p407, %r1068, 99999;
	selp.b32 	%r1069, 0, %r1068, %p407;
	cvt.rn.f64.u32 	%fd830, %r1069;
	mul.f64 	%fd831, %fd830, 0d3B30B0EDF6C91C1B;
	ld.u64 	%rd1179, [%rd1165+24];
	add.s64 	%rd1180, %rd1179, %rd1167;
	ld.f64 	%fd832, [%rd1180];
	fma.rn.f64 	%fd833, %fd832, %fd831, %fd829;
	ld.u64 	%rd1181, [%rd1161+32];
	add.s64 	%rd1182, %rd1181, %rd1163;
	ld.u32 	%r1070, [%rd1182];
	abs.s32 	%r1071, %r1070;
	setp.eq.s32 	%p408, %r1071, 99999;
	selp.b32 	%r1072, 0, %r1071, %p408;
	cvt.rn.f64.u32 	%fd834, %r1072;
	mul.f64 	%fd835, %fd834, 0d3B30B0EDF6C91C1B;
	ld.u64 	%rd1183, [%rd1165+32];
	add.s64 	%rd1184, %rd1183, %rd1167;
	ld.f64 	%fd836, [%rd1184];
	fma.rn.f64 	%fd837, %fd836, %fd835, %fd833;
	ld.u64 	%rd1185, [%rd1161+40];
	add.s64 	%rd1186, %rd1185, %rd1163;
	ld.u32 	%r1073, [%rd1186];
	abs.s32 	%r1074, %r1073;
	setp.eq.s32 	%p409, %r1074, 99999;
	selp.b32 	%r1075, 0, %r1074, %p409;
	cvt.rn.f64.u32 	%fd838, %r1075;
	mul.f64 	%fd839, %fd838, 0d3B30B0EDF6C91C1B;
	ld.u64 	%rd1187, [%rd1165+40];
	add.s64 	%rd1188, %rd1187, %rd1167;
	ld.f64 	%fd840, [%rd1188];
	fma.rn.f64 	%fd841, %fd840, %fd839, %fd837;
	ld.u64 	%rd1189, [%rd1161+48];
	add.s64 	%rd1190, %rd1189, %rd1163;
	ld.u32 	%r1076, [%rd1190];
	abs.s32 	%r1077, %r1076;
	setp.eq.s32 	%p410, %r1077, 99999;
	selp.b32 	%r1078, 0, %r1077, %p410;
	cvt.rn.f64.u32 	%fd842, %r1078;
	mul.f64 	%fd843, %fd842, 0d3B30B0EDF6C91C1B;
	ld.u64 	%rd1191, [%rd1165+48];
	add.s64 	%rd1192, %rd1191, %rd1167;
	ld.f64 	%fd844, [%rd1192];
	fma.rn.f64 	%fd845, %fd844, %fd843, %fd841;
	ld.u64 	%rd1193, [%rd1161+56];
	add.s64 	%rd1194, %rd1193, %rd1163;
	ld.u32 	%r1079, [%rd1194];
	abs.s32 	%r1080, %r1079;
	setp.eq.s32 	%p411, %r1080, 99999;
	selp.b32 	%r1081, 0, %r1080, %p411;
	cvt.rn.f64.u32 	%fd846, %r1081;
	mul.f64 	%fd847, %fd846, 0d3B30B0EDF6C91C1B;
	ld.u64 	%rd1195, [%rd1165+56];
	add.s64 	%rd1196, %rd1195, %rd1167;
	ld.f64 	%fd848, [%rd1196];
	fma.rn.f64 	%fd1714, %fd848, %fd847, %fd845;
	add.s32 	%r2324, %r2322, 8;
	add.s32 	%r1082, %r2322, 7;
	and.b32  	%r1083, %r245, 2147483640;
	setp.ne.s32 	%p412, %r1082, %r1083;
	mov.u32 	%r2322, %r2324;
	@%p412 bra 	$L__BB1_454;
$L__BB1_455:
	and.b32  	%r249, %r245, 7;
	setp.eq.s32 	%p413, %r249, 0;
	@%p413 bra 	$L__BB1_463;
	setp.lt.u32 	%p414, %r249, 4;
	@%p414 bra 	$L__BB1_458;
	mul.wide.u32 	%rd1197, %r2324, 8;
	add.s64 	%rd1198, %rd53, %rd1197;
	ld.u64 	%rd1199, [%rd1198];
	mul.wide.s32 	%rd1200, %r2249, 4;
	add.s64 	%rd1201, %rd1199, %rd1200;
	ld.u32 	%r1084, [%rd1201];
	abs.s32 	%r1085, %r1084;
	setp.eq.s32 	%p415, %r1085, 99999;
	selp.b32 	%r1086, 0, %r1085, %p415;
	cvt.rn.f64.u32 	%fd850, %r1086;
	mul.f64 	%fd851, %fd850, 0d3B30B0EDF6C91C1B;
	add.s64 	%rd1202, %rd54, %rd1197;
	ld.u64 	%rd1203, [%rd1202];
	mul.wide.s32 	%rd1204, %r2340, 8;
	add.s64 	%rd1205, %rd1203, %rd1204;
	ld.f64 	%fd852, [%rd1205];
	fma.rn.f64 	%fd853, %fd852, %fd851, %fd1714;
	ld.u64 	%rd1206, [%rd1198+8];
	add.s64 	%rd1207, %rd1206, %rd1200;
	ld.u32 	%r1087, [%rd1207];
	abs.s32 	%r1088, %r1087;
	setp.eq.s32 	%p416, %r1088, 99999;
	selp.b32 	%r1089, 0, %r1088, %p416;
	cvt.rn.f64.u32 	%fd854, %r1089;
	mul.f64 	%fd855, %fd854, 0d3B30B0EDF6C91C1B;
	ld.u64 	%rd1208, [%rd1202+8];
	add.s64 	%rd1209, %rd1208, %rd1204;
	ld.f64 	%fd856, [%rd1209];
	fma.rn.f64 	%fd857, %fd856, %fd855, %fd853;
	ld.u64 	%rd1210, [%rd1198+16];
	add.s64 	%rd1211, %rd1210, %rd1200;
	ld.u32 	%r1090, [%rd1211];
	abs.s32 	%r1091, %r1090;
	setp.eq.s32 	%p417, %r1091, 99999;
	selp.b32 	%r1092, 0, %r1091, %p417;
	cvt.rn.f64.u32 	%fd858, %r1092;
	mul.f64 	%fd859, %fd858, 0d3B30B0EDF6C91C1B;
	ld.u64 	%rd1212, [%rd1202+16];
	add.s64 	%rd1213, %rd1212, %rd1204;
	ld.f64 	%fd860, [%rd1213];
	fma.rn.f64 	%fd861, %fd860, %fd859, %fd857;
	ld.u64 	%rd1214, [%rd1198+24];
	add.s64 	%rd1215, %rd1214, %rd1200;
	ld.u32 	%r1093, [%rd1215];
	abs.s32 	%r1094, %r1093;
	setp.eq.s32 	%p418, %r1094, 99999;
	selp.b32 	%r1095, 0, %r1094, %p418;
	cvt.rn.f64.u32 	%fd862, %r1095;
	mul.f64 	%fd863, %fd862, 0d3B30B0EDF6C91C1B;
	ld.u64 	%rd1216, [%rd1202+24];
	add.s64 	%rd1217, %rd1216, %rd1204;
	ld.f64 	%fd864, [%rd1217];
	fma.rn.f64 	%fd1714, %fd864, %fd863, %fd861;
	add.s32 	%r2324, %r2324, 4;
$L__BB1_458:
	and.b32  	%r252, %r245, 3;
	setp.eq.s32 	%p419, %r252, 0;
	@%p419 bra 	$L__BB1_463;
	setp.eq.s32 	%p420, %r252, 1;
	@%p420 bra 	$L__BB1_461;
	mul.wide.u32 	%rd1218, %r2324, 8;
	add.s64 	%rd1219, %rd53, %rd1218;
	ld.u64 	%rd1220, [%rd1219];
	mul.wide.s32 	%rd1221, %r2249, 4;
	add.s64 	%rd1222, %rd1220, %rd1221;
	ld.u32 	%r1096, [%rd1222];
	abs.s32 	%r1097, %r1096;
	setp.eq.s32 	%p421, %r1097, 99999;
	selp.b32 	%r1098, 0, %r1097, %p421;
	cvt.rn.f64.u32 	%fd866, %r1098;
	mul.f64 	%fd867, %fd866, 0d3B30B0EDF6C91C1B;
	add.s64 	%rd1223, %rd54, %rd1218;
	ld.u64 	%rd1224, [%rd1223];
	mul.wide.s32 	%rd1225, %r2340, 8;
	add.s64 	%rd1226, %rd1224, %rd1225;
	ld.f64 	%fd868, [%rd1226];
	fma.rn.f64 	%fd869, %fd868, %fd867, %fd1714;
	ld.u64 	%rd1227, [%rd1219+8];
	add.s64 	%rd1228, %rd1227, %rd1221;
	ld.u32 	%r1099, [%rd1228];
	abs.s32 	%r1100, %r1099;
	setp.eq.s32 	%p422, %r1100, 99999;
	selp.b32 	%r1101, 0, %r1100, %p422;
	cvt.rn.f64.u32 	%fd870, %r1101;
	mul.f64 	%fd871, %fd870, 0d3B30B0EDF6C91C1B;
	ld.u64 	%rd1229, [%rd1223+8];
	add.s64 	%rd1230, %rd1229, %rd1225;
	ld.f64 	%fd872, [%rd1230];
	fma.rn.f64 	%fd1714, %fd872, %fd871, %fd869;
	add.s32 	%r2324, %r2324, 2;
$L__BB1_461:
	and.b32  	%r1102, %r245, 1;
	setp.eq.b32 	%p423, %r1102, 1;
	not.pred 	%p424, %p423;
	@%p424 bra 	$L__BB1_463;
	mul.wide.u32 	%rd1231, %r2324, 8;
	add.s64 	%rd1232, %rd53, %rd1231;
	ld.u64 	%rd1233, [%rd1232];
	mul.wide.s32 	%rd1234, %r2249, 4;
	add.s64 	%rd1235, %rd1233, %rd1234;
	ld.u32 	%r1103, [%rd1235];
	abs.s32 	%r1104, %r1103;
	setp.eq.s32 	%p425, %r1104, 99999;
	selp.b32 	%r1105, 0, %r1104, %p425;
	cvt.rn.f64.u32 	%fd873, %r1105;
	mul.f64 	%fd874, %fd873, 0d3B30B0EDF6C91C1B;
	add.s64 	%rd1236, %rd54, %rd1231;
	ld.u64 	%rd1237, [%rd1236];
	mul.wide.s32 	%rd1238, %r2340, 8;
	add.s64 	%rd1239, %rd1237, %rd1238;
	ld.f64 	%fd875, [%rd1239];
	fma.rn.f64 	%fd1714, %fd875, %fd874, %fd1714;
$L__BB1_463:
	mul.wide.s32 	%rd1240, %r2342, 4;
	add.s64 	%rd1241, %rd51, %rd1240;
	ld.u32 	%r1106, [%rd1241];
	setp.lt.s32 	%p426, %r1106, 1;
	@%p426 bra 	$L__BB1_465;
	ld.global.u64 	%rd1242, [%rd2+64];
	mul.wide.s32 	%rd1243, %r2250, 8;
	add.s64 	%rd1244, %rd1242, %rd1243;
	ld.f64 	%fd876, [%rd1244];
	add.f64 	%fd1714, %fd1714, %fd876;
$L__BB1_465:
	setp.lt.s32 	%p427, %r244, 2;
	@%p427 bra 	$L__BB1_467;
	ld.global.u64 	%rd1245, [%rd2+72];
	mul.wide.s32 	%rd1246, %r2250, 8;
	add.s64 	%rd1247, %rd1245, %rd1246;
	ld.f64 	%fd877, [%rd1247];
	add.f64 	%fd1714, %fd1714, %fd877;
$L__BB1_467:
	add.s64 	%rd1249, %rd52, %rd1240;
	ld.u32 	%r255, [%rd1249];
	setp.lt.s32 	%p428, %r255, 1;
	@%p428 bra 	$L__BB1_479;
	ld.global.u64 	%rd55, [%rd2+32];
	ld.global.u64 	%rd1250, [%rd1+360];
	ld.u64 	%rd56, [%rd1250+8];
	and.b32  	%r256, %r255, 7;
	setp.lt.u32 	%p429, %r255, 8;
	mov.b32 	%r2328, 1;
	@%p429 bra 	$L__BB1_471;
	and.b32  	%r257, %r255, 2147483640;
	mov.b32 	%r2326, 1;
$L__BB1_470:
	.pragma "nounroll";
	mul.wide.u32 	%rd1251, %r2326, 8;
	add.s64 	%rd1252, %rd55, %rd1251;
	ld.u64 	%rd1253, [%rd1252];
	mul.wide.s32 	%rd1254, %r2250, 4;
	add.s64 	%rd1255, %rd1253, %rd1254;
	ld.u32 	%r1109, [%rd1255];
	abs.s32 	%r1110, %r1109;
	setp.eq.s32 	%p430, %r1110, 99999;
	selp.b32 	%r1111, 0, %r1110, %p430;
	cvt.rn.f64.u32 	%fd879, %r1111;
	mul.f64 	%fd880, %fd879, 0d3B30B0EDF6C91C1B;
	add.s64 	%rd1256, %rd56, %rd1251;
	ld.u64 	%rd1257, [%rd1256];
	mul.wide.s32 	%rd1258, %r2342, 8;
	add.s64 	%rd1259, %rd1257, %rd1258;
	ld.f64 	%fd881, [%rd1259];
	fma.rn.f64 	%fd882, %fd881, %fd880, %fd1714;
	ld.u64 	%rd1260, [%rd1252+8];
	add.s64 	%rd1261, %rd1260, %rd1254;
	ld.u32 	%r1112, [%rd1261];
	abs.s32 	%r1113, %r1112;
	setp.eq.s32 	%p431, %r1113, 99999;
	selp.b32 	%r1114, 0, %r1113, %p431;
	cvt.rn.f64.u32 	%fd883, %r1114;
	mul.f64 	%fd884, %fd883, 0d3B30B0EDF6C91C1B;
	ld.u64 	%rd1262, [%rd1256+8];
	add.s64 	%rd1263, %rd1262, %rd1258;
	ld.f64 	%fd885, [%rd1263];
	fma.rn.f64 	%fd886, %fd885, %fd884, %fd882;
	ld.u64 	%rd1264, [%rd1252+16];
	add.s64 	%rd1265, %rd1264, %rd1254;
	ld.u32 	%r1115, [%rd1265];
	abs.s32 	%r1116, %r1115;
	setp.eq.s32 	%p432, %r1116, 99999;
	selp.b32 	%r1117, 0, %r1116, %p432;
	cvt.rn.f64.u32 	%fd887, %r1117;
	mul.f64 	%fd888, %fd887, 0d3B30B0EDF6C91C1B;
	ld.u64 	%rd1266, [%rd1256+16];
	add.s64 	%rd1267, %rd1266, %rd1258;
	ld.f64 	%fd889, [%rd1267];
	fma.rn.f64 	%fd890, %fd889, %fd888, %fd886;
	ld.u64 	%rd1268, [%rd1252+24];
	add.s64 	%rd1269, %rd1268, %rd1254;
	ld.u32 	%r1118, [%rd1269];
	abs.s32 	%r1119, %r1118;
	setp.eq.s32 	%p433, %r1119, 99999;
	selp.b32 	%r1120, 0, %r1119, %p433;
	cvt.rn.f64.u32 	%fd891, %r1120;
	mul.f64 	%fd892, %fd891, 0d3B30B0EDF6C91C1B;
	ld.u64 	%rd1270, [%rd1256+24];
	add.s64 	%rd1271, %rd1270, %rd1258;
	ld.f64 	%fd893, [%rd1271];
	fma.rn.f64 	%fd894, %fd893, %fd892, %fd890;
	ld.u64 	%rd1272, [%rd1252+32];
	add.s64 	%rd1273, %rd1272, %rd1254;
	ld.u32 	%r1121, [%rd1273];
	abs.s32 	%r1122, %r1121;
	setp.eq.s32 	%p434, %r1122, 99999;
	selp.b32 	%r1123, 0, %r1122, %p434;
	cvt.rn.f64.u32 	%fd895, %r1123;
	mul.f64 	%fd896, %fd895, 0d3B30B0EDF6C91C1B;
	ld.u64 	%rd1274, [%rd1256+32];
	add.s64 	%rd1275, %rd1274, %rd1258;
	ld.f64 	%fd897, [%rd1275];
	fma.rn.f64 	%fd898, %fd897, %fd896, %fd894;
	ld.u64 	%rd1276, [%rd1252+40];
	add.s64 	%rd1277, %rd1276, %rd1254;
	ld.u32 	%r1124, [%rd1277];
	abs.s32 	%r1125, %r1124;
	setp.eq.s32 	%p435, %r1125, 99999;
	selp.b32 	%r1126, 0, %r1125, %p435;
	cvt.rn.f64.u32 	%fd899, %r1126;
	mul.f64 	%fd900, %fd899, 0d3B30B0EDF6C91C1B;
	ld.u64 	%rd1278, [%rd1256+40];
	add.s64 	%rd1279, %rd1278, %rd1258;
	ld.f64 	%fd901, [%rd1279];
	fma.rn.f64 	%fd902, %fd901, %fd900, %fd898;
	ld.u64 	%rd1280, [%rd1252+48];
	add.s64 	%rd1281, %rd1280, %rd1254;
	ld.u32 	%r1127, [%rd1281];
	abs.s32 	%r1128, %r1127;
	setp.eq.s32 	%p436, %r1128, 99999;
	selp.b32 	%r1129, 0, %r1128, %p436;
	cvt.rn.f64.u32 	%fd903, %r1129;
	mul.f64 	%fd904, %fd903, 0d3B30B0EDF6C91C1B;
	ld.u64 	%rd1282, [%rd1256+48];
	add.s64 	%rd1283, %rd1282, %rd1258;
	ld.f64 	%fd905, [%rd1283];
	fma.rn.f64 	%fd906, %fd905, %fd904, %fd902;
	ld.u64 	%rd1284, [%rd1252+56];
	add.s64 	%rd1285, %rd1284, %rd1254;
	ld.u32 	%r1130, [%rd1285];
	abs.s32 	%r1131, %r1130;
	setp.eq.s32 	%p437, %r1131, 99999;
	selp.b32 	%r1132, 0, %r1131, %p437;
	cvt.rn.f64.u32 	%fd907, %r1132;
	mul.f64 	%fd908, %fd907, 0d3B30B0EDF6C91C1B;
	ld.u64 	%rd1286, [%rd1256+56];
	add.s64 	%rd1287, %rd1286, %rd1258;
	ld.f64 	%fd909, [%rd1287];
	fma.rn.f64 	%fd1714, %fd909, %fd908, %fd906;
	add.s32 	%r2328, %r2326, 8;
	add.s32 	%r1133, %r2326, 7;
	setp.ne.s32 	%p438, %r1133, %r257;
	mov.u32 	%r2326, %r2328;
	@%p438 bra 	$L__BB1_470;
$L__BB1_471:
	setp.eq.s32 	%p439, %r256, 0;
	@%p439 bra 	$L__BB1_479;
	and.b32  	%r261, %r255, 3;
	setp.lt.u32 	%p440, %r256, 4;
	@%p440 bra 	$L__BB1_474;
	mul.wide.u32 	%rd1288, %r2328, 8;
	add.s64 	%rd1289, %rd55, %rd1288;
	ld.u64 	%rd1290, [%rd1289];
	mul.wide.s32 	%rd1291, %r2250, 4;
	add.s64 	%rd1292, %rd1290, %rd1291;
	ld.u32 	%r1134, [%rd1292];
	abs.s32 	%r1135, %r1134;
	setp.eq.s32 	%p441, %r1135, 99999;
	selp.b32 	%r1136, 0, %r1135, %p441;
	cvt.rn.f64.u32 	%fd911, %r1136;
	mul.f64 	%fd912, %fd911, 0d3B30B0EDF6C91C1B;
	add.s64 	%rd1293, %rd56, %rd1288;
	ld.u64 	%rd1294, [%rd1293];
	mul.wide.s32 	%rd1295, %r2342, 8;
	add.s64 	%rd1296, %rd1294, %rd1295;
	ld.f64 	%fd913, [%rd1296];
	fma.rn.f64 	%fd914, %fd913, %fd912, %fd1714;
	ld.u64 	%rd1297, [%rd1289+8];
	add.s64 	%rd1298, %rd1297, %rd1291;
	ld.u32 	%r1137, [%rd1298];
	abs.s32 	%r1138, %r1137;
	setp.eq.s32 	%p442, %r1138, 99999;
	selp.b32 	%r1139, 0, %r1138, %p442;
	cvt.rn.f64.u32 	%fd915, %r1139;
	mul.f64 	%fd916, %fd915, 0d3B30B0EDF6C91C1B;
	ld.u64 	%rd1299, [%rd1293+8];
	add.s64 	%rd1300, %rd1299, %rd1295;
	ld.f64 	%fd917, [%rd1300];
	fma.rn.f64 	%fd918, %fd917, %fd916, %fd914;
	ld.u64 	%rd1301, [%rd1289+16];
	add.s64 	%rd1302, %rd1301, %rd1291;
	ld.u32 	%r1140, [%rd1302];
	abs.s32 	%r1141, %r1140;
	setp.eq.s32 	%p443, %r1141, 99999;
	selp.b32 	%r1142, 0, %r1141, %p443;
	cvt.rn.f64.u32 	%fd919, %r1142;
	mul.f64 	%fd920, %fd919, 0d3B30B0EDF6C91C1B;
	ld.u64 	%rd1303, [%rd1293+16];
	add.s64 	%rd1304, %rd1303, %rd1295;
	ld.f64 	%fd921, [%rd1304];
	fma.rn.f64 	%fd922, %fd921, %fd920, %fd918;
	ld.u64 	%rd1305, [%rd1289+24];
	add.s64 	%rd1306, %rd1305, %rd1291;
	ld.u32 	%r1143, [%rd1306];
	abs.s32 	%r1144, %r1143;
	setp.eq.s32 	%p444, %r1144, 99999;
	selp.b32 	%r1145, 0, %r1144, %p444;
	cvt.rn.f64.u32 	%fd923, %r1145;
	mul.f64 	%fd924, %fd923, 0d3B30B0EDF6C91C1B;
	ld.u64 	%rd1307, [%rd1293+24];
	add.s64 	%rd1308, %rd1307, %rd1295;
	ld.f64 	%fd925, [%rd1308];
	fma.rn.f64 	%fd1714, %fd925, %fd924, %fd922;
	add.s32 	%r2328, %r2328, 4;
$L__BB1_474:
	setp.eq.s32 	%p445, %r261, 0;
	@%p445 bra 	$L__BB1_479;
	setp.eq.s32 	%p446, %r261, 1;
	@%p446 bra 	$L__BB1_477;
	mul.wide.u32 	%rd1309, %r2328, 8;
	add.s64 	%rd1310, %rd55, %rd1309;
	ld.u64 	%rd1311, [%rd1310];
	mul.wide.s32 	%rd1312, %r2250, 4;
	add.s64 	%rd1313, %rd1311, %rd1312;
	ld.u32 	%r1146, [%rd1313];
	abs.s32 	%r1147, %r1146;
	setp.eq.s32 	%p447, %r1147, 99999;
	selp.b32 	%r1148, 0, %r1147, %p447;
	cvt.rn.f64.u32 	%fd927, %r1148;
	mul.f64 	%fd928, %fd927, 0d3B30B0EDF6C91C1B;
	add.s64 	%rd1314, %rd56, %rd1309;
	ld.u64 	%rd1315, [%rd1314];
	mul.wide.s32 	%rd1316, %r2342, 8;
	add.s64 	%rd1317, %rd1315, %rd1316;
	ld.f64 	%fd929, [%rd1317];
	fma.rn.f64 	%fd930, %fd929, %fd928, %fd1714;
	ld.u64 	%rd1318, [%rd1310+8];
	add.s64 	%rd1319, %rd1318, %rd1312;
	ld.u32 	%r1149, [%rd1319];
	abs.s32 	%r1150, %r1149;
	setp.eq.s32 	%p448, %r1150, 99999;
	selp.b32 	%r1151, 0, %r1150, %p448;
	cvt.rn.f64.u32 	%fd931, %r1151;
	mul.f64 	%fd932, %fd931, 0d3B30B0EDF6C91C1B;
	ld.u64 	%rd1320, [%rd1314+8];
	add.s64 	%rd1321, %rd1320, %rd1316;
	ld.f64 	%fd933, [%rd1321];
	fma.rn.f64 	%fd1714, %fd933, %fd932, %fd930;
	add.s32 	%r2328, %r2328, 2;
$L__BB1_477:
	and.b32  	%r1152, %r255, 1;
	setp.eq.b32 	%p449, %r1152, 1;
	not.pred 	%p450, %p449;
	@%p450 bra 	$L__BB1_479;
	mul.wide.u32 	%rd1322, %r2328, 8;
	add.s64 	%rd1323, %rd55, %rd1322;
	ld.u64 	%rd1324, [%rd1323];
	mul.wide.s32 	%rd1325, %r2250, 4;
	add.s64 	%rd1326, %rd1324, %rd1325;
	ld.u32 	%r1153, [%rd1326];
	abs.s32 	%r1154, %r1153;
	setp.eq.s32 	%p451, %r1154, 99999;
	selp.b32 	%r1155, 0, %r1154, %p451;
	cvt.rn.f64.u32 	%fd934, %r1155;
	mul.f64 	%fd935, %fd934, 0d3B30B0EDF6C91C1B;
	add.s64 	%rd1327, %rd56, %rd1322;
	ld.u64 	%rd1328, [%rd1327];
	mul.wide.s32 	%rd1329, %r2342, 8;
	add.s64 	%rd1330, %rd1328, %rd1329;
	ld.f64 	%fd936, [%rd1330];
	fma.rn.f64 	%fd1714, %fd936, %fd935, %fd1714;
$L__BB1_479:
	ld.global.u64 	%rd1331, [%rd1+392];
	ld.u64 	%rd1332, [%rd1331+24];
	mul.wide.u32 	%rd1333, %r2341, 8;
	add.s64 	%rd1334, %rd1332, %rd1333;
	ld.u64 	%rd1335, [%rd1334];
	mul.wide.s32 	%rd1336, %r2340, 8;
	add.s64 	%rd1337, %rd1335, %rd1336;
	ld.u64 	%rd1338, [%rd1337];
	mul.wide.s32 	%rd1339, %r2342, 8;
	add.s64 	%rd1340, %rd1338, %rd1339;
	ld.f64 	%fd269, [%rd1340];
	add.f64 	%fd270, %fd1714, %fd269;
	setp.geu.f64 	%p452, %fd270, 0d0000000000000000;
	@%p452 bra 	$L__BB1_481;
	add.u64 	%rd2041, %SP, 0;
	add.u64 	%rd2042, %SPL, 0;
	st.local.f64 	[%rd2042], %fd270;
	mov.u64 	%rd2043, $str$1;
	cvta.global.u64 	%rd2044, %rd2043;
	{ // callseq 6, 0
	.param .b64 param0;
	st.param.b64 	[param0], %rd2044;
	.param .b64 param1;
	st.param.b64 	[param1], %rd2041;
	.param .b32 retval0;
	call.uni (retval0), 
	vprintf, 
	(
	param0, 
	param1
	);
	ld.param.b32 	%r1837, [retval0];
	} // callseq 6
	st.local.u32 	[%rd2042], %r2310;
	mov.u64 	%rd2045, $str$3;
	cvta.global.u64 	%rd2046, %rd2045;
	st.local.u64 	[%rd2042+8], %rd2046;
	st.local.u32 	[%rd2042+16], %r2340;
	mov.u64 	%rd2047, $str$4;
	cvta.global.u64 	%rd2048, %rd2047;
	st.local.u64 	[%rd2042+24], %rd2048;
	st.local.u32 	[%rd2042+32], %r2342;
	mov.u64 	%rd2049, $str$2;
	cvta.global.u64 	%rd2050, %rd2049;
	{ // callseq 7, 0
	.param .b64 param0;
	st.param.b64 	[param0], %rd2050;
	.param .b64 param1;
	st.param.b64 	[param1], %rd2041;
	.param .b32 retval0;
	call.uni (retval0), 
	vprintf, 
	(
	param0, 
	param1
	);
	ld.param.b32 	%r1839, [retval0];
	} // callseq 7
	bra.uni 	$L__BB1_760;
$L__BB1_481:
	setp.geu.f64 	%p453, %fd269, 0d0000000000000000;
	@%p453 bra 	$L__BB1_483;
	ld.global.u64 	%rd1362, [%rd1+544];
	ld.u64 	%rd1363, [%rd1362+24];
	mul.wide.s32 	%rd1364, %r2340, 4;
	add.s64 	%rd1365, %rd1363, %rd1364;
	ld.u32 	%r1164, [%rd1365];
	add.s32 	%r1165, %r1164, -1;
	st.u32 	[%rd1365], %r1165;
	ld.global.u64 	%rd1366, [%rd1+544];
	ld.u64 	%rd1367, [%rd1366+24];
	mul.wide.s32 	%rd1368, %r2342, 4;
	add.s64 	%rd1369, %rd1367, %rd1368;
	ld.u32 	%r1166, [%rd1369];
	add.s32 	%r1167, %r1166, -1;
	st.u32 	[%rd1369], %r1167;
	ld.global.u64 	%rd1370, [%rd2+8];
	mul.wide.s32 	%rd1371, %r2249, 4;
	add.s64 	%rd1372, %rd1370, %rd1371;
	ld.u32 	%r2330, [%rd1372];
	mul.wide.s32 	%rd1373, %r2250, 4;
	add.s64 	%rd1374, %rd1370, %rd1373;
	ld.u32 	%r2331, [%rd1374];
	ld.global.u64 	%rd1375, [%rd1+536];
	ld.u64 	%rd1376, [%rd1375+24];
	mul.wide.s32 	%rd1377, %r2330, 4;
	add.s64 	%rd1378, %rd1376, %rd1377;
	ld.u32 	%r1168, [%rd1378];
	add.s32 	%r1169, %r1168, 1;
	st.u32 	[%rd1378], %r1169;
	ld.global.u64 	%rd1379, [%rd1+536];
	ld.u64 	%rd1380, [%rd1379+24];
	mul.wide.s32 	%rd1381, %r2331, 4;
	add.s64 	%rd1382, %rd1380, %rd1381;
	ld.u32 	%r1170, [%rd1382];
	add.s32 	%r1171, %r1170, 1;
	st.u32 	[%rd1382], %r1171;
	bra.uni 	$L__BB1_484;
$L__BB1_483:
	ld.global.u64 	%rd1341, [%rd1+544];
	ld.u64 	%rd1342, [%rd1341+32];
	mul.wide.s32 	%rd1343, %r2340, 4;
	add.s64 	%rd1344, %rd1342, %rd1343;
	ld.u32 	%r1156, [%rd1344];
	add.s32 	%r1157, %r1156, -1;
	st.u32 	[%rd1344], %r1157;
	ld.global.u64 	%rd1345, [%rd1+544];
	ld.u64 	%rd1346, [%rd1345+32];
	mul.wide.s32 	%rd1347, %r2342, 4;
	add.s64 	%rd1348, %rd1346, %rd1347;
	ld.u32 	%r1158, [%rd1348];
	add.s32 	%r1159, %r1158, -1;
	st.u32 	[%rd1348], %r1159;
	ld.global.u64 	%rd1349, [%rd2+8];
	mul.wide.s32 	%rd1350, %r2249, 4;
	add.s64 	%rd1351, %rd1349, %rd1350;
	ld.u32 	%r2330, [%rd1351];
	mul.wide.s32 	%rd1352, %r2250, 4;
	add.s64 	%rd1353, %rd1349, %rd1352;
	ld.u32 	%r2331, [%rd1353];
	ld.global.u64 	%rd1354, [%rd1+536];
	ld.u64 	%rd1355, [%rd1354+32];
	mul.wide.s32 	%rd1356, %r2330, 4;
	add.s64 	%rd1357, %rd1355, %rd1356;
	ld.u32 	%r1160, [%rd1357];
	add.s32 	%r1161, %r1160, 1;
	st.u32 	[%rd1357], %r1161;
	ld.global.u64 	%rd1358, [%rd1+536];
	ld.u64 	%rd1359, [%rd1358+32];
	mul.wide.s32 	%rd1360, %r2331, 4;
	add.s64 	%rd1361, %rd1359, %rd1360;
	ld.u32 	%r1162, [%rd1361];
	add.s32 	%r1163, %r1162, 1;
	st.u32 	[%rd1361], %r1163;
$L__BB1_484:
	ld.global.u64 	%rd1383, [%rd1+352];
	ld.u64 	%rd1384, [%rd1383+8];
	mul.wide.s32 	%rd1385, %r2330, 8;
	add.s64 	%rd1386, %rd1384, %rd1385;
	ld.u64 	%rd1387, [%rd1386];
	mul.wide.s32 	%rd1388, %r2331, 8;
	add.s64 	%rd1389, %rd1387, %rd1388;
	ld.f64 	%fd937, [%rd1389];
	ld.global.u64 	%rd1390, [%rd1+320];
	ld.u64 	%rd1391, [%rd1390+40];
	add.s64 	%rd1392, %rd1391, %rd1385;
	ld.f64 	%fd938, [%rd1392];
	div.rn.f64 	%fd1739, %fd937, %fd938;
	ld.global.u64 	%rd1393, [%rd1+472];
	mul.wide.s32 	%rd1394, %r2330, 4;
	add.s64 	%rd1395, %rd1393, %rd1394;
	ld.u32 	%r1172, [%rd1395];
	setp.lt.s32 	%p454, %r1172, 1;
	@%p454 bra 	$L__BB1_487;
	mov.b32 	%r2332, 1;
$L__BB1_486:
	ld.global.u64 	%rd1396, [%rd2+32];
	mul.wide.u32 	%rd1397, %r2332, 8;
	add.s64 	%rd1398, %rd1396, %rd1397;
	ld.u64 	%rd1399, [%rd1398];
	mul.wide.s32 	%rd1400, %r2249, 4;
	add.s64 	%rd1401, %rd1399, %rd1400;
	ld.u32 	%r1174, [%rd1401];
	shr.s32 	%r1175, %r1174, 31;
	and.b32  	%r1176, %r1175, -99999;
	st.u32 	[%rd1401], %r1176;
	add.s32 	%r2332, %r2332, 1;
	ld.global.u64 	%rd1402, [%rd1+472];
	add.s64 	%rd1404, %rd1402, %rd1394;
	ld.u32 	%r1177, [%rd1404];
	setp.ne.s32 	%p455, %r1177, 0;
	@%p455 bra 	$L__BB1_486;
$L__BB1_487:
	ld.global.u64 	%rd1405, [%rd1+488];
	ld.u64 	%rd1406, [%rd1405+8];
	add.s64 	%rd1408, %rd1406, %rd1394;
	ld.u32 	%r1178, [%rd1408];
	setp.lt.s32 	%p456, %r1178, 1;
	@%p456 bra 	$L__BB1_489;
	ld.global.u64 	%rd1409, [%rd2+64];
	mul.wide.s32 	%rd1410, %r2249, 8;
	add.s64 	%rd1411, %rd1409, %rd1410;
	mov.b64 	%rd1412, 0;
	st.u64 	[%rd1411], %rd1412;
$L__BB1_489:
	ld.global.u32 	%r1179, [%rd1+452];
	setp.lt.s32 	%p457, %r1179, 2;
	@%p457 bra 	$L__BB1_491;
	ld.global.u64 	%rd1413, [%rd2+72];
	mul.wide.s32 	%rd1414, %r2249, 8;
	add.s64 	%rd1415, %rd1413, %rd1414;
	mov.b64 	%rd1416, 0;
	st.u64 	[%rd1415], %rd1416;
$L__BB1_491:
	ld.global.u64 	%rd1417, [%rd1+472];
	mul.wide.s32 	%rd1418, %r2331, 4;
	add.s64 	%rd1419, %rd1417, %rd1418;
	ld.u32 	%r1180, [%rd1419];
	setp.lt.s32 	%p458, %r1180, 1;
	@%p458 bra 	$L__BB1_494;
	mov.b32 	%r2333, 1;
$L__BB1_493:
	ld.global.u64 	%rd1420, [%rd2+32];
	mul.wide.u32 	%rd1421, %r2333, 8;
	add.s64 	%rd1422, %rd1420, %rd1421;
	ld.u64 	%rd1423, [%rd1422];
	mul.wide.s32 	%rd1424, %r2250, 4;
	add.s64 	%rd1425, %rd1423, %rd1424;
	ld.u32 	%r1182, [%rd1425];
	shr.s32 	%r1183, %r1182, 31;
	and.b32  	%r1184, %r1183, -99999;
	st.u32 	[%rd1425], %r1184;
	add.s32 	%r2333, %r2333, 1;
	ld.global.u64 	%rd1426, [%rd1+472];
	add.s64 	%rd1428, %rd1426, %rd1418;
	ld.u32 	%r1185, [%rd1428];
	setp.ne.s32 	%p459, %r1185, 0;
	@%p459 bra 	$L__BB1_493;
$L__BB1_494:
	ld.global.u64 	%rd1429, [%rd1+488];
	ld.u64 	%rd1430, [%rd1429+8];
	add.s64 	%rd1432, %rd1430, %rd1418;
	ld.u32 	%r1186, [%rd1432];
	setp.lt.s32 	%p460, %r1186, 1;
	@%p460 bra 	$L__BB1_496;
	ld.global.u64 	%rd1433, [%rd2+64];
	mul.wide.s32 	%rd1434, %r2250, 8;
	add.s64 	%rd1435, %rd1433, %rd1434;
	mov.b64 	%rd1436, 0;
	st.u64 	[%rd1435], %rd1436;
$L__BB1_496:
	ld.global.u32 	%r1187, [%rd1+452];
	setp.lt.s32 	%p461, %r1187, 2;
	@%p461 bra 	$L__BB1_498;
	ld.global.u64 	%rd1437, [%rd2+72];
	mul.wide.s32 	%rd1438, %r2250, 8;
	add.s64 	%rd1439, %rd1437, %rd1438;
	mov.b64 	%rd1440, 0;
	st.u64 	[%rd1439], %rd1440;
$L__BB1_498:
	ld.global.u64 	%rd1441, [%rd1+392];
	ld.u64 	%rd1442, [%rd1441+24];
	add.s64 	%rd1444, %rd1442, %rd1333;
	ld.u64 	%rd1445, [%rd1444];
	add.s64 	%rd1447, %rd1445, %rd1336;
	ld.u64 	%rd1448, [%rd1447];
	add.s64 	%rd1450, %rd1448, %rd1339;
	ld.f64 	%fd939, [%rd1450];
	setp.leu.f64 	%p462, %fd939, 0d0000000000000000;
	@%p462 bra 	$L__BB1_507;
	ld.param.u64 	%rd2222, [_Z14cuda_collisonsP17curandStateXORWOWP6MOLECSP6OUTPUTP7GEOM_1DP3GASP4CALC_param_2];
	ld.global.v2.u32 	{%r1213, %r1214}, [%rd3];
	ld.global.v2.u32 	{%r1215, %r1216}, [%rd3+8];
	ld.global.v2.u32 	{%r1217, %r1218}, [%rd3+16];
	shr.u32 	%r1219, %r1214, 2;
	xor.b32  	%r1220, %r1219, %r1214;
	shl.b32 	%r1221, %r1218, 4;
	shl.b32 	%r1222, %r1220, 1;
	xor.b32  	%r1223, %r1221, %r1222;
	xor.b32  	%r1224, %r1223, %r1218;
	xor.b32  	%r1225, %r1224, %r1220;
	add.s32 	%r1226, %r1213, 362437;
	add.s32 	%r1227, %r1225, %r1226;
	cvt.rn.f32.u32 	%f1206, %r1227;
	fma.rn.f32 	%f1207, %f1206, 0f2F800000, 0f2F000000;
	st.global.v2.u32 	[%rd3], {%r1226, %r1215};
	st.global.v2.u32 	[%rd3+8], {%r1216, %r1217};
	st.global.v2.u32 	[%rd3+16], {%r1218, %r1225};
	cvt.f64.f32 	%fd272, %f1207;
	st.global.f64 	[%rd5+152], %fd272;
	cvta.to.global.u64 	%rd1503, %rd2222;
	ld.global.u64 	%rd1504, [%rd1503+136];
	ld.u64 	%rd1505, [%rd1504+64];
	mul.wide.s32 	%rd1506, %r2, 8;
	add.s64 	%rd1507, %rd1505, %rd1506;
	ld.f64 	%fd950, [%rd1507];
	ld.global.u64 	%rd1508, [%rd1+392];
	ld.u64 	%rd1509, [%rd1508+32];
	mul.wide.u32 	%rd1510, %r2341, 8;
	add.s64 	%rd1511, %rd1509, %rd1510;
	ld.u64 	%rd1512, [%rd1511];
	mul.wide.s32 	%rd1513, %r2340, 8;
	add.s64 	%rd1514, %rd1512, %rd1513;
	ld.u64 	%rd1515, [%rd1514];
	mul.wide.s32 	%rd1516, %r2342, 8;
	add.s64 	%rd1517, %rd1515, %rd1516;
	ld.f64 	%fd951, [%rd1517];
	ld.global.u64 	%rd1518, [%rd1+416];
	ld.u64 	%rd1519, [%rd1518+8];
	add.s64 	%rd1520, %rd1519, %rd1510;
	ld.u64 	%rd1521, [%rd1520];
	add.s64 	%rd1522, %rd1521, %rd1513;
	ld.u64 	%rd1523, [%rd1522];
	add.s64 	%rd1524, %rd1523, %rd1516;
	ld.u64 	%rd57, [%rd1524];
	ld.u64 	%rd1525, [%rd1518+16];
	add.s64 	%rd1526, %rd1525, %rd1510;
	ld.u64 	%rd1527, [%rd1526];
	add.s64 	%rd1528, %rd1527, %rd1513;
	ld.u64 	%rd1529, [%rd1528];
	add.s64 	%rd1530, %rd1529, %rd1516;
	ld.u64 	%rd58, [%rd1530];
	ld.u64 	%rd1531, [%rd1508+40];
	add.s64 	%rd1532, %rd1531, %rd1510;
	ld.u64 	%rd1533, [%rd1532];
	add.s64 	%rd1534, %rd1533, %rd1513;
	ld.u64 	%rd1535, [%rd1534];
	add.s64 	%rd1536, %rd1535, %rd1516;
	ld.f64 	%fd952, [%rd1536];
	sub.f64 	%fd273, %fd950, %fd951;
	sub.f64 	%fd274, %fd952, %fd951;
	mov.b32 	%r2334, -1;
$L__BB1_500:
	setp.gt.s32 	%p469, %r2334, -1;
	@%p469 bra 	$L__BB1_503;
	mov.u32 	%r2335, %r2334;
$L__BB1_502:
	add.s32 	%r2334, %r2335, 1;
	mul.wide.s32 	%rd2038, %r2335, 8;
	add.s64 	%rd2039, %rd58, %rd2038;
	ld.f64 	%fd1346, [%rd2039+8];
	add.s64 	%rd2040, %rd57, %rd2038;
	ld.f64 	%fd1347, [%rd2040+8];
	sub.f64 	%fd1348, %fd1346, %fd1347;
	mul.f64 	%fd1349, %fd273, %fd1348;
	div.rn.f64 	%fd1350, %fd1349, %fd274;
	add.f64 	%fd1351, %fd1350, %fd1347;
	setp.gt.f64 	%p899, %fd1351, %fd272;
	mov.u32 	%r2335, %r2334;
	@%p899 bra 	$L__BB1_500;
	bra.uni 	$L__BB1_502;
$L__BB1_503:
	ld.global.u64 	%rd1537, [%rd1+560];
	ld.u64 	%rd1538, [%rd1537+8];
	mul.wide.s32 	%rd1539, %r2330, 4;
	add.s64 	%rd59, %rd1538, %rd1539;
	ld.u32 	%r279, [%rd59];
	setp.lt.s32 	%p470, %r279, 1;
	@%p470 bra 	$L__BB1_505;
	add.s32 	%r2334, %r279, %r2334;
	mov.b32 	%r1228, 0;
	st.u32 	[%rd59], %r1228;
$L__BB1_505:
	ld.global.u64 	%rd1540, [%rd1+584];
	mul.wide.u32 	%rd1541, %r2341, 8;
	add.s64 	%rd1542, %rd1540, %rd1541;
	ld.u64 	%rd1543, [%rd1542];
	ld.u64 	%rd1544, [%rd1543+56];
	mul.wide.s32 	%rd1545, %r2340, 8;
	add.s64 	%rd1546, %rd1544, %rd1545;
	ld.u64 	%rd1547, [%rd1546];
	mul.wide.s32 	%rd1548, %r2342, 4;
	add.s64 	%rd1549, %rd1547, %rd1548;
	ld.u32 	%r2339, [%rd1549];
	ld.global.u64 	%rd1550, [%rd2+32];
	mul.wide.s32 	%rd1551, %r2339, 8;
	add.s64 	%rd1552, %rd1550, %rd1551;
	ld.u64 	%rd1553, [%rd1552];
	mul.wide.s32 	%rd1554, %r2249, 4;
	add.s64 	%rd1555, %rd1553, %rd1554;
	st.u32 	[%rd1555], %r2334;
	cvt.rn.f64.u32 	%fd953, %r2334;
	mul.f64 	%fd954, %fd953, 0dBB30B0EDF6C91C1B;
	ld.global.u64 	%rd1556, [%rd1+360];
	ld.u64 	%rd1557, [%rd1556+8];
	add.s64 	%rd1558, %rd1557, %rd1551;
	ld.u64 	%rd1559, [%rd1558];
	mul.wide.s32 	%rd1560, %r2330, 8;
	add.s64 	%rd1561, %rd1559, %rd1560;
	ld.f64 	%fd955, [%rd1561];
	fma.rn.f64 	%fd1727, %fd954, %fd955, %fd270;
	setp.geu.f64 	%p471, %fd1727, 0d0000000000000000;
	@%p471 bra 	$L__BB1_511;
$L__BB1_506:
	ld.global.u64 	%rd1562, [%rd2+32];
	add.s64 	%rd1564, %rd1562, %rd1551;
	ld.u64 	%rd1565, [%rd1564];
	add.s64 	%rd1567, %rd1565, %rd1554;
	ld.u32 	%r1229, [%rd1567];
	add.s32 	%r1230, %r1229, -1;
	st.u32 	[%rd1567], %r1230;
	ld.global.u64 	%rd1568, [%rd1+560];
	ld.u64 	%rd1569, [%rd1568+8];
	add.s64 	%rd1571, %rd1569, %rd1539;
	ld.u32 	%r1231, [%rd1571];
	add.s32 	%r1232, %r1231, 1;
	st.u32 	[%rd1571], %r1232;
	ld.global.u64 	%rd1572, [%rd1+360];
	ld.u64 	%rd1573, [%rd1572+8];
	add.s64 	%rd1574, %rd1573, %rd1551;
	ld.u64 	%rd1575, [%rd1574];
	add.s64 	%rd1577, %rd1575, %rd1560;
	ld.f64 	%fd956, [%rd1577];
	fma.rn.f64 	%fd1727, %fd956, 0d3B30B0EDF6C91C1B, %fd1727;
	setp.lt.f64 	%p472, %fd1727, 0d0000000000000000;
	@%p472 bra 	$L__BB1_506;
	bra.uni 	$L__BB1_511;
$L__BB1_507:
	ld.param.u64 	%rd2221, [_Z14cuda_collisonsP17curandStateXORWOWP6MOLECSP6OUTPUTP7GEOM_1DP3GASP4CALC_param_2];
	ld.global.u64 	%rd1451, [%rd1+584];
	add.s64 	%rd1453, %rd1451, %rd1333;
	ld.u64 	%rd1454, [%rd1453];
	ld.u64 	%rd1455, [%rd1454+40];
	mul.wide.s32 	%rd1456, %r2330, 8;
	add.s64 	%rd1457, %rd1455, %rd1456;
	ld.u64 	%rd1458, [%rd1457];
	mul.wide.s32 	%rd1459, %r2331, 4;
	add.s64 	%rd1460, %rd1458, %rd1459;
	ld.u32 	%r2339, [%rd1460];
	cvta.to.global.u64 	%rd1461, %rd2221;
	ld.global.u64 	%rd1462, [%rd1461+136];
	ld.u64 	%rd1463, [%rd1462+64];
	mul.wide.s32 	%rd1464, %r2, 8;
	add.s64 	%rd1465, %rd1463, %rd1464;
	ld.global.v2.u32 	{%r1188, %r1189}, [%rd3];
	ld.global.v2.u32 	{%r1190, %r1191}, [%rd3+8];
	ld.global.v2.u32 	{%r1192, %r1193}, [%rd3+16];
	shr.u32 	%r1194, %r1189, 2;
	xor.b32  	%r1195, %r1194, %r1189;
	shl.b32 	%r1196, %r1193, 4;
	shl.b32 	%r1197, %r1195, 1;
	xor.b32  	%r1198, %r1196, %r1197;
	xor.b32  	%r1199, %r1198, %r1193;
	xor.b32  	%r1200, %r1199, %r1195;
	add.s32 	%r1201, %r1188, 362437;
	add.s32 	%r1202, %r1200, %r1201;
	cvt.rn.f32.u32 	%f1182, %r1202;
	fma.rn.f32 	%f1183, %f1182, 0f2F800000, 0f2F000000;
	st.global.v2.u32 	[%rd3], {%r1201, %r1190};
	st.global.v2.u32 	[%rd3+8], {%r1191, %r1192};
	st.global.v2.u32 	[%rd3+16], {%r1193, %r1200};
	cvt.f64.f32 	%fd940, %f1183;
	st.global.f64 	[%rd5+152], %fd940;
	setp.lt.f32 	%p463, %f1183, 0f00800000;
	mul.f32 	%f1184, %f1183, 0f4B000000;
	selp.f32 	%f1185, %f1184, %f1183, %p463;
	selp.f32 	%f1186, 0fC1B80000, 0f00000000, %p463;
	mov.b32 	%r1203, %f1185;
	add.s32 	%r1204, %r1203, -1059760811;
	and.b32  	%r1205, %r1204, -8388608;
	sub.s32 	%r1206, %r1203, %r1205;
	mov.b32 	%f1187, %r1206;
	cvt.rn.f32.s32 	%f1188, %r1205;
	fma.rn.f32 	%f1189, %f1188, 0f34000000, %f1186;
	add.f32 	%f1190, %f1187, 0fBF800000;
	fma.rn.f32 	%f1191, %f1190, 0fBE055027, 0f3E1039F6;
	fma.rn.f32 	%f1192, %f1191, %f1190, 0fBDF8CDCC;
	fma.rn.f32 	%f1193, %f1192, %f1190, 0f3E0F2955;
	fma.rn.f32 	%f1194, %f1193, %f1190, 0fBE2AD8B9;
	fma.rn.f32 	%f1195, %f1194, %f1190, 0f3E4CED0B;
	fma.rn.f32 	%f1196, %f1195, %f1190, 0fBE7FFF22;
	fma.rn.f32 	%f1197, %f1196, %f1190, 0f3EAAAA78;
	fma.rn.f32 	%f1198, %f1197, %f1190, 0fBF000000;
	mul.f32 	%f1199, %f1190, %f1198;
	fma.rn.f32 	%f1200, %f1199, %f1190, %f1190;
	fma.rn.f32 	%f1201, %f1189, 0f3F317218, %f1200;
	setp.gt.u32 	%p464, %r1203, 2139095039;
	fma.rn.f32 	%f1202, %f1185, 0f7F800000, 0f7F800000;
	selp.f32 	%f1203, %f1202, %f1201, %p464;
	setp.eq.f32 	%p465, %f1185, 0f00000000;
	neg.f32 	%f1204, %f1203;
	selp.f32 	%f1205, 0f7F800000, %f1204, %p465;
	cvt.f64.f32 	%fd941, %f1205;
	ld.f64 	%fd942, [%rd1465];
	mul.f64 	%fd943, %fd942, %fd941;
	ld.global.u64 	%rd1466, [%rd1+360];
	ld.u64 	%rd1467, [%rd1466+8];
	mul.wide.s32 	%rd1468, %r2339, 8;
	add.s64 	%rd1469, %rd1467, %rd1468;
	ld.u64 	%rd1470, [%rd1469];
	add.s64 	%rd1471, %rd1470, %rd1456;
	ld.f64 	%fd944, [%rd1471];
	div.rn.f64 	%fd945, %fd943, %fd944;
	cvt.rzi.s32.f64 	%r2337, %fd945;
	ld.global.u64 	%rd1472, [%rd1+560];
	ld.u64 	%rd1473, [%rd1472+16];
	mul.wide.s32 	%rd1474, %r2330, 4;
	add.s64 	%rd60, %rd1473, %rd1474;
	ld.u32 	%r285, [%rd60];
	setp.lt.s32 	%p466, %r285, 1;
	@%p466 bra 	$L__BB1_509;
	add.s32 	%r2337, %r285, %r2337;
	mov.b32 	%r1207, 0;
	st.u32 	[%rd60], %r1207;
$L__BB1_509:
	ld.global.u64 	%rd1475, [%rd2+32];
	add.s64 	%rd1477, %rd1475, %rd1468;
	ld.u64 	%rd1478, [%rd1477];
	mul.wide.s32 	%rd1479, %r2249, 4;
	add.s64 	%rd1480, %rd1478, %rd1479;
	st.u32 	[%rd1480], %r2337;
	cvt.rn.f64.s32 	%fd946, %r2337;
	mul.f64 	%fd947, %fd946, 0dBB30B0EDF6C91C1B;
	ld.global.u64 	%rd1481, [%rd1+360];
	ld.u64 	%rd1482, [%rd1481+8];
	add.s64 	%rd1483, %rd1482, %rd1468;
	ld.u64 	%rd1484, [%rd1483];
	add.s64 	%rd1486, %rd1484, %rd1456;
	ld.f64 	%fd948, [%rd1486];
	fma.rn.f64 	%fd1727, %fd947, %fd948, %fd270;
	setp.geu.f64 	%p467, %fd1727, 0d0000000000000000;
	@%p467 bra 	$L__BB1_511;
$L__BB1_510:
	ld.global.u64 	%rd1487, [%rd2+32];
	add.s64 	%rd1489, %rd1487, %rd1468;
	ld.u64 	%rd1490, [%rd1489];
	add.s64 	%rd1492, %rd1490, %rd1479;
	ld.u32 	%r1208, [%rd1492];
	add.s32 	%r1209, %r1208, -1;
	st.u32 	[%rd1492], %r1209;
	ld.global.u64 	%rd1493, [%rd1+560];
	ld.u64 	%rd1494, [%rd1493+16];
	mul.wide.s32 	%rd1495, %r2330, 4;
	add.s64 	%rd1496, %rd1494, %rd1495;
	ld.u32 	%r1210, [%rd1496];
	add.s32 	%r1211, %r1210, 1;
	st.u32 	[%rd1496], %r1211;
	ld.global.u64 	%rd1497, [%rd1+360];
	ld.u64 	%rd1498, [%rd1497+8];
	add.s64 	%rd1499, %rd1498, %rd1468;
	ld.u64 	%rd1500, [%rd1499];
	add.s64 	%rd1502, %rd1500, %rd1456;
	ld.f64 	%fd949, [%rd1502];
	fma.rn.f64 	%fd1727, %fd949, 0d3B30B0EDF6C91C1B, %fd1727;
	setp.lt.f64 	%p468, %fd1727, 0d0000000000000000;
	@%p468 bra 	$L__BB1_510;
$L__BB1_511:
	ld.param.u64 	%rd2223, [_Z14cuda_collisonsP17curandStateXORWOWP6MOLECSP6OUTPUTP7GEOM_1DP3GASP4CALC_param_2];
	cvta.to.global.u64 	%rd1578, %rd2223;
	ld.global.u64 	%rd1579, [%rd1578+136];
	ld.u64 	%rd61, [%rd1579+64];
	ld.global.u64 	%rd62, [%rd2+64];
	ld.global.u64 	%rd1580, [%rd1+488];
	ld.u64 	%rd1581, [%rd1580+8];
	mul.wide.s32 	%rd1582, %r2330, 4;
	add.s64 	%rd1583, %rd1581, %rd1582;
	ld.u32 	%r289, [%rd1583];
	setp.ne.s32 	%p473, %r289, 2;
	@%p473 bra 	$L__BB1_513;
	ld.global.v2.u32 	{%r1279, %r1280}, [%rd3];
	ld.global.v2.u32 	{%r1281, %r1282}, [%rd3+8];
	ld.global.v2.u32 	{%r1283, %r1284}, [%rd3+16];
	shr.u32 	%r1285, %r1280, 2;
	xor.b32  	%r1286, %r1285, %r1280;
	shl.b32 	%r1287, %r1284, 4;
	shl.b32 	%r1288, %r1286, 1;
	xor.b32  	%r1289, %r1287, %r1288;
	xor.b32  	%r1290, %r1289, %r1284;
	xor.b32  	%r1291, %r1290, %r1286;
	add.s32 	%r1292, %r1279, 362437;
	add.s32 	%r1293, %r1291, %r1292;
	cvt.rn.f32.u32 	%f1290, %r1293;
	fma.rn.f32 	%f1291, %f1290, 0f2F800000, 0f2F000000;
	st.global.v2.u32 	[%rd3], {%r1292, %r1281};
	st.global.v2.u32 	[%rd3+8], {%r1282, %r1283};
	st.global.v2.u32 	[%rd3+16], {%r1284, %r1291};
	cvt.f64.f32 	%fd962, %f1291;
	st.global.f64 	[%rd5+152], %fd962;
	setp.lt.f32 	%p496, %f1291, 0f00800000;
	mul.f32 	%f1292, %f1291, 0f4B000000;
	selp.f32 	%f1293, %f1292, %f1291, %p496;
	selp.f32 	%f1294, 0fC1B80000, 0f00000000, %p496;
	mov.b32 	%r1294, %f1293;
	add.s32 	%r1295, %r1294, -1059760811;
	and.b32  	%r1296, %r1295, -8388608;
	sub.s32 	%r1297, %r1294, %r1296;
	mov.b32 	%f1295, %r1297;
	cvt.rn.f32.s32 	%f1296, %r1296;
	fma.rn.f32 	%f1297, %f1296, 0f34000000, %f1294;
	add.f32 	%f1298, %f1295, 0fBF800000;
	fma.rn.f32 	%f1299, %f1298, 0fBE055027, 0f3E1039F6;
	fma.rn.f32 	%f1300, %f1299, %f1298, 0fBDF8CDCC;
	fma.rn.f32 	%f1301, %f1300, %f1298, 0f3E0F2955;
	fma.rn.f32 	%f1302, %f1301, %f1298, 0fBE2AD8B9;
	fma.rn.f32 	%f1303, %f1302, %f1298, 0f3E4CED0B;
	fma.rn.f32 	%f1304, %f1303, %f1298, 0fBE7FFF22;
	fma.rn.f32 	%f1305, %f1304, %f1298, 0f3EAAAA78;
	fma.rn.f32 	%f1306, %f1305, %f1298, 0fBF000000;
	mul.f32 	%f1307, %f1298, %f1306;
	fma.rn.f32 	%f1308, %f1307, %f1298, %f1298;
	fma.rn.f32 	%f1309, %f1297, 0f3F317218, %f1308;
	setp.gt.u32 	%p497, %r1294, 2139095039;
	fma.rn.f32 	%f1310, %f1293, 0f7F800000, 0f7F800000;
	selp.f32 	%f1311, %f1310, %f1309, %p497;
	setp.eq.f32 	%p498, %f1293, 0f00000000;
	neg.f32 	%f1312, %f1311;
	selp.f32 	%f1313, 0f7F800000, %f1312, %p498;
	cvt.f64.f32 	%fd1728, %f1313;
	bra.uni 	$L__BB1_523;
$L__BB1_513:
	cvt.rn.f64.s32 	%fd957, %r289;
	fma.rn.f64 	%fd283, %fd957, 0d3FE0000000000000, 0dBFF0000000000000;
	cvt.rn.f32.f64 	%f1208, %fd283;
	mul.f32 	%f1209, %f1208, 0f3F000000;
	cvt.rzi.f32.f32 	%f1210, %f1209;
	add.f32 	%f1211, %f1210, %f1210;
	sub.f32 	%f1212, %f1208, %f1211;
	abs.f32 	%f245, %f1212;
	cvt.rmi.f32.f32 	%f246, %f1208;
$L__BB1_514:
	cvt.rn.f32.f64 	%f247, %fd283;
	setp.eq.f32 	%p474, %f247, 0f00000000;
	ld.global.v2.u32 	{%r1233, %r1234}, [%rd3];
	ld.global.v2.u32 	{%r1235, %r1236}, [%rd3+8];
	ld.global.v2.u32 	{%r1237, %r1238}, [%rd3+16];
	shr.u32 	%r1239, %r1234, 2;
	xor.b32  	%r1240, %r1239, %r1234;
	shl.b32 	%r1241, %r1238, 4;
	shl.b32 	%r1242, %r1240, 1;
	xor.b32  	%r1243, %r1241, %r1242;
	xor.b32  	%r1244, %r1243, %r1238;
	xor.b32  	%r1245, %r1244, %r1240;
	add.s32 	%r1246, %r1233, 362437;
	add.s32 	%r1247, %r1245, %r1246;
	cvt.rn.f32.u32 	%f1214, %r1247;
	fma.rn.f32 	%f1215, %f1214, 0f2F800000, 0f2F000000;
	st.global.v2.u32 	[%rd3], {%r1246, %r1235};
	st.global.v2.u32 	[%rd3+8], {%r1236, %r1237};
	st.global.v2.u32 	[%rd3+16], {%r1238, %r1245};
	cvt.f64.f32 	%fd958, %f1215;
	st.global.f64 	[%rd5+152], %fd958;
	mul.f64 	%fd1728, %fd958, 0d4024000000000000;
	div.rn.f64 	%fd959, %fd1728, %fd283;
	cvt.rn.f32.f64 	%f248, %fd959;
	abs.f32 	%f249, %f248;
	setp.lt.f32 	%p475, %f249, 0f00800000;
	mul.f32 	%f1216, %f249, 0f4B800000;
	selp.f32 	%f1217, %f1216, %f249, %p475;
	selp.f32 	%f1218, 0fC1C00000, 0f00000000, %p475;
	mov.b32 	%r1248, %f1217;
	add.s32 	%r1249, %r1248, -1060439283;
	and.b32  	%r1250, %r1249, -8388608;
	sub.s32 	%r1251, %r1248, %r1250;
	mov.b32 	%f1219, %r1251;
	cvt.rn.f32.s32 	%f1220, %r1250;
	fma.rn.f32 	%f1221, %f1220, 0f34000000, %f1218;
	add.f32 	%f1222, %f1219, 0fBF800000;
	add.f32 	%f1223, %f1219, 0f3F800000;
	rcp.approx.ftz.f32 	%f1224, %f1223;
	add.f32 	%f1225, %f1222, %f1222;
	mul.f32 	%f1226, %f1225, %f1224;
	mul.f32 	%f1227, %f1226, %f1226;
	sub.f32 	%f1228, %f1222, %f1226;
	add.f32 	%f1229, %f1228, %f1228;
	neg.f32 	%f1230, %f1226;
	fma.rn.f32 	%f1231, %f1230, %f1222, %f1229;
	mul.rn.f32 	%f1232, %f1224, %f1231;
	fma.rn.f32 	%f1233, %f1227, 0f3A2C32E4, 0f3B52E7DB;
	fma.rn.f32 	%f1234, %f1233, %f1227, 0f3C93BB73;
	fma.rn.f32 	%f1235, %f1234, %f1227, 0f3DF6384F;
	mul.rn.f32 	%f1236, %f1235, %f1227;
	fma.rn.f32 	%f1237, %f1226, 0f3FB8AA3B, %f1221;
	sub.f32 	%f1238, %f1221, %f1237;
	fma.rn.f32 	%f1239, %f1226, 0f3FB8AA3B, %f1238;
	fma.rn.f32 	%f1240, %f1232, 0f3FB8AA3B, %f1239;
	fma.rn.f32 	%f1241, %f1226, 0f32A55E34, %f1240;
	mul.f32 	%f1242, %f1236, 0f40400000;
	fma.rn.f32 	%f1243, %f1242, %f1232, %f1241;
	fma.rn.f32 	%f1244, %f1236, %f1226, %f1243;
	add.rn.f32 	%f1245, %f1237, %f1244;
	neg.f32 	%f1246, %f1237;
	add.rn.f32 	%f1247, %f1245, %f1246;
	neg.f32 	%f1248, %f1247;
	add.rn.f32 	%f1249, %f1244, %f1248;
	mul.rn.f32 	%f1250, %f1245, %f247;
	neg.f32 	%f1251, %f1250;
	fma.rn.f32 	%f1252, %f1245, %f247, %f1251;
	fma.rn.f32 	%f1253, %f1249, %f247, %f1252;
	cvt.rni.f32.f32 	%f1254, %f1250;
	sub.f32 	%f1255, %f1250, %f1254;
	add.f32 	%f1256, %f1255, %f1253;
	fma.rn.f32 	%f1257, %f1256, 0f391FCB8E, 0f3AAF85ED;
	fma.rn.f32 	%f1258, %f1257, %f1256, 0f3C1D9856;
	fma.rn.f32 	%f1259, %f1258, %f1256, 0f3D6357BB;
	fma.rn.f32 	%f1260, %f1259, %f1256, 0f3E75FDEC;
	fma.rn.f32 	%f1261, %f1260, %f1256, 0f3F317218;
	fma.rn.f32 	%f1262, %f1261, %f1256, 0f3F800000;
	cvt.rzi.s32.f32 	%r1252, %f1254;
	setp.gt.f32 	%p476, %f1254, 0f00000000;
	selp.b32 	%r1253, 0, -2097152000, %p476;
	add.s32 	%r1254, %r1253, 2130706432;
	mov.b32 	%f1263, %r1254;
	mul.f32 	%f1264, %f1262, %f1263;
	shl.b32 	%r1255, %r1252, 23;
	sub.s32 	%r1256, %r1255, %r1253;
	mov.b32 	%f1265, %r1256;
	mul.f32 	%f1266, %f1264, %f1265;
	abs.f32 	%f1267, %f1250;
	setp.gt.f32 	%p477, %f1267, 0f43180000;
	setp.lt.f32 	%p478, %f1250, 0f00000000;
	selp.f32 	%f1268, 0f00000000, 0f7F800000, %p478;
	selp.f32 	%f250, %f1268, %f1266, %p477;
	setp.eq.f32 	%p479, %f248, 0f3F800000;
	or.pred  	%p480, %p479, %p474;
	mov.f32 	%f3296, 0f3F800000;
	@%p480 bra 	$L__BB1_522;
	abs.f32 	%f1269, %f247;
	setp.num.f32 	%p481, %f1269, %f1269;
	setp.num.f32 	%p482, %f249, %f249;
	and.pred  	%p483, %p482, %p481;
	@%p483 bra 	$L__BB1_517;
	add.rn.f32 	%f3296, %f248, %f247;
	bra.uni 	$L__BB1_522;
$L__BB1_517:
	setp.neu.f32 	%p484, %f248, 0f00000000;
	setp.neu.f32 	%p485, %f249, 0f7F800000;
	and.pred  	%p486, %p484, %p485;
	@%p486 bra 	$L__BB1_519;
	setp.lt.f32 	%p493, %f247, 0f00000000;
	setp.neu.f32 	%p494, %f245, 0f3F800000;
	add.f32 	%f1273, %f248, %f248;
	mov.b32 	%r1257, %f1273;
	xor.b32  	%r1258, %r1257, 2139095040;
	selp.b32 	%r1259, %r1258, %r1257, %p493;
	and.b32  	%r1260, %r1259, 2147483647;
	selp.b32 	%r1261, %r1260, %r1259, %p494;
	mov.b32 	%f3296, %r1261;
	bra.uni 	$L__BB1_522;
$L__BB1_519:
	setp.eq.f32 	%p487, %f1269, 0f7F800000;
	setp.eq.f32 	%p488, %f248, 0fBF800000;
	and.pred  	%p489, %p488, %p487;
	@%p489 bra 	$L__BB1_522;
	setp.geu.f32 	%p490, %f248, 0f00000000;
	mov.f32 	%f3296, %f250;
	@%p490 bra 	$L__BB1_522;
	setp.neu.f32 	%p491, %f246, %f247;
	setp.neu.f32 	%p492, %f245, 0f3F800000;
	neg.f32 	%f1271, %f250;
	selp.f32 	%f1272, %f250, %f1271, %p492;
	selp.f32 	%f3296, 0f7FFFFFFF, %f1272, %p491;
$L__BB1_522:
	sub.f64 	%fd960, %fd283, %fd1728;
	cvt.rn.f32.f64 	%f1274, %fd960;
	fma.rn.f32 	%f1275, %f1274, 0f3BBB989D, 0f3F000000;
	cvt.sat.f32.f32 	%f1276, %f1275;
	mov.f32 	%f1277, 0f4B400001;
	mov.f32 	%f1278, 0f437C0000;
	fma.rm.f32 	%f1279, %f1276, %f1278, %f1277;
	add.f32 	%f1280, %f1279, 0fCB40007F;
	neg.f32 	%f1281, %f1280;
	fma.rn.f32 	%f1282, %f1274, 0f3FB8AA3B, %f1281;
	fma.rn.f32 	%f1283, %f1274, 0f32A57060, %f1282;
	mov.b32 	%r1262, %f1279;
	shl.b32 	%r1263, %r1262, 23;
	mov.b32 	%f1284, %r1263;
	ex2.approx.ftz.f32 	%f1285, %f1283;
	mul.f32 	%f1286, %f1285, %f1284;
	mul.f32 	%f1287, %f3296, %f1286;
	ld.global.v2.u32 	{%r1264, %r1265}, [%rd3];
	ld.global.v2.u32 	{%r1266, %r1267}, [%rd3+8];
	ld.global.v2.u32 	{%r1268, %r1269}, [%rd3+16];
	shr.u32 	%r1270, %r1265, 2;
	xor.b32  	%r1271, %r1270, %r1265;
	shl.b32 	%r1272, %r1269, 4;
	shl.b32 	%r1273, %r1271, 1;
	xor.b32  	%r1274, %r1272, %r1273;
	xor.b32  	%r1275, %r1274, %r1269;
	xor.b32  	%r1276, %r1275, %r1271;
	add.s32 	%r1277, %r1264, 362437;
	add.s32 	%r1278, %r1276, %r1277;
	cvt.rn.f32.u32 	%f1288, %r1278;
	fma.rn.f32 	%f1289, %f1288, 0f2F800000, 0f2F000000;
	st.global.v2.u32 	[%rd3], {%r1277, %r1266};
	st.global.v2.u32 	[%rd3+8], {%r1267, %r1268};
	st.global.v2.u32 	[%rd3+16], {%r1269, %r1276};
	cvt.f64.f32 	%fd961, %f1289;
	st.global.f64 	[%rd5+152], %fd961;
	setp.leu.f32 	%p495, %f1287, %f1289;
	@%p495 bra 	$L__BB1_514;
$L__BB1_523:
	mul.f64 	%fd963, %fd1728, 0d3B30B0EDF6C91C1B;
	mul.wide.s32 	%rd1584, %r2, 8;
	add.s64 	%rd1585, %rd61, %rd1584;
	ld.f64 	%fd964, [%rd1585];
	mul.f64 	%fd965, %fd963, %fd964;
	mul.wide.s32 	%rd1586, %r2249, 8;
	add.s64 	%rd1587, %rd62, %rd1586;
	st.f64 	[%rd1587], %fd965;
	ld.global.u64 	%rd1588, [%rd1+296];
	mul.wide.s32 	%rd1589, %r2330, 8;
	add.s64 	%rd1590, %rd1588, %rd1589;
	ld.f64 	%fd286, [%rd1590];
	setp.leu.f64 	%p499, %fd286, 0d3B92E3B40A0E9B4F;
	@%p499 bra 	$L__BB1_525;
	ld.global.u64 	%rd1591, [%rd2+64];
	add.s64 	%rd1593, %rd1591, %rd1586;
	ld.f64 	%fd966, [%rd1593];
	add.f64 	%fd967, %fd286, %fd966;
	st.f64 	[%rd1593], %fd967;
	ld.global.u64 	%rd1594, [%rd1+296];
	add.s64 	%rd1596, %rd1594, %rd1589;
	mov.b64 	%rd1597, 4292743757239851855;
	st.u64 	[%rd1596], %rd1597;
$L__BB1_525:
	ld.global.u64 	%rd1598, [%rd2+64];
	add.s64 	%rd1600, %rd1598, %rd1586;
	ld.f64 	%fd968, [%rd1600];
	sub.f64 	%fd1730, %fd1727, %fd968;
	setp.geu.f64 	%p500, %fd1730, 0d0000000000000000;
	@%p500 bra 	$L__BB1_527;
$L__BB1_526:
	ld.global.u64 	%rd1601, [%rd2+64];
	add.s64 	%rd1603, %rd1601, %rd1586;
	ld.f64 	%fd969, [%rd1603];
	mul.f64 	%fd970, %fd969, 0d3FE0000000000000;
	ld.global.u64 	%rd1604, [%rd1+296];
	add.s64 	%rd1606, %rd1604, %rd1589;
	ld.f64 	%fd971, [%rd1606];
	add.f64 	%fd972, %fd970, %fd971;
	st.f64 	[%rd1606], %fd972;
	ld.global.u64 	%rd1607, [%rd2+64];
	add.s64 	%rd1608, %rd1607, %rd1586;
	st.f64 	[%rd1608], %fd970;
	add.f64 	%fd1730, %fd1730, %fd970;
	setp.lt.f64 	%p501, %fd1730, 0d0000000000000000;
	@%p501 bra 	$L__BB1_526;
$L__BB1_527:
	add.f64 	%fd973, %fd1730, %fd1730;
	ld.global.u64 	%rd1609, [%rd1+352];
	ld.u64 	%rd1610, [%rd1609+8];
	add.s64 	%rd1612, %rd1610, %rd1589;
	ld.u64 	%rd1613, [%rd1612];
	mul.wide.s32 	%rd1614, %r2331, 8;
	add.s64 	%rd1615, %rd1613, %rd1614;
	ld.f64 	%fd974, [%rd1615];
	div.rn.f64 	%fd1658, %fd973, %fd974;
	mov.b32 	%r2341, 1;
	mov.u32 	%r2340, %r2330;
	mov.u32 	%r2342, %r2331;
$L__BB1_528:
	setp.ne.s32 	%p503, %r2298, 0;
	ld.global.u64 	%rd2239, [%rd1+352];
	@%p503 bra 	$L__BB1_725;
	ld.u64 	%rd1616, [%rd2239+8];
	mul.wide.s32 	%rd1617, %r2340, 8;
	add.s64 	%rd1618, %rd1616, %rd1617;
	ld.u64 	%rd1619, [%rd1618];
	mul.wide.s32 	%rd1620, %r2342, 8;
	add.s64 	%rd1621, %rd1619, %rd1620;
	ld.f64 	%fd975, [%rd1621];
	mul.f64 	%fd976, %fd975, 0d3FE0000000000000;
	mul.f64 	%fd1744, %fd1658, %fd976;
	mov.b32 	%r2345, 1;
	not.pred 	%p608, %p1211;
$L__BB1_530:
	setp.eq.s32 	%p504, %r2345, 1;
	selp.b32 	%r298, %r2340, %r2342, %p504;
	ld.global.u32 	%r1300, [%rd1+452];
	setp.lt.s32 	%p505, %r1300, 2;
	@%p505 bra 	$L__BB1_601;
	ld.global.u64 	%rd1622, [%rd1+376];
	ld.u64 	%rd1623, [%rd1622+24];
	ld.u64 	%rd1624, [%rd1623+8];
	mul.wide.s32 	%rd1625, %r298, 8;
	add.s64 	%rd1626, %rd1624, %rd1625;
	ld.f64 	%fd977, [%rd1626];
	rcp.rn.f64 	%fd303, %fd977;
	ld.global.v2.u32 	{%r1301, %r1302}, [%rd3];
	ld.global.v2.u32 	{%r1303, %r1304}, [%rd3+8];
	ld.global.v2.u32 	{%r1305, %r1306}, [%rd3+16];
	shr.u32 	%r1307, %r1302, 2;
	xor.b32  	%r1308, %r1307, %r1302;
	shl.b32 	%r1309, %r1306, 4;
	shl.b32 	%r1310, %r1308, 1;
	xor.b32  	%r1311, %r1309, %r1310;
	xor.b32  	%r1312, %r1311, %r1306;
	xor.b32  	%r1313, %r1312, %r1308;
	add.s32 	%r1314, %r1301, 362437;
	add.s32 	%r1315, %r1313, %r1314;
	cvt.rn.f32.u32 	%f1314, %r1315;
	fma.rn.f32 	%f1315, %f1314, 0f2F800000, 0f2F000000;
	st.global.v2.u32 	[%rd3], {%r1314, %r1303};
	st.global.v2.u32 	[%rd3+8], {%r1304, %r1305};
	st.global.v2.u32 	[%rd3+16], {%r1306, %r1313};
	cvt.f64.f32 	%fd978, %f1315;
	st.global.f64 	[%rd5+152], %fd978;
	setp.leu.f64 	%p506, %fd303, %fd978;
	@%p506 bra 	$L__BB1_601;
	ld.global.u64 	%rd1627, [%rd2+72];
	selp.b32 	%r1317, %r2249, %r2250, %p504;
	mul.wide.s32 	%rd1628, %r1317, 8;
	add.s64 	%rd1629, %rd1627, %rd1628;
	ld.f64 	%fd979, [%rd1629];
	add.f64 	%fd304, %fd1744, %fd979;
	ld.global.u64 	%rd1630, [%rd1+480];
	mul.wide.s32 	%rd1631, %r298, 4;
	add.s64 	%rd1632, %rd1630, %rd1631;
	ld.u32 	%r299, [%rd1632];
	setp.ne.s32 	%p508, %r299, 1;
	mov.b32 	%r2366, 0;
	@%p508 bra 	$L__BB1_534;
	ld.global.u64 	%rd1633, [%rd1+376];
	ld.u64 	%rd1634, [%rd1633+8];
	ld.u64 	%rd1635, [%rd1634+8];
	add.s64 	%rd1637, %rd1635, %rd1625;
	ld.f64 	%fd980, [%rd1637];
	cvt.rzi.s32.f64 	%r2366, %fd980;
$L__BB1_534:
	setp.lt.s32 	%p509, %r299, 2;
	@%p509 bra 	$L__BB1_601;
	ld.global.u64 	%rd64, [%rd1+376];
	ld.u64 	%rd65, [%rd64+16];
	and.b32  	%r302, %r299, 7;
	setp.lt.u32 	%p510, %r299, 8;
	mov.b32 	%r2356, 1;
	@%p510 bra 	$L__BB1_554;
	and.b32  	%r303, %r299, 2147483640;
	mov.b32 	%r2364, 1;
$L__BB1_537:
	.pragma "nounroll";
	mul.wide.u32 	%rd1638, %r2364, 8;
	add.s64 	%rd68, %rd65, %rd1638;
	ld.u64 	%rd1639, [%rd68];
	mul.wide.s32 	%rd1640, %r298, 8;
	add.s64 	%rd1641, %rd1639, %rd1640;
	ld.f64 	%fd981, [%rd1641];
	mul.f64 	%fd982, %fd981, 0d3B30B0EDF6C91C1B;
	setp.leu.f64 	%p511, %fd304, %fd982;
	@%p511 bra 	$L__BB1_539;
	cvt.rn.f64.s32 	%fd983, %r2366;
	ld.u64 	%rd1642, [%rd64+8];
	mul.wide.u32 	%rd1643, %r2364, 8;
	add.s64 	%rd1644, %rd1642, %rd1643;
	ld.u64 	%rd1645, [%rd1644];
	mul.wide.s32 	%rd1646, %r298, 8;
	add.s64 	%rd1647, %rd1645, %rd1646;
	ld.f64 	%fd984, [%rd1647];
	add.f64 	%fd985, %fd984, %fd983;
	cvt.rzi.s32.f64 	%r2366, %fd985;
$L__BB1_539:
	ld.u64 	%rd1648, [%rd68+8];
	mul.wide.s32 	%rd1649, %r298, 8;
	add.s64 	%rd1650, %rd1648, %rd1649;
	ld.f64 	%fd986, [%rd1650];
	mul.f64 	%fd987, %fd986, 0d3B30B0EDF6C91C1B;
	setp.leu.f64 	%p512, %fd304, %fd987;
	@%p512 bra 	$L__BB1_541;
	cvt.rn.f64.s32 	%fd988, %r2366;
	ld.u64 	%rd1651, [%rd64+8];
	mul.wide.u32 	%rd1652, %r2364, 8;
	add.s64 	%rd1653, %rd1651, %rd1652;
	ld.u64 	%rd1654, [%rd1653+8];
	mul.wide.s32 	%rd1655, %r298, 8;
	add.s64 	%rd1656, %rd1654, %rd1655;
	ld.f64 	%fd989, [%rd1656];
	add.f64 	%fd990, %fd989, %fd988;
	cvt.rzi.s32.f64 	%r2366, %fd990;
$L__BB1_541:
	ld.u64 	%rd1657, [%rd68+16];
	mul.wide.s32 	%rd1658, %r298, 8;
	add.s64 	%rd1659, %rd1657, %rd1658;
	ld.f64 	%fd991, [%rd1659];
	mul.f64 	%fd992, %fd991, 0d3B30B0EDF6C91C1B;
	setp.leu.f64 	%p513, %fd304, %fd992;
	@%p513 bra 	$L__BB1_543;
	cvt.rn.f64.s32 	%fd993, %r2366;
	ld.u64 	%rd1660, [%rd64+8];
	mul.wide.u32 	%rd1661, %r2364, 8;
	add.s64 	%rd1662, %rd1660, %rd1661;
	ld.u64 	%rd1663, [%rd1662+16];
	mul.wide.s32 	%rd1664, %r298, 8;
	add.s64 	%rd1665, %rd1663, %rd1664;
	ld.f64 	%fd994, [%rd1665];
	add.f64 	%fd995, %fd994, %fd993;
	cvt.rzi.s32.f64 	%r2366, %fd995;
$L__BB1_543:
	ld.u64 	%rd1666, [%rd68+24];
	mul.wide.s32 	%rd1667, %r298, 8;
	add.s64 	%rd1668, %rd1666, %rd1667;
	ld.f64 	%fd996, [%rd1668];
	mul.f64 	%fd997, %fd996, 0d3B30B0EDF6C91C1B;
	setp.leu.f64 	%p514, %fd304, %fd997;
	@%p514 bra 	$L__BB1_545;
	cvt.rn.f64.s32 	%fd998, %r2366;
	ld.u64 	%rd1669, [%rd64+8];
	mul.wide.u32 	%rd1670, %r2364, 8;
	add.s64 	%rd1671, %rd1669, %rd1670;
	ld.u64 	%rd1672, [%rd1671+24];
	mul.wide.s32 	%rd1673, %r298, 8;
	add.s64 	%rd1674, %rd1672, %rd1673;
	ld.f64 	%fd999, [%rd1674];
	add.f64 	%fd1000, %fd999, %fd998;
	cvt.rzi.s32.f64 	%r2366, %fd1000;
$L__BB1_545:
	ld.u64 	%rd1675, [%rd68+32];
	mul.wide.s32 	%rd1676, %r298, 8;
	add.s64 	%rd1677, %rd1675, %rd1676;
	ld.f64 	%fd1001, [%rd1677];
	mul.f64 	%fd1002, %fd1001, 0d3B30B0EDF6C91C1B;
	setp.leu.f64 	%p515, %fd304, %fd1002;
	@%p515 bra 	$L__BB1_547;
	cvt.rn.f64.s32 	%fd1003, %r2366;
	ld.u64 	%rd1678, [%rd64+8];
	mul.wide.u32 	%rd1679, %r2364, 8;
	add.s64 	%rd1680, %rd1678, %rd1679;
	ld.u64 	%rd1681, [%rd1680+32];
	mul.wide.s32 	%rd1682, %r298, 8;
	add.s64 	%rd1683, %rd1681, %rd1682;
	ld.f64 	%fd1004, [%rd1683];
	add.f64 	%fd1005, %fd1004, %fd1003;
	cvt.rzi.s32.f64 	%r2366, %fd1005;
$L__BB1_547:
	ld.u64 	%rd1684, [%rd68+40];
	mul.wide.s32 	%rd1685, %r298, 8;
	add.s64 	%rd1686, %rd1684, %rd1685;
	ld.f64 	%fd1006, [%rd1686];
	mul.f64 	%fd1007, %fd1006, 0d3B30B0EDF6C91C1B;
	setp.leu.f64 	%p516, %fd304, %fd1007;
	@%p516 bra 	$L__BB1_549;
	cvt.rn.f64.s32 	%fd1008, %r2366;
	ld.u64 	%rd1687, [%rd64+8];
	mul.wide.u32 	%rd1688, %r2364, 8;
	add.s64 	%rd1689, %rd1687, %rd1688;
	ld.u64 	%rd1690, [%rd1689+40];
	mul.wide.s32 	%rd1691, %r298, 8;
	add.s64 	%rd1692, %rd1690, %rd1691;
	ld.f64 	%fd1009, [%rd1692];
	add.f64 	%fd1010, %fd1009, %fd1008;
	cvt.rzi.s32.f64 	%r2366, %fd1010;
$L__BB1_549:
	ld.u64 	%rd1693, [%rd68+48];
	mul.wide.s32 	%rd1694, %r298, 8;
	add.s64 	%rd1695, %rd1693, %rd1694;
	ld.f64 	%fd1011, [%rd1695];
	mul.f64 	%fd1012, %fd1011, 0d3B30B0EDF6C91C1B;
	setp.leu.f64 	%p517, %fd304, %fd1012;
	@%p517 bra 	$L__BB1_551;
	cvt.rn.f64.s32 	%fd1013, %r2366;
	ld.u64 	%rd1696, [%rd64+8];
	mul.wide.u32 	%rd1697, %r2364, 8;
	add.s64 	%rd1698, %rd1696, %rd1697;
	ld.u64 	%rd1699, [%rd1698+48];
	mul.wide.s32 	%rd1700, %r298, 8;
	add.s64 	%rd1701, %rd1699, %rd1700;
	ld.f64 	%fd1014, [%rd1701];
	add.f64 	%fd1015, %fd1014, %fd1013;
	cvt.rzi.s32.f64 	%r2366, %fd1015;
$L__BB1_551:
	ld.u64 	%rd1702, [%rd68+56];
	mul.wide.s32 	%rd1703, %r298, 8;
	add.s64 	%rd1704, %rd1702, %rd1703;
	ld.f64 	%fd1016, [%rd1704];
	mul.f64 	%fd1017, %fd1016, 0d3B30B0EDF6C91C1B;
	setp.leu.f64 	%p518, %fd304, %fd1017;
	@%p518 bra 	$L__BB1_553;
	cvt.rn.f64.s32 	%fd1018, %r2366;
	ld.u64 	%rd1705, [%rd64+8];
	mul.wide.u32 	%rd1706, %r2364, 8;
	add.s64 	%rd1707, %rd1705, %rd1706;
	ld.u64 	%rd1708, [%rd1707+56];
	mul.wide.s32 	%rd1709, %r298, 8;
	add.s64 	%rd1710, %rd1708, %rd1709;
	ld.f64 	%fd1019, [%rd1710];
	add.f64 	%fd1020, %fd1019, %fd1018;
	cvt.rzi.s32.f64 	%r2366, %fd1020;
$L__BB1_553:
	add.s32 	%r2356, %r2364, 8;
	add.s32 	%r1321, %r2364, 7;
	setp.eq.s32 	%p519, %r1321, %r303;
	mov.u32 	%r2364, %r2356;
	@%p519 bra 	$L__BB1_554;
	bra.uni 	$L__BB1_537;
$L__BB1_554:
	setp.eq.s32 	%p520, %r302, 0;
	@%p520 bra 	$L__BB1_575;
	and.b32  	%r307, %r299, 3;
	setp.lt.u32 	%p521, %r302, 4;
	@%p521 bra 	$L__BB1_565;
	mul.wide.u32 	%rd1711, %r2356, 8;
	add.s64 	%rd66, %rd65, %rd1711;
	ld.u64 	%rd1712, [%rd66];
	mul.wide.s32 	%rd1713, %r298, 8;
	add.s64 	%rd1714, %rd1712, %rd1713;
	ld.f64 	%fd1021, [%rd1714];
	mul.f64 	%fd1022, %fd1021, 0d3B30B0EDF6C91C1B;
	setp.leu.f64 	%p522, %fd304, %fd1022;
	@%p522 bra 	$L__BB1_558;
	cvt.rn.f64.s32 	%fd1023, %r2366;
	ld.u64 	%rd1715, [%rd64+8];
	mul.wide.u32 	%rd1716, %r2356, 8;
	add.s64 	%rd1717, %rd1715, %rd1716;
	ld.u64 	%rd1718, [%rd1717];
	mul.wide.s32 	%rd1719, %r298, 8;
	add.s64 	%rd1720, %rd1718, %rd1719;
	ld.f64 	%fd1024, [%rd1720];
	add.f64 	%fd1025, %fd1024, %fd1023;
	cvt.rzi.s32.f64 	%r2366, %fd1025;
$L__BB1_558:
	ld.u64 	%rd1721, [%rd66+8];
	mul.wide.s32 	%rd1722, %r298, 8;
	add.s64 	%rd1723, %rd1721, %rd1722;
	ld.f64 	%fd1026, [%rd1723];
	mul.f64 	%fd1027, %fd1026, 0d3B30B0EDF6C91C1B;
	setp.leu.f64 	%p523, %fd304, %fd1027;
	@%p523 bra 	$L__BB1_560;
	cvt.rn.f64.s32 	%fd1028, %r2366;
	ld.u64 	%rd1724, [%rd64+8];
	mul.wide.u32 	%rd1725, %r2356, 8;
	add.s64 	%rd1726, %rd1724, %rd1725;
	ld.u64 	%rd1727, [%rd1726+8];
	mul.wide.s32 	%rd1728, %r298, 8;
	add.s64 	%rd1729, %rd1727, %rd1728;
	ld.f64 	%fd1029, [%rd1729];
	add.f64 	%fd1030, %fd1029, %fd1028;
	cvt.rzi.s32.f64 	%r2366, %fd1030;
$L__BB1_560:
	ld.u64 	%rd1730, [%rd66+16];
	mul.wide.s32 	%rd1731, %r298, 8;
	add.s64 	%rd1732, %rd1730, %rd1731;
	ld.f64 	%fd1031, [%rd1732];
	mul.f64 	%fd1032, %fd1031, 0d3B30B0EDF6C91C1B;
	setp.leu.f64 	%p524, %fd304, %fd1032;
	@%p524 bra 	$L__BB1_562;
	cvt.rn.f64.s32 	%fd1033, %r2366;
	ld.u64 	%rd1733, [%rd64+8];
	mul.wide.u32 	%rd1734, %r2356, 8;
	add.s64 	%rd1735, %rd1733, %rd1734;
	ld.u64 	%rd1736, [%rd1735+16];
	mul.wide.s32 	%rd1737, %r298, 8;
	add.s64 	%rd1738, %rd1736, %rd1737;
	ld.f64 	%fd1034, [%rd1738];
	add.f64 	%fd1035, %fd1034, %fd1033;
	cvt.rzi.s32.f64 	%r2366, %fd1035;
$L__BB1_562:
	ld.u64 	%rd1739, [%rd66+24];
	mul.wide.s32 	%rd1740, %r298, 8;
	add.s64 	%rd1741, %rd1739, %rd1740;
	ld.f64 	%fd1036, [%rd1741];
	mul.f64 	%fd1037, %fd1036, 0d3B30B0EDF6C91C1B;
	setp.leu.f64 	%p525, %fd304, %fd1037;
	@%p525 bra 	$L__BB1_564;
	cvt.rn.f64.s32 	%fd1038, %r2366;
	ld.u64 	%rd1742, [%rd64+8];
	mul.wide.u32 	%rd1743, %r2356, 8;
	add.s64 	%rd1744, %rd1742, %rd1743;
	ld.u64 	%rd1745, [%rd1744+24];
	mul.wide.s32 	%rd1746, %r298, 8;
	add.s64 	%rd1747, %rd1745, %rd1746;
	ld.f64 	%fd1039, [%rd1747];
	add.f64 	%fd1040, %fd1039, %fd1038;
	cvt.rzi.s32.f64 	%r2366, %fd1040;
$L__BB1_564:
	add.s32 	%r2356, %r2356, 4;
$L__BB1_565:
	setp.eq.s32 	%p526, %r307, 0;
	@%p526 bra 	$L__BB1_575;
	setp.eq.s32 	%p527, %r307, 1;
	@%p527 bra 	$L__BB1_572;
	mul.wide.u32 	%rd1748, %r2356, 8;
	add.s64 	%rd67, %rd65, %rd1748;
	ld.u64 	%rd1749, [%rd67];
	mul.wide.s32 	%rd1750, %r298, 8;
	add.s64 	%rd1751, %rd1749, %rd1750;
	ld.f64 	%fd1041, [%rd1751];
	mul.f64 	%fd1042, %fd1041, 0d3B30B0EDF6C91C1B;
	setp.leu.f64 	%p528, %fd304, %fd1042;
	@%p528 bra 	$L__BB1_569;
	cvt.rn.f64.s32 	%fd1043, %r2366;
	ld.u64 	%rd1752, [%rd64+8];
	mul.wide.u32 	%rd1753, %r2356, 8;
	add.s64 	%rd1754, %rd1752, %rd1753;
	ld.u64 	%rd1755, [%rd1754];
	mul.wide.s32 	%rd1756, %r298, 8;
	add.s64 	%rd1757, %rd1755, %rd1756;
	ld.f64 	%fd1044, [%rd1757];
	add.f64 	%fd1045, %fd1044, %fd1043;
	cvt.rzi.s32.f64 	%r2366, %fd1045;
$L__BB1_569:
	ld.u64 	%rd1758, [%rd67+8];
	mul.wide.s32 	%rd1759, %r298, 8;
	add.s64 	%rd1760, %rd1758, %rd1759;
	ld.f64 	%fd1046, [%rd1760];
	mul.f64 	%fd1047, %fd1046, 0d3B30B0EDF6C91C1B;
	setp.leu.f64 	%p529, %fd304, %fd1047;
	@%p529 bra 	$L__BB1_571;
	cvt.rn.f64.s32 	%fd1048, %r2366;
	ld.u64 	%rd1761, [%rd64+8];
	mul.wide.u32 	%rd1762, %r2356, 8;
	add.s64 	%rd1763, %rd1761, %rd1762;
	ld.u64 	%rd1764, [%rd1763+8];
	mul.wide.s32 	%rd1765, %r298, 8;
	add.s64 	%rd1766, %rd1764, %rd1765;
	ld.f64 	%fd1049, [%rd1766];
	add.f64 	%fd1050, %fd1049, %fd1048;
	cvt.rzi.s32.f64 	%r2366, %fd1050;
$L__BB1_571:
	add.s32 	%r2356, %r2356, 2;
$L__BB1_572:
	and.b32  	%r1324, %r299, 1;
	setp.eq.b32 	%p530, %r1324, 1;
	not.pred 	%p531, %p530;
	@%p531 bra 	$L__BB1_575;
	mul.wide.u32 	%rd1767, %r2356, 8;
	add.s64 	%rd1768, %rd65, %rd1767;
	ld.u64 	%rd1769, [%rd1768];
	mul.wide.s32 	%rd1770, %r298, 8;
	add.s64 	%rd1771, %rd1769, %rd1770;
	ld.f64 	%fd1051, [%rd1771];
	mul.f64 	%fd1052, %fd1051, 0d3B30B0EDF6C91C1B;
	setp.leu.f64 	%p532, %fd304, %fd1052;
	@%p532 bra 	$L__BB1_575;
	cvt.rn.f64.s32 	%fd1053, %r2366;
	ld.u64 	%rd1772, [%rd64+8];
	add.s64 	%rd1774, %rd1772, %rd1767;
	ld.u64 	%rd1775, [%rd1774];
	add.s64 	%rd1777, %rd1775, %rd1770;
	ld.f64 	%fd1054, [%rd1777];
	add.f64 	%fd1055, %fd1054, %fd1053;
	cvt.rzi.s32.f64 	%r2366, %fd1055;
$L__BB1_575:
	setp.eq.s32 	%p533, %r2345, 1;
	selp.b32 	%r349, %r2340, %r2342, %p533;
	ld.global.v2.u32 	{%r1325, %r1326}, [%rd3];
	ld.global.v2.u32 	{%r1327, %r1328}, [%rd3+8];
	ld.global.v2.u32 	{%r1329, %r1330}, [%rd3+16];
	shr.u32 	%r1331, %r1326, 2;
	xor.b32  	%r1332, %r1331, %r1326;
	shl.b32 	%r1333, %r1330, 4;
	shl.b32 	%r1334, %r1332, 1;
	xor.b32  	%r1335, %r1333, %r1334;
	xor.b32  	%r1336, %r1335, %r1330;
	xor.b32  	%r1337, %r1336, %r1332;
	add.s32 	%r1338, %r1325, 362437;
	add.s32 	%r1339, %r1337, %r1338;
	cvt.rn.f32.u32 	%f1316, %r1339;
	fma.rn.f32 	%f1317, %f1316, 0f2F800000, 0f2F000000;
	st.global.v2.u32 	[%rd3], {%r1338, %r1327};
	st.global.v2.u32 	[%rd3+8], {%r1328, %r1329};
	st.global.v2.u32 	[%rd3+16], {%r1330, %r1337};
	cvt.f64.f32 	%fd1056, %f1317;
	st.global.f64 	[%rd5+152], %fd1056;
	cvt.rn.f64.s32 	%fd1057, %r2366;
	mul.f64 	%fd1058, %fd1057, %fd1056;
	cvt.rpi.f64.f64 	%fd1059, %fd1058;
	cvt.rzi.s32.f64 	%r350, %fd1059;
	ld.global.u64 	%rd1779, [%rd1+480];
	mul.wide.s32 	%rd1780, %r349, 4;
	add.s64 	%rd1781, %rd1779, %rd1780;
	ld.u32 	%r351, [%rd1781];
	setp.lt.s32 	%p534, %r351, 1;
	mov.b64 	%rd2238, -1;
	@%p534 bra 	$L__BB1_588;
	ld.global.u64 	%rd1782, [%rd1+376];
	ld.u64 	%rd69, [%rd1782+8];
	setp.lt.u32 	%p535, %r351, 8;
	mov.b32 	%r2389, -1;
	mov.b32 	%r2379, 0;
	mov.b32 	%r2378, 1;
	@%p535 bra 	$L__BB1_579;
	mov.b32 	%r2389, -1;
	mov.b32 	%r2379, 0;
	mov.b32 	%r2378, 1;
$L__BB1_578:
	.pragma "nounroll";
	cvt.rn.f64.s32 	%fd1060, %r2379;
	mul.wide.u32 	%rd1783, %r2378, 8;
	add.s64 	%rd1784, %rd69, %rd1783;
	ld.u64 	%rd1785, [%rd1784];
	mul.wide.s32 	%rd1786, %r349, 8;
	add.s64 	%rd1787, %rd1785, %rd1786;
	ld.f64 	%fd1061, [%rd1787];
	add.f64 	%fd1062, %fd1061, %fd1060;
	cvt.rzi.s32.f64 	%r1347, %fd1062;
	setp.le.s32 	%p536, %r350, %r1347;
	setp.lt.s32 	%p537, %r2389, 0;
	selp.b32 	%r1348, %r2378, %r2389, %p537;
	selp.b32 	%r1349, %r1348, %r2389, %p536;
	add.s32 	%r1351, %r2378, 1;
	cvt.rn.f64.s32 	%fd1063, %r1347;
	ld.u64 	%rd1788, [%rd1784+8];
	add.s64 	%rd1789, %rd1788, %rd1786;
	ld.f64 	%fd1064, [%rd1789];
	add.f64 	%fd1065, %fd1064, %fd1063;
	cvt.rzi.s32.f64 	%r1352, %fd1065;
	setp.le.s32 	%p538, %r350, %r1352;
	setp.lt.s32 	%p539, %r1349, 0;
	selp.b32 	%r1353, %r1351, %r1349, %p539;
	selp.b32 	%r1354, %r1353, %r1349, %p538;
	add.s32 	%r1356, %r2378, 2;
	cvt.rn.f64.s32 	%fd1066, %r1352;
	ld.u64 	%rd1790, [%rd1784+16];
	add.s64 	%rd1791, %rd1790, %rd1786;
	ld.f64 	%fd1067, [%rd1791];
	add.f64 	%fd1068, %fd1067, %fd1066;
	cvt.rzi.s32.f64 	%r1357, %fd1068;
	setp.le.s32 	%p540, %r350, %r1357;
	setp.lt.s32 	%p541, %r1354, 0;
	selp.b32 	%r1358, %r1356, %r1354, %p541;
	selp.b32 	%r1359, %r1358, %r1354, %p540;
	add.s32 	%r1361, %r2378, 3;
	cvt.rn.f64.s32 	%fd1069, %r1357;
	ld.u64 	%rd1792, [%rd1784+24];
	add.s64 	%rd1793, %rd1792, %rd1786;
	ld.f64 	%fd1070, [%rd1793];
	add.f64 	%fd1071, %fd1070, %fd1069;
	cvt.rzi.s32.f64 	%r1362, %fd1071;
	setp.le.s32 	%p542, %r350, %r1362;
	setp.lt.s32 	%p543, %r1359, 0;
	selp.b32 	%r1363, %r1361, %r1359, %p543;
	selp.b32 	%r1364, %r1363, %r1359, %p542;
	add.s32 	%r1366, %r2378, 4;
	cvt.rn.f64.s32 	%fd1072, %r1362;
	ld.u64 	%rd1794, [%rd1784+32];
	add.s64 	%rd1795, %rd1794, %rd1786;
	ld.f64 	%fd1073, [%rd1795];
	add.f64 	%fd1074, %fd1073, %fd1072;
	cvt.rzi.s32.f64 	%r1367, %fd1074;
	setp.le.s32 	%p544, %r350, %r1367;
	setp.lt.s32 	%p545, %r1364, 0;
	selp.b32 	%r1368, %r1366, %r1364, %p545;
	selp.b32 	%r1369, %r1368, %r1364, %p544;
	add.s32 	%r1371, %r2378, 5;
	cvt.rn.f64.s32 	%fd1075, %r1367;
	ld.u64 	%rd1796, [%rd1784+40];
	add.s64 	%rd1797, %rd1796, %rd1786;
	ld.f64 	%fd1076, [%rd1797];
	add.f64 	%fd1077, %fd1076, %fd1075;
	cvt.rzi.s32.f64 	%r1372, %fd1077;
	setp.le.s32 	%p546, %r350, %r1372;
	setp.lt.s32 	%p547, %r1369, 0;
	selp.b32 	%r1373, %r1371, %r1369, %p547;
	selp.b32 	%r1374, %r1373, %r1369, %p546;
	add.s32 	%r1376, %r2378, 6;
	cvt.rn.f64.s32 	%fd1078, %r1372;
	ld.u64 	%rd1798, [%rd1784+48];
	add.s64 	%rd1799, %rd1798, %rd1786;
	ld.f64 	%fd1079, [%rd1799];
	add.f64 	%fd1080, %fd1079, %fd1078;
	cvt.rzi.s32.f64 	%r1377, %fd1080;
	setp.le.s32 	%p548, %r350, %r1377;
	setp.lt.s32 	%p549, %r1374, 0;
	selp.b32 	%r1378, %r1376, %r1374, %p549;
	selp.b32 	%r1379, %r1378, %r1374, %p548;
	add.s32 	%r1381, %r2378, 7;
	cvt.rn.f64.s32 	%fd1081, %r1377;
	ld.u64 	%rd1800, [%rd1784+56];
	add.s64 	%rd1801, %rd1800, %rd1786;
	ld.f64 	%fd1082, [%rd1801];
	add.f64 	%fd1083, %fd1082, %fd1081;
	cvt.rzi.s32.f64 	%r2379, %fd1083;
	setp.le.s32 	%p550, %r350, %r2379;
	setp.lt.s32 	%p551, %r1379, 0;
	selp.b32 	%r1382, %r1381, %r1379, %p551;
	selp.b32 	%r2389, %r1382, %r1379, %p550;
	add.s32 	%r2378, %r2378, 8;
	and.b32  	%r1383, %r351, 2147483640;
	setp.ne.s32 	%p552, %r1381, %r1383;
	@%p552 bra 	$L__BB1_578;
$L__BB1_579:
	and.b32  	%r362, %r351, 7;
	setp.eq.s32 	%p553, %r362, 0;
	@%p553 bra 	$L__BB1_587;
	and.b32  	%r363, %r351, 3;
	setp.lt.u32 	%p554, %r362, 4;
	@%p554 bra 	$L__BB1_582;
	cvt.rn.f64.s32 	%fd1084, %r2379;
	mul.wide.u32 	%rd1802, %r2378, 8;
	add.s64 	%rd1803, %rd69, %rd1802;
	ld.u64 	%rd1804, [%rd1803];
	mul.wide.s32 	%rd1805, %r349, 8;
	add.s64 	%rd1806, %rd1804, %rd1805;
	ld.f64 	%fd1085, [%rd1806];
	add.f64 	%fd1086, %fd1085, %fd1084;
	cvt.rzi.s32.f64 	%r1385, %fd1086;
	setp.le.s32 	%p555, %r350, %r1385;
	setp.lt.s32 	%p556, %r2389, 0;
	selp.b32 	%r1386, %r2378, %r2389, %p556;
	selp.b32 	%r1387, %r1386, %r2389, %p555;
	add.s32 	%r1389, %r2378, 1;
	cvt.rn.f64.s32 	%fd1087, %r1385;
	ld.u64 	%rd1807, [%rd1803+8];
	add.s64 	%rd1808, %rd1807, %rd1805;
	ld.f64 	%fd1088, [%rd1808];
	add.f64 	%fd1089, %fd1088, %fd1087;
	cvt.rzi.s32.f64 	%r1390, %fd1089;
	setp.le.s32 	%p557, %r350, %r1390;
	setp.lt.s32 	%p558, %r1387, 0;
	selp.b32 	%r1391, %r1389, %r1387, %p558;
	selp.b32 	%r1392, %r1391, %r1387, %p557;
	add.s32 	%r1394, %r2378, 2;
	cvt.rn.f64.s32 	%fd1090, %r1390;
	ld.u64 	%rd1809, [%rd1803+16];
	add.s64 	%rd1810, %rd1809, %rd1805;
	ld.f64 	%fd1091, [%rd1810];
	add.f64 	%fd1092, %fd1091, %fd1090;
	cvt.rzi.s32.f64 	%r1395, %fd1092;
	setp.le.s32 	%p559, %r350, %r1395;
	setp.lt.s32 	%p560, %r1392, 0;
	selp.b32 	%r1396, %r1394, %r1392, %p560;
	selp.b32 	%r1397, %r1396, %r1392, %p559;
	add.s32 	%r1399, %r2378, 3;
	cvt.rn.f64.s32 	%fd1093, %r1395;
	ld.u64 	%rd1811, [%rd1803+24];
	add.s64 	%rd1812, %rd1811, %rd1805;
	ld.f64 	%fd1094, [%rd1812];
	add.f64 	%fd1095, %fd1094, %fd1093;
	cvt.rzi.s32.f64 	%r2379, %fd1095;
	setp.le.s32 	%p561, %r350, %r2379;
	setp.lt.s32 	%p562, %r1397, 0;
	selp.b32 	%r1400, %r1399, %r1397, %p562;
	selp.b32 	%r2389, %r1400, %r1397, %p561;
	add.s32 	%r2378, %r2378, 4;
$L__BB1_582:
	setp.eq.s32 	%p563, %r363, 0;
	@%p563 bra 	$L__BB1_587;
	setp.eq.s32 	%p564, %r363, 1;
	@%p564 bra 	$L__BB1_585;
	cvt.rn.f64.s32 	%fd1096, %r2379;
	mul.wide.u32 	%rd1813, %r2378, 8;
	add.s64 	%rd1814, %rd69, %rd1813;
	ld.u64 	%rd1815, [%rd1814];
	mul.wide.s32 	%rd1816, %r349, 8;
	add.s64 	%rd1817, %rd1815, %rd1816;
	ld.f64 	%fd1097, [%rd1817];
	add.f64 	%fd1098, %fd1097, %fd1096;
	cvt.rzi.s32.f64 	%r1402, %fd1098;
	setp.le.s32 	%p565, %r350, %r1402;
	setp.lt.s32 	%p566, %r2389, 0;
	selp.b32 	%r1403, %r2378, %r2389, %p566;
	selp.b32 	%r1404, %r1403, %r2389, %p565;
	add.s32 	%r1406, %r2378, 1;
	cvt.rn.f64.s32 	%fd1099, %r1402;
	ld.u64 	%rd1818, [%rd1814+8];
	add.s64 	%rd1819, %rd1818, %rd1816;
	ld.f64 	%fd1100, [%rd1819];
	add.f64 	%fd1101, %fd1100, %fd1099;
	cvt.rzi.s32.f64 	%r2379, %fd1101;
	setp.le.s32 	%p567, %r350, %r2379;
	setp.lt.s32 	%p568, %r1404, 0;
	selp.b32 	%r1407, %r1406, %r1404, %p568;
	selp.b32 	%r2389, %r1407, %r1404, %p567;
	add.s32 	%r2378, %r2378, 2;
$L__BB1_585:
	and.b32  	%r1408, %r351, 1;
	setp.eq.b32 	%p569, %r1408, 1;
	not.pred 	%p570, %p569;
	@%p570 bra 	$L__BB1_587;
	cvt.rn.f64.s32 	%fd1102, %r2379;
	mul.wide.u32 	%rd1820, %r2378, 8;
	add.s64 	%rd1821, %rd69, %rd1820;
	ld.u64 	%rd1822, [%rd1821];
	mul.wide.s32 	%rd1823, %r349, 8;
	add.s64 	%rd1824, %rd1822, %rd1823;
	ld.f64 	%fd1103, [%rd1824];
	add.f64 	%fd1104, %fd1103, %fd1102;
	cvt.rzi.s32.f64 	%r1409, %fd1104;
	setp.le.s32 	%p571, %r350, %r1409;
	setp.lt.s32 	%p572, %r2389, 0;
	selp.b32 	%r1410, %r2378, %r2389, %p572;
	selp.b32 	%r2389, %r1410, %r2389, %p571;
$L__BB1_587:
	cvt.s64.s32 	%rd2238, %r2389;
$L__BB1_588:
	setp.eq.s32 	%p573, %r2345, 1;
	selp.b32 	%r380, %r2340, %r2342, %p573;
	ld.global.v2.u32 	{%r1411, %r1412}, [%rd3];
	ld.global.v2.u32 	{%r1413, %r1414}, [%rd3+8];
	ld.global.v2.u32 	{%r1415, %r1416}, [%rd3+16];
	shr.u32 	%r1417, %r1412, 2;
	xor.b32  	%r1418, %r1417, %r1412;
	shl.b32 	%r1419, %r1416, 4;
	shl.b32 	%r1420, %r1418, 1;
	xor.b32  	%r1421, %r1419, %r1420;
	xor.b32  	%r1422, %r1421, %r1416;
	xor.b32  	%r1423, %r1422, %r1418;
	add.s32 	%r1424, %r1411, 362437;
	add.s32 	%r1425, %r1423, %r1424;
	cvt.rn.f32.u32 	%f1318, %r1425;
	fma.rn.f32 	%f1319, %f1318, 0f2F800000, 0f2F000000;
	st.global.v2.u32 	[%rd3], {%r1424, %r1413};
	st.global.v2.u32 	[%rd3+8], {%r1414, %r1415};
	st.global.v2.u32 	[%rd3+16], {%r1416, %r1423};
	cvt.f64.f32 	%fd1105, %f1319;
	st.global.f64 	[%rd5+152], %fd1105;
	ld.global.u64 	%rd72, [%rd1+376];
	ld.u64 	%rd1825, [%rd72+24];
	shl.b64 	%rd1826, %rd2238, 3;
	add.s64 	%rd1827, %rd1825, %rd1826;
	ld.u64 	%rd1828, [%rd1827];
	mul.wide.s32 	%rd1829, %r380, 8;
	add.s64 	%rd1830, %rd1828, %rd1829;
	ld.f64 	%fd1106, [%rd1830];
	mul.f64 	%fd1107, %fd303, %fd1106;
	rcp.rn.f64 	%fd1108, %fd1107;
	setp.lt.f64 	%p574, %fd1108, %fd1105;
	@%p574 bra 	$L__BB1_600;
	ld.u64 	%rd1831, [%rd72+16];
	add.s64 	%rd1833, %rd1831, %rd1826;
	ld.u64 	%rd1834, [%rd1833];
	add.s64 	%rd1836, %rd1834, %rd1829;
	ld.f64 	%fd1109, [%rd1836];
	mul.f64 	%fd305, %fd1109, 0d3B30B0EDF6C91C1B;
	setp.leu.f64 	%p575, %fd304, %fd305;
	mov.f32 	%f3297, 0f3F800000;
	@%p575 bra 	$L__BB1_575;
	selp.b32 	%r1426, %r2342, %r2340, %p573;
	div.rn.f64 	%fd1110, %fd305, %fd304;
	mov.f64 	%fd1111, 0d3FF0000000000000;
	sub.f64 	%fd1112, %fd1111, %fd1110;
	cvt.rn.f32.f64 	%f256, %fd1112;
	ld.global.u64 	%rd1837, [%rd1+352];
	ld.u64 	%rd1838, [%rd1837+24];
	add.s64 	%rd1840, %rd1838, %rd1829;
	ld.u64 	%rd1841, [%rd1840];
	mul.wide.s32 	%rd1842, %r1426, 8;
	add.s64 	%rd1843, %rd1841, %rd1842;
	ld.f64 	%fd1113, [%rd1843];
	mov.f64 	%fd1114, 0d3FF8000000000000;
	sub.f64 	%fd1115, %fd1114, %fd1113;
	cvt.rn.f32.f64 	%f1321, %fd1115;
	mul.f32 	%f1322, %f1321, 0f3F000000;
	cvt.rzi.f32.f32 	%f1323, %f1322;
	add.f32 	%f1324, %f1323, %f1323;
	sub.f32 	%f1325, %f1321, %f1324;
	abs.f32 	%f258, %f1325;
	abs.f32 	%f259, %f256;
	setp.lt.f32 	%p577, %f259, 0f00800000;
	mul.f32 	%f1326, %f259, 0f4B800000;
	selp.f32 	%f1327, %f1326, %f259, %p577;
	selp.f32 	%f1328, 0fC1C00000, 0f00000000, %p577;
	mov.b32 	%r1427, %f1327;
	add.s32 	%r1428, %r1427, -1060439283;
	and.b32  	%r1429, %r1428, -8388608;
	sub.s32 	%r1430, %r1427, %r1429;
	mov.b32 	%f1329, %r1430;
	cvt.rn.f32.s32 	%f1330, %r1429;
	fma.rn.f32 	%f1331, %f1330, 0f34000000, %f1328;
	add.f32 	%f1332, %f1329, 0fBF800000;
	add.f32 	%f1333, %f1329, 0f3F800000;
	rcp.approx.ftz.f32 	%f1334, %f1333;
	add.f32 	%f1335, %f1332, %f1332;
	mul.f32 	%f1336, %f1335, %f1334;
	mul.f32 	%f1337, %f1336, %f1336;
	sub.f32 	%f1338, %f1332, %f1336;
	add.f32 	%f1339, %f1338, %f1338;
	neg.f32 	%f1340, %f1336;
	fma.rn.f32 	%f1341, %f1340, %f1332, %f1339;
	mul.rn.f32 	%f1342, %f1334, %f1341;
	fma.rn.f32 	%f1343, %f1337, 0f3A2C32E4, 0f3B52E7DB;
	fma.rn.f32 	%f1344, %f1343, %f1337, 0f3C93BB73;
	fma.rn.f32 	%f1345, %f1344, %f1337, 0f3DF6384F;
	mul.rn.f32 	%f1346, %f1345, %f1337;
	fma.rn.f32 	%f1347, %f1336, 0f3FB8AA3B, %f1331;
	sub.f32 	%f1348, %f1331, %f1347;
	fma.rn.f32 	%f1349, %f1336, 0f3FB8AA3B, %f1348;
	fma.rn.f32 	%f1350, %f1342, 0f3FB8AA3B, %f1349;
	fma.rn.f32 	%f1351, %f1336, 0f32A55E34, %f1350;
	mul.f32 	%f1352, %f1346, 0f40400000;
	fma.rn.f32 	%f1353, %f1352, %f1342, %f1351;
	fma.rn.f32 	%f1354, %f1346, %f1336, %f1353;
	add.rn.f32 	%f1355, %f1347, %f1354;
	neg.f32 	%f1356, %f1347;
	add.rn.f32 	%f1357, %f1355, %f1356;
	neg.f32 	%f1358, %f1357;
	add.rn.f32 	%f1359, %f1354, %f1358;
	mul.rn.f32 	%f1360, %f1355, %f1321;
	neg.f32 	%f1361, %f1360;
	fma.rn.f32 	%f1362, %f1355, %f1321, %f1361;
	fma.rn.f32 	%f1363, %f1359, %f1321, %f1362;
	cvt.rni.f32.f32 	%f1364, %f1360;
	sub.f32 	%f1365, %f1360, %f1364;
	add.f32 	%f1366, %f1365, %f1363;
	fma.rn.f32 	%f1367, %f1366, 0f391FCB8E, 0f3AAF85ED;
	fma.rn.f32 	%f1368, %f1367, %f1366, 0f3C1D9856;
	fma.rn.f32 	%f1369, %f1368, %f1366, 0f3D6357BB;
	fma.rn.f32 	%f1370, %f1369, %f1366, 0f3E75FDEC;
	fma.rn.f32 	%f1371, %f1370, %f1366, 0f3F317218;
	fma.rn.f32 	%f1372, %f1371, %f1366, 0f3F800000;
	cvt.rzi.s32.f32 	%r1431, %f1364;
	setp.gt.f32 	%p578, %f1364, 0f00000000;
	selp.b32 	%r1432, 0, -2097152000, %p578;
	add.s32 	%r1433, %r1432, 2130706432;
	mov.b32 	%f1373, %r1433;
	mul.f32 	%f1374, %f1372, %f1373;
	shl.b32 	%r1434, %r1431, 23;
	sub.s32 	%r1435, %r1434, %r1432;
	mov.b32 	%f1375, %r1435;
	mul.f32 	%f1376, %f1374, %f1375;
	abs.f32 	%f1377, %f1360;
	setp.gt.f32 	%p579, %f1377, 0f43180000;
	setp.lt.f32 	%p580, %f1360, 0f00000000;
	selp.f32 	%f1378, 0f00000000, 0f7F800000, %p580;
	selp.f32 	%f260, %f1378, %f1376, %p579;
	setp.eq.f32 	%p581, %f256, 0f3F800000;
	setp.eq.f32 	%p582, %f1321, 0f00000000;
	or.pred  	%p583, %p581, %p582;
	@%p583 bra 	$L__BB1_598;
	setp.num.f32 	%p584, %f259, %f259;
	abs.f32 	%f1379, %f1321;
	setp.num.f32 	%p585, %f1379, %f1379;
	and.pred  	%p586, %p584, %p585;
	@%p586 bra 	$L__BB1_593;
	add.rn.f32 	%f3297, %f256, %f1321;
	bra.uni 	$L__BB1_598;
$L__BB1_593:
	setp.neu.f32 	%p587, %f256, 0f00000000;
	setp.neu.f32 	%p588, %f259, 0f7F800000;
	and.pred  	%p589, %p587, %p588;
	@%p589 bra 	$L__BB1_595;
	setp.neu.f32 	%p596, %f258, 0f3F800000;
	add.f32 	%f1384, %f256, %f256;
	mov.b32 	%r1436, %f1384;
	setp.lt.f32 	%p597, %f1321, 0f00000000;
	xor.b32  	%r1437, %r1436, 2139095040;
	selp.b32 	%r1438, %r1437, %r1436, %p597;
	and.b32  	%r1439, %r1438, 2147483647;
	selp.b32 	%r1440, %r1439, %r1438, %p596;
	mov.b32 	%f3297, %r1440;
	bra.uni 	$L__BB1_598;
$L__BB1_595:
	setp.eq.f32 	%p590, %f256, 0fBF800000;
	setp.eq.f32 	%p591, %f1379, 0f7F800000;
	and.pred  	%p592, %p590, %p591;
	@%p592 bra 	$L__BB1_598;
	setp.geu.f32 	%p593, %f256, 0f00000000;
	mov.f32 	%f3297, %f260;
	@%p593 bra 	$L__BB1_598;
	setp.neu.f32 	%p594, %f258, 0f3F800000;
	neg.f32 	%f1381, %f260;
	selp.f32 	%f1382, %f260, %f1381, %p594;
	cvt.rmi.f32.f32 	%f1383, %f1321;
	setp.neu.f32 	%p595, %f1383, %f1321;
	selp.f32 	%f3297, 0f7FFFFFFF, %f1382, %p595;
$L__BB1_598:
	ld.global.v2.u32 	{%r1441, %r1442}, [%rd3];
	ld.global.v2.u32 	{%r1443, %r1444}, [%rd3+8];
	ld.global.v2.u32 	{%r1445, %r1446}, [%rd3+16];
	shr.u32 	%r1447, %r1442, 2;
	xor.b32  	%r1448, %r1447, %r1442;
	shl.b32 	%r1449, %r1446, 4;
	shl.b32 	%r1450, %r1448, 1;
	xor.b32  	%r1451, %r1449, %r1450;
	xor.b32  	%r1452, %r1451, %r1446;
	xor.b32  	%r1453, %r1452, %r1448;
	add.s32 	%r1454, %r1441, 362437;
	add.s32 	%r1455, %r1453, %r1454;
	cvt.rn.f32.u32 	%f1385, %r1455;
	fma.rn.f32 	%f1386, %f1385, 0f2F800000, 0f2F000000;
	st.global.v2.u32 	[%rd3], {%r1454, %r1443};
	st.global.v2.u32 	[%rd3+8], {%r1444, %r1445};
	st.global.v2.u32 	[%rd3+16], {%r1446, %r1453};
	cvt.f64.f32 	%fd1116, %f1386;
	st.global.f64 	[%rd5+152], %fd1116;
	setp.leu.f32 	%p598, %f3297, %f1386;
	@%p598 bra 	$L__BB1_575;
	selp.b32 	%r1456, %r2249, %r2250, %p573;
	ld.global.u64 	%rd1844, [%rd1+376];
	ld.u64 	%rd1845, [%rd1844+16];
	add.s64 	%rd1847, %rd1845, %rd1826;
	ld.u64 	%rd1848, [%rd1847];
	add.s64 	%rd1850, %rd1848, %rd1829;
	ld.f64 	%fd1117, [%rd1850];
	mul.f64 	%fd1118, %fd1117, 0d3B30B0EDF6C91C1B;
	ld.global.u64 	%rd1851, [%rd2+72];
	mul.wide.s32 	%rd1852, %r1456, 8;
	add.s64 	%rd1853, %rd1851, %rd1852;
	st.f64 	[%rd1853], %fd1118;
$L__BB1_600:
	selp.b32 	%r1458, %r2249, %r2250, %p573;
	ld.global.u64 	%rd1854, [%rd2+72];
	mul.wide.s32 	%rd1855, %r1458, 8;
	add.s64 	%rd1856, %rd1854, %rd1855;
	ld.f64 	%fd1119, [%rd1856];
	sub.f64 	%fd1744, %fd304, %fd1119;
$L__BB1_601:
	setp.ne.s32 	%p601, %r2341, 0;
	ld.global.u32 	%r1459, [%rd1+428];
	setp.lt.s32 	%p602, %r1459, 1;
	or.pred  	%p603, %p601, %p602;
	@%p603 bra 	$L__BB1_662;
	ld.global.u64 	%rd1857, [%rd1+472];
	setp.eq.s32 	%p604, %r2345, 1;
	selp.b32 	%r1460, %r2340, %r2342, %p604;
	mul.wide.s32 	%rd1858, %r1460, 4;
	add.s64 	%rd1859, %rd1857, %rd1858;
	ld.u32 	%r1461, [%rd1859];
	setp.lt.s32 	%p605, %r1461, 1;
	@%p605 bra 	$L__BB1_662;
	mov.b32 	%r2339, 1;
$L__BB1_604:
	mov.u32 	%r381, %r2339;
	setp.eq.s32 	%p606, %r2345, 1;
	selp.b32 	%r1463, %r2249, %r2250, %p606;
	ld.global.u64 	%rd1860, [%rd2+32];
	mul.wide.u32 	%rd1861, %r381, 8;
	add.s64 	%rd1862, %rd1860, %rd1861;
	ld.u64 	%rd1863, [%rd1862];
	mul.wide.s32 	%rd1864, %r1463, 4;
	add.s64 	%rd1865, %rd1863, %rd1864;
	ld.u32 	%r382, [%rd1865];
	setp.lt.s32 	%p607, %r382, 0;
	or.pred  	%p609, %p608, %p607;
	@%p609 bra 	$L__BB1_661;
	selp.b32 	%r383, %r2340, %r2342, %p606;
	cvt.rn.f64.u32 	%fd1120, %r382;
	mul.f64 	%fd1121, %fd1120, 0d3B30B0EDF6C91C1B;
	ld.global.u64 	%rd73, [%rd1+360];
	ld.u64 	%rd1866, [%rd73+8];
	add.s64 	%rd1868, %rd1866, %rd1861;
	ld.u64 	%rd1869, [%rd1868];
	mul.wide.s32 	%rd1870, %r383, 8;
	add.s64 	%rd1871, %rd1869, %rd1870;
	ld.f64 	%fd1122, [%rd1871];
	fma.rn.f64 	%fd309, %fd1121, %fd1122, %fd1744;
	mul.f64 	%fd1123, %fd1122, 0d3B30B0EDF6C91C1B;
	div.rn.f64 	%fd1124, %fd309, %fd1123;
	cvt.rzi.s32.f64 	%r384, %fd1124;
	ld.u64 	%rd1872, [%rd73+24];
	add.s64 	%rd1873, %rd1872, %rd1861;
	ld.u64 	%rd1874, [%rd1873];
	add.s64 	%rd1875, %rd1874, %rd1870;
	ld.f64 	%fd310, [%rd1875];
	setp.leu.f64 	%p611, %fd310, 0d0000000000000000;
	mov.f32 	%f3298, 0f3F800000;
	@%p611 bra 	$L__BB1_645;
	ld.param.u64 	%rd2224, [_Z14cuda_collisonsP17curandStateXORWOWP6MOLECSP6OUTPUTP7GEOM_1DP3GASP4CALC_param_2];
	selp.b32 	%r1464, %r2342, %r2340, %p606;
	ld.u64 	%rd1882, [%rd73+32];
	mul.wide.u32 	%rd1883, %r381, 8;
	add.s64 	%rd1884, %rd1882, %rd1883;
	ld.u64 	%rd1885, [%rd1884];
	mul.wide.s32 	%rd1886, %r383, 8;
	add.s64 	%rd1887, %rd1885, %rd1886;
	ld.f64 	%fd1125, [%rd1887];
	div.rn.f64 	%fd311, %fd1125, %fd310;
	cvta.to.global.u64 	%rd1888, %rd2224;
	ld.global.u64 	%rd1889, [%rd1888+136];
	ld.u64 	%rd1890, [%rd1889+64];
	mul.wide.s32 	%rd1891, %r2, 8;
	add.s64 	%rd1892, %rd1890, %rd1891;
	ld.f64 	%fd1126, [%rd1892];
	div.rn.f64 	%fd1127, %fd1125, %fd1126;
	cvt.rn.f32.f64 	%f266, %fd1127;
	ld.global.u64 	%rd1893, [%rd1+352];
	ld.u64 	%rd1894, [%rd1893+24];
	add.s64 	%rd1895, %rd1894, %rd1886;
	ld.u64 	%rd1896, [%rd1895];
	mul.wide.s32 	%rd1897, %r1464, 8;
	add.s64 	%rd1898, %rd1896, %rd1897;
	ld.f64 	%fd1128, [%rd1898];
	cvt.rn.f32.f64 	%f1388, %fd1128;
	mul.f32 	%f1389, %f1388, 0f3F000000;
	cvt.rzi.f32.f32 	%f1390, %f1389;
	add.f32 	%f1391, %f1390, %f1390;
	sub.f32 	%f1392, %f1388, %f1391;
	abs.f32 	%f268, %f1392;
	abs.f32 	%f269, %f266;
	setp.lt.f32 	%p613, %f269, 0f00800000;
	mul.f32 	%f1393, %f269, 0f4B800000;
	selp.f32 	%f1394, %f1393, %f269, %p613;
	selp.f32 	%f1395, 0fC1C00000, 0f00000000, %p613;
	mov.b32 	%r1465, %f1394;
	add.s32 	%r1466, %r1465, -1060439283;
	and.b32  	%r1467, %r1466, -8388608;
	sub.s32 	%r1468, %r1465, %r1467;
	mov.b32 	%f1396, %r1468;
	cvt.rn.f32.s32 	%f1397, %r1467;
	fma.rn.f32 	%f1398, %f1397, 0f34000000, %f1395;
	add.f32 	%f1399, %f1396, 0fBF800000;
	add.f32 	%f1400, %f1396, 0f3F800000;
	rcp.approx.ftz.f32 	%f1401, %f1400;
	add.f32 	%f1402, %f1399, %f1399;
	mul.f32 	%f1403, %f1402, %f1401;
	mul.f32 	%f1404, %f1403, %f1403;
	sub.f32 	%f1405, %f1399, %f1403;
	add.f32 	%f1406, %f1405, %f1405;
	neg.f32 	%f1407, %f1403;
	fma.rn.f32 	%f1408, %f1407, %f1399, %f1406;
	mul.rn.f32 	%f1409, %f1401, %f1408;
	fma.rn.f32 	%f1410, %f1404, 0f3A2C32E4, 0f3B52E7DB;
	fma.rn.f32 	%f1411, %f1410, %f1404, 0f3C93BB73;
	fma.rn.f32 	%f1412, %f1411, %f1404, 0f3DF6384F;
	mul.rn.f32 	%f1413, %f1412, %f1404;
	fma.rn.f32 	%f1414, %f1403, 0f3FB8AA3B, %f1398;
	sub.f32 	%f1415, %f1398, %f1414;
	fma.rn.f32 	%f1416, %f1403, 0f3FB8AA3B, %f1415;
	fma.rn.f32 	%f1417, %f1409, 0f3FB8AA3B, %f1416;
	fma.rn.f32 	%f1418, %f1403, 0f32A55E34, %f1417;
	mul.f32 	%f1419, %f1413, 0f40400000;
	fma.rn.f32 	%f1420, %f1419, %f1409, %f1418;
	fma.rn.f32 	%f1421, %f1413, %f1403, %f1420;
	add.rn.f32 	%f270, %f1414, %f1421;
	neg.f32 	%f1422, %f1414;
	add.rn.f32 	%f1423, %f270, %f1422;
	neg.f32 	%f1424, %f1423;
	add.rn.f32 	%f271, %f1421, %f1424;
	mul.rn.f32 	%f1425, %f270, %f1388;
	neg.f32 	%f1426, %f1425;
	fma.rn.f32 	%f1427, %f270, %f1388, %f1426;
	fma.rn.f32 	%f1428, %f271, %f1388, %f1427;
	cvt.rni.f32.f32 	%f1429, %f1425;
	sub.f32 	%f1430, %f1425, %f1429;
	add.f32 	%f1431, %f1430, %f1428;
	fma.rn.f32 	%f1432, %f1431, 0f391FCB8E, 0f3AAF85ED;
	fma.rn.f32 	%f1433, %f1432, %f1431, 0f3C1D9856;
	fma.rn.f32 	%f1434, %f1433, %f1431, 0f3D6357BB;
	fma.rn.f32 	%f1435, %f1434, %f1431, 0f3E75FDEC;
	fma.rn.f32 	%f1436, %f1435, %f1431, 0f3F317218;
	fma.rn.f32 	%f1437, %f1436, %f1431, 0f3F800000;
	cvt.rzi.s32.f32 	%r1469, %f1429;
	setp.gt.f32 	%p614, %f1429, 0f00000000;
	selp.b32 	%r1470, 0, -2097152000, %p614;
	add.s32 	%r1471, %r1470, 2130706432;
	mov.b32 	%f1438, %r1471;
	mul.f32 	%f1439, %f1437, %f1438;
	shl.b32 	%r1472, %r1469, 23;
	sub.s32 	%r1473, %r1472, %r1470;
	mov.b32 	%f1440, %r1473;
	mul.f32 	%f1441, %f1439, %f1440;
	abs.f32 	%f1442, %f1425;
	setp.gt.f32 	%p615, %f1442, 0f43180000;
	setp.lt.f32 	%p616, %f1425, 0f00000000;
	selp.f32 	%f1443, 0f00000000, 0f7F800000, %p616;
	selp.f32 	%f272, %f1443, %f1441, %p615;
	setp.eq.f32 	%p617, %f266, 0f3F800000;
	setp.eq.f32 	%p618, %f1388, 0f00000000;
	or.pred  	%p619, %p617, %p618;
	@%p619 bra 	$L__BB1_614;
	setp.num.f32 	%p620, %f269, %f269;
	abs.f32 	%f1444, %f1388;
	setp.num.f32 	%p621, %f1444, %f1444;
	and.pred  	%p622, %p620, %p621;
	@%p622 bra 	$L__BB1_609;
	add.rn.f32 	%f3298, %f266, %f1388;
	bra.uni 	$L__BB1_614;
$L__BB1_609:
	setp.neu.f32 	%p623, %f266, 0f00000000;
	setp.neu.f32 	%p624, %f269, 0f7F800000;
	and.pred  	%p625, %p623, %p624;
	@%p625 bra 	$L__BB1_611;
	setp.neu.f32 	%p632, %f268, 0f3F800000;
	add.f32 	%f1449, %f266, %f266;
	mov.b32 	%r1474, %f1449;
	setp.lt.f32 	%p633, %f1388, 0f00000000;
	xor.b32  	%r1475, %r1474, 2139095040;
	selp.b32 	%r1476, %r1475, %r1474, %p633;
	and.b32  	%r1477, %r1476, 2147483647;
	selp.b32 	%r1478, %r1477, %r1476, %p632;
	mov.b32 	%f3298, %r1478;
	bra.uni 	$L__BB1_614;
$L__BB1_611:
	setp.eq.f32 	%p626, %f266, 0fBF800000;
	setp.eq.f32 	%p627, %f1444, 0f7F800000;
	and.pred  	%p628, %p626, %p627;
	@%p628 bra 	$L__BB1_614;
	setp.geu.f32 	%p629, %f266, 0f00000000;
	mov.f32 	%f3298, %f272;
	@%p629 bra 	$L__BB1_614;
	setp.neu.f32 	%p630, %f268, 0f3F800000;
	neg.f32 	%f1446, %f272;
	selp.f32 	%f1447, %f272, %f1446, %p630;
	cvt.rmi.f32.f32 	%f1448, %f1388;
	setp.neu.f32 	%p631, %f1448, %f1388;
	selp.f32 	%f3298, 0f7FFFFFFF, %f1447, %p631;
$L__BB1_614:
	ld.u64 	%rd1899, [%rd73+16];
	mul.wide.u32 	%rd1900, %r381, 8;
	add.s64 	%rd1901, %rd1899, %rd1900;
	ld.u64 	%rd1902, [%rd1901];
	mul.wide.s32 	%rd1903, %r383, 8;
	add.s64 	%rd1904, %rd1902, %rd1903;
	ld.f64 	%fd312, [%rd1904];
	cvt.rn.f32.f64 	%f278, %fd311;
	neg.f32 	%f279, %f1388;
	mul.f32 	%f1451, %f1388, 0fBF000000;
	cvt.rzi.f32.f32 	%f1452, %f1451;
	add.f32 	%f1453, %f1452, %f1452;
	sub.f32 	%f1454, %f279, %f1453;
	abs.f32 	%f280, %f1454;
	abs.f32 	%f281, %f278;
	setp.lt.f32 	%p635, %f281, 0f00800000;
	mul.f32 	%f1455, %f281, 0f4B800000;
	selp.f32 	%f1456, %f1455, %f281, %p635;
	selp.f32 	%f1457, 0fC1C00000, 0f00000000, %p635;
	mov.b32 	%r1479, %f1456;
	add.s32 	%r1480, %r1479, -1060439283;
	and.b32  	%r1481, %r1480, -8388608;
	sub.s32 	%r1482, %r1479, %r1481;
	mov.b32 	%f1458, %r1482;
	cvt.rn.f32.s32 	%f1459, %r1481;
	fma.rn.f32 	%f1460, %f1459, 0f34000000, %f1457;
	add.f32 	%f1461, %f1458, 0fBF800000;
	add.f32 	%f1462, %f1458, 0f3F800000;
	rcp.approx.ftz.f32 	%f1463, %f1462;
	add.f32 	%f1464, %f1461, %f1461;
	mul.f32 	%f1465, %f1464, %f1463;
	mul.f32 	%f1466, %f1465, %f1465;
	sub.f32 	%f1467, %f1461, %f1465;
	add.f32 	%f1468, %f1467, %f1467;
	neg.f32 	%f1469, %f1465;
	fma.rn.f32 	%f1470, %f1469, %f1461, %f1468;
	mul.rn.f32 	%f1471, %f1463, %f1470;
	fma.rn.f32 	%f1472, %f1466, 0f3A2C32E4, 0f3B52E7DB;
	fma.rn.f32 	%f1473, %f1472, %f1466, 0f3C93BB73;
	fma.rn.f32 	%f1474, %f1473, %f1466, 0f3DF6384F;
	mul.rn.f32 	%f1475, %f1474, %f1466;
	fma.rn.f32 	%f1476, %f1465, 0f3FB8AA3B, %f1460;
	sub.f32 	%f1477, %f1460, %f1476;
	fma.rn.f32 	%f1478, %f1465, 0f3FB8AA3B, %f1477;
	fma.rn.f32 	%f1479, %f1471, 0f3FB8AA3B, %f1478;
	fma.rn.f32 	%f1480, %f1465, 0f32A55E34, %f1479;
	mul.f32 	%f1481, %f1475, 0f40400000;
	fma.rn.f32 	%f1482, %f1481, %f1471, %f1480;
	fma.rn.f32 	%f1483, %f1475, %f1465, %f1482;
	add.rn.f32 	%f282, %f1476, %f1483;
	neg.f32 	%f1484, %f1476;
	add.rn.f32 	%f1485, %f282, %f1484;
	neg.f32 	%f1486, %f1485;
	add.rn.f32 	%f283, %f1483, %f1486;
	mul.rn.f32 	%f1487, %f282, %f279;
	neg.f32 	%f1488, %f1487;
	fma.rn.f32 	%f1489, %f282, %f279, %f1488;
	fma.rn.f32 	%f1490, %f283, %f279, %f1489;
	cvt.rni.f32.f32 	%f1491, %f1487;
	sub.f32 	%f1492, %f1487, %f1491;
	add.f32 	%f1493, %f1492, %f1490;
	fma.rn.f32 	%f1494, %f1493, 0f391FCB8E, 0f3AAF85ED;
	fma.rn.f32 	%f1495, %f1494, %f1493, 0f3C1D9856;
	fma.rn.f32 	%f1496, %f1495, %f1493, 0f3D6357BB;
	fma.rn.f32 	%f1497, %f1496, %f1493, 0f3E75FDEC;
	fma.rn.f32 	%f1498, %f1497, %f1493, 0f3F317218;
	fma.rn.f32 	%f1499, %f1498, %f1493, 0f3F800000;
	cvt.rzi.s32.f32 	%r1483, %f1491;
	setp.gt.f32 	%p636, %f1491, 0f00000000;
	selp.b32 	%r1484, 0, -2097152000, %p636;
	add.s32 	%r1485, %r1484, 2130706432;
	mov.b32 	%f1500, %r1485;
	mul.f32 	%f1501, %f1499, %f1500;
	shl.b32 	%r1486, %r1483, 23;
	sub.s32 	%r1487, %r1486, %r1484;
	mov.b32 	%f1502, %r1487;
	mul.f32 	%f1503, %f1501, %f1502;
	abs.f32 	%f1504, %f1487;
	setp.gt.f32 	%p637, %f1504, 0f43180000;
	setp.lt.f32 	%p638, %f1487, 0f00000000;
	selp.f32 	%f1505, 0f00000000, 0f7F800000, %p638;
	selp.f32 	%f284, %f1505, %f1503, %p637;
	setp.eq.f32 	%p639, %f278, 0f3F800000;
	or.pred  	%p640, %p639, %p618;
	mov.f32 	%f3299, 0f3F800000;
	@%p640 bra 	$L__BB1_622;
	setp.num.f32 	%p641, %f281, %f281;
	abs.f32 	%f1506, %f279;
	setp.num.f32 	%p642, %f1506, %f1506;
	and.pred  	%p643, %p641, %p642;
	@%p643 bra 	$L__BB1_617;
	add.rn.f32 	%f3299, %f278, %f279;
	bra.uni 	$L__BB1_622;
$L__BB1_617:
	setp.neu.f32 	%p644, %f278, 0f00000000;
	setp.neu.f32 	%p645, %f281, 0f7F800000;
	and.pred  	%p646, %p644, %p645;
	@%p646 bra 	$L__BB1_619;
	setp.neu.f32 	%p653, %f280, 0f3F800000;
	add.f32 	%f1511, %f278, %f278;
	mov.b32 	%r1488, %f1511;
	setp.gt.f32 	%p654, %f1388, 0f00000000;
	xor.b32  	%r1489, %r1488, 2139095040;
	selp.b32 	%r1490, %r1489, %r1488, %p654;
	and.b32  	%r1491, %r1490, 2147483647;
	selp.b32 	%r1492, %r1491, %r1490, %p653;
	mov.b32 	%f3299, %r1492;
	bra.uni 	$L__BB1_622;
$L__BB1_619:
	setp.eq.f32 	%p647, %f278, 0fBF800000;
	setp.eq.f32 	%p648, %f1506, 0f7F800000;
	and.pred  	%p649, %p647, %p648;
	@%p649 bra 	$L__BB1_622;
	setp.geu.f32 	%p650, %f278, 0f00000000;
	mov.f32 	%f3299, %f284;
	@%p650 bra 	$L__BB1_622;
	setp.neu.f32 	%p651, %f280, 0f3F800000;
	neg.f32 	%f1508, %f284;
	selp.f32 	%f1509, %f284, %f1508, %p651;
	cvt.rmi.f32.f32 	%f1510, %f279;
	setp.neu.f32 	%p652, %f1510, %f279;
	selp.f32 	%f3299, 0f7FFFFFFF, %f1509, %p652;
$L__BB1_622:
	cvt.f64.f32 	%fd1129, %f3299;
	mul.f64 	%fd1130, %fd312, %fd1129;
	cvt.rn.f32.f64 	%f290, %fd1130;
	mov.f32 	%f1513, 0f3EAAAAAA;
	mul.rn.f32 	%f1514, %f270, %f1513;
	neg.f32 	%f1515, %f1514;
	fma.rn.f32 	%f1516, %f270, 0f3EAAAAAA, %f1515;
	fma.rn.f32 	%f1517, %f271, 0f3EAAAAAA, %f1516;
	cvt.rni.f32.f32 	%f1518, %f1514;
	sub.f32 	%f1519, %f1514, %f1518;
	add.f32 	%f1520, %f1519, %f1517;
	fma.rn.f32 	%f1521, %f1520, 0f391FCB8E, 0f3AAF85ED;
	fma.rn.f32 	%f1522, %f1521, %f1520, 0f3C1D9856;
	fma.rn.f32 	%f1523, %f1522, %f1520, 0f3D6357BB;
	fma.rn.f32 	%f1524, %f1523, %f1520, 0f3E75FDEC;
	fma.rn.f32 	%f1525, %f1524, %f1520, 0f3F317218;
	fma.rn.f32 	%f1526, %f1525, %f1520, 0f3F800000;
	cvt.rzi.s32.f32 	%r1493, %f1518;
	setp.gt.f32 	%p656, %f1518, 0f00000000;
	selp.b32 	%r1494, 0, -2097152000, %p656;
	add.s32 	%r1495, %r1494, 2130706432;
	mov.b32 	%f1527, %r1495;
	mul.f32 	%f1528, %f1526, %f1527;
	shl.b32 	%r1496, %r1493, 23;
	sub.s32 	%r1497, %r1496, %r1494;
	mov.b32 	%f1529, %r1497;
	mul.f32 	%f1530, %f1528, %f1529;
	abs.f32 	%f1531, %f1514;
	setp.gt.f32 	%p657, %f1531, 0f43180000;
	setp.lt.f32 	%p658, %f1514, 0f00000000;
	selp.f32 	%f1532, 0f00000000, 0f7F800000, %p658;
	selp.f32 	%f291, %f1532, %f1530, %p657;
	mov.f32 	%f3300, 0f3F800000;
	@%p617 bra 	$L__BB1_629;
	setp.num.f32 	%p659, %f269, %f269;
	@%p659 bra 	$L__BB1_625;
	mov.f32 	%f1535, 0f3EAAAAAA;
	add.rn.f32 	%f3300, %f266, %f1535;
	bra.uni 	$L__BB1_629;
$L__BB1_625:
	setp.neu.f32 	%p660, %f266, 0f00000000;
	setp.neu.f32 	%p661, %f269, 0f7F800000;
	and.pred  	%p662, %p660, %p661;
	@%p662 bra 	$L__BB1_627;
	add.f32 	%f1534, %f266, %f266;
	mov.b32 	%r1498, %f1534;
	and.b32  	%r1499, %r1498, 2147483647;
	mov.b32 	%f3300, %r1499;
	bra.uni 	$L__BB1_629;
$L__BB1_627:
	setp.geu.f32 	%p663, %f266, 0f00000000;
	mov.f32 	%f3300, %f291;
	@%p663 bra 	$L__BB1_629;
	mov.f32 	%f3300, 0f7FFFFFFF;
$L__BB1_629:
	cvt.f64.f32 	%fd313, %f3300;
	mov.f32 	%f1537, 0f3EAAAA3B;
	mul.rn.f32 	%f1538, %f282, %f1537;
	neg.f32 	%f1539, %f1538;
	fma.rn.f32 	%f1540, %f282, 0f3EAAAA3B, %f1539;
	fma.rn.f32 	%f1541, %f283, 0f3EAAAA3B, %f1540;
	cvt.rni.f32.f32 	%f1542, %f1538;
	sub.f32 	%f1543, %f1538, %f1542;
	add.f32 	%f1544, %f1543, %f1541;
	fma.rn.f32 	%f1545, %f1544, 0f391FCB8E, 0f3AAF85ED;
	fma.rn.f32 	%f1546, %f1545, %f1544, 0f3C1D9856;
	fma.rn.f32 	%f1547, %f1546, %f1544, 0f3D6357BB;
	fma.rn.f32 	%f1548, %f1547, %f1544, 0f3E75FDEC;
	fma.rn.f32 	%f1549, %f1548, %f1544, 0f3F317218;
	fma.rn.f32 	%f1550, %f1549, %f1544, 0f3F800000;
	cvt.rzi.s32.f32 	%r1500, %f1542;
	setp.gt.f32 	%p665, %f1542, 0f00000000;
	selp.b32 	%r1501, 0, -2097152000, %p665;
	add.s32 	%r1502, %r1501, 2130706432;
	mov.b32 	%f1551, %r1502;
	mul.f32 	%f1552, %f1550, %f1551;
	shl.b32 	%r1503, %r1500, 23;
	sub.s32 	%r1504, %r1503, %r1501;
	mov.b32 	%f1553, %r1504;
	mul.f32 	%f1554, %f1552, %f1553;
	abs.f32 	%f1555, %f1538;
	setp.gt.f32 	%p666, %f1555, 0f43180000;
	setp.lt.f32 	%p667, %f1538, 0f00000000;
	selp.f32 	%f1556, 0f00000000, 0f7F800000, %p667;
	selp.f32 	%f295, %f1556, %f1554, %p666;
	mov.f32 	%f3301, 0f3F800000;
	@%p639 bra 	$L__BB1_636;
	setp.num.f32 	%p668, %f281, %f281;
	@%p668 bra 	$L__BB1_632;
	mov.f32 	%f1559, 0f3EAAAA3B;
	add.rn.f32 	%f3301, %f278, %f1559;
	bra.uni 	$L__BB1_636;
$L__BB1_632:
	setp.neu.f32 	%p669, %f278, 0f00000000;
	setp.neu.f32 	%p670, %f281, 0f7F800000;
	and.pred  	%p671, %p669, %p670;
	@%p671 bra 	$L__BB1_634;
	add.f32 	%f1558, %f278, %f278;
	mov.b32 	%r1505, %f1558;
	and.b32  	%r1506, %r1505, 2147483647;
	mov.b32 	%f3301, %r1506;
	bra.uni 	$L__BB1_636;
$L__BB1_634:
	setp.geu.f32 	%p672, %f278, 0f00000000;
	mov.f32 	%f3301, %f295;
	@%p672 bra 	$L__BB1_636;
	mov.f32 	%f3301, 0f7FFFFFFF;
$L__BB1_636:
	cvt.f64.f32 	%fd1131, %f3301;
	add.f64 	%fd1132, %fd1131, 0dBFF0000000000000;
	add.f64 	%fd1133, %fd313, 0dBFF0000000000000;
	div.rn.f64 	%fd1134, %fd1133, %fd1132;
	cvt.rn.f32.f64 	%f1561, %fd1134;
	mul.f32 	%f1562, %f1561, 0f3F000000;
	cvt.rzi.f32.f32 	%f1563, %f1562;
	add.f32 	%f1564, %f1563, %f1563;
	sub.f32 	%f1565, %f1561, %f1564;
	abs.f32 	%f300, %f1565;
	abs.f32 	%f301, %f290;
	setp.lt.f32 	%p673, %f301, 0f00800000;
	mul.f32 	%f1566, %f301, 0f4B800000;
	selp.f32 	%f1567, %f1566, %f301, %p673;
	selp.f32 	%f1568, 0fC1C00000, 0f00000000, %p673;
	mov.b32 	%r1507, %f1567;
	add.s32 	%r1508, %r1507, -1060439283;
	and.b32  	%r1509, %r1508, -8388608;
	sub.s32 	%r1510, %r1507, %r1509;
	mov.b32 	%f1569, %r1510;
	cvt.rn.f32.s32 	%f1570, %r1509;
	fma.rn.f32 	%f1571, %f1570, 0f34000000, %f1568;
	add.f32 	%f1572, %f1569, 0fBF800000;
	add.f32 	%f1573, %f1569, 0f3F800000;
	rcp.approx.ftz.f32 	%f1574, %f1573;
	add.f32 	%f1575, %f1572, %f1572;
	mul.f32 	%f1576, %f1575, %f1574;
	mul.f32 	%f1577, %f1576, %f1576;
	sub.f32 	%f1578, %f1572, %f1576;
	add.f32 	%f1579, %f1578, %f1578;
	neg.f32 	%f1580, %f1576;
	fma.rn.f32 	%f1581, %f1580, %f1572, %f1579;
	mul.rn.f32 	%f1582, %f1574, %f1581;
	fma.rn.f32 	%f1583, %f1577, 0f3A2C32E4, 0f3B52E7DB;
	fma.rn.f32 	%f1584, %f1583, %f1577, 0f3C93BB73;
	fma.rn.f32 	%f1585, %f1584, %f1577, 0f3DF6384F;
	mul.rn.f32 	%f1586, %f1585, %f1577;
	fma.rn.f32 	%f1587, %f1576, 0f3FB8AA3B, %f1571;
	sub.f32 	%f1588, %f1571, %f1587;
	fma.rn.f32 	%f1589, %f1576, 0f3FB8AA3B, %f1588;
	fma.rn.f32 	%f1590, %f1582, 0f3FB8AA3B, %f1589;
	fma.rn.f32 	%f1591, %f1576, 0f32A55E34, %f1590;
	mul.f32 	%f1592, %f1586, 0f40400000;
	fma.rn.f32 	%f1593, %f1592, %f1582, %f1591;
	fma.rn.f32 	%f1594, %f1586, %f1576, %f1593;
	add.rn.f32 	%f1595, %f1587, %f1594;
	neg.f32 	%f1596, %f1587;
	add.rn.f32 	%f1597, %f1595, %f1596;
	neg.f32 	%f1598, %f1597;
	add.rn.f32 	%f1599, %f1594, %f1598;
	mul.rn.f32 	%f1600, %f1595, %f1561;
	neg.f32 	%f1601, %f1600;
	fma.rn.f32 	%f1602, %f1595, %f1561, %f1601;
	fma.rn.f32 	%f1603, %f1599, %f1561, %f1602;
	cvt.rni.f32.f32 	%f1604, %f1600;
	sub.f32 	%f1605, %f1600, %f1604;
	add.f32 	%f1606, %f1605, %f1603;
	fma.rn.f32 	%f1607, %f1606, 0f391FCB8E, 0f3AAF85ED;
	fma.rn.f32 	%f1608, %f1607, %f1606, 0f3C1D9856;
	fma.rn.f32 	%f1609, %f1608, %f1606, 0f3D6357BB;
	fma.rn.f32 	%f1610, %f1609, %f1606, 0f3E75FDEC;
	fma.rn.f32 	%f1611, %f1610, %f1606, 0f3F317218;
	fma.rn.f32 	%f1612, %f1611, %f1606, 0f3F800000;
	cvt.rzi.s32.f32 	%r1511, %f1604;
	setp.gt.f32 	%p674, %f1604, 0f00000000;
	selp.b32 	%r1512, 0, -2097152000, %p674;
	add.s32 	%r1513, %r1512, 2130706432;
	mov.b32 	%f1613, %r1513;
	mul.f32 	%f1614, %f1612, %f1613;
	shl.b32 	%r1514, %r1511, 23;
	sub.s32 	%r1515, %r1514, %r1512;
	mov.b32 	%f1615, %r1515;
	mul.f32 	%f1616, %f1614, %f1615;
	abs.f32 	%f1617, %f1600;
	setp.gt.f32 	%p675, %f1617, 0f43180000;
	setp.lt.f32 	%p676, %f1600, 0f00000000;
	selp.f32 	%f1618, 0f00000000, 0f7F800000, %p676;
	selp.f32 	%f302, %f1618, %f1616, %p675;
	setp.eq.f32 	%p677, %f290, 0f3F800000;
	setp.eq.f32 	%p678, %f1561, 0f00000000;
	or.pred  	%p679, %p677, %p678;
	mov.f32 	%f3302, 0f3F800000;
	@%p679 bra 	$L__BB1_644;
	setp.num.f32 	%p680, %f301, %f301;
	abs.f32 	%f1619, %f1561;
	setp.num.f32 	%p681, %f1619, %f1619;
	and.pred  	%p682, %p680, %p681;
	@%p682 bra 	$L__BB1_639;
	add.rn.f32 	%f3302, %f290, %f1561;
	bra.uni 	$L__BB1_644;
$L__BB1_639:
	setp.neu.f32 	%p683, %f290, 0f00000000;
	setp.neu.f32 	%p684, %f301, 0f7F800000;
	and.pred  	%p685, %p683, %p684;
	@%p685 bra 	$L__BB1_641;
	setp.neu.f32 	%p692, %f300, 0f3F800000;
	add.f32 	%f1624, %f290, %f290;
	mov.b32 	%r1516, %f1624;
	setp.lt.f32 	%p693, %f1561, 0f00000000;
	xor.b32  	%r1517, %r1516, 2139095040;
	selp.b32 	%r1518, %r1517, %r1516, %p693;
	and.b32  	%r1519, %r1518, 2147483647;
	selp.b32 	%r1520, %r1519, %r1518, %p692;
	mov.b32 	%f3302, %r1520;
	bra.uni 	$L__BB1_644;
$L__BB1_641:
	setp.eq.f32 	%p686, %f290, 0fBF800000;
	setp.eq.f32 	%p687, %f1619, 0f7F800000;
	and.pred  	%p688, %p686, %p687;
	@%p688 bra 	$L__BB1_644;
	setp.geu.f32 	%p689, %f290, 0f00000000;
	mov.f32 	%f3302, %f302;
	@%p689 bra 	$L__BB1_644;
	setp.neu.f32 	%p690, %f300, 0f3F800000;
	neg.f32 	%f1621, %f302;
	selp.f32 	%f1622, %f302, %f1621, %p690;
	cvt.rmi.f32.f32 	%f1623, %f1561;
	setp.neu.f32 	%p691, %f1623, %f1561;
	selp.f32 	%f3302, 0f7FFFFFFF, %f1622, %p691;
$L__BB1_644:
	mul.f32 	%f1625, %f3298, %f3302;
	cvt.f64.f32 	%fd1743, %f1625;
	bra.uni 	$L__BB1_646;
$L__BB1_645:
	ld.u64 	%rd1876, [%rd73+16];
	add.s64 	%rd1878, %rd1876, %rd1861;
	ld.u64 	%rd1879, [%rd1878];
	add.s64 	%rd1881, %rd1879, %rd1870;
	ld.f64 	%fd1743, [%rd1881];
$L__BB1_646:
	ld.global.v2.u32 	{%r1521, %r1522}, [%rd3];
	ld.global.v2.u32 	{%r1523, %r1524}, [%rd3+8];
	ld.global.v2.u32 	{%r1525, %r1526}, [%rd3+16];
	shr.u32 	%r1527, %r1522, 2;
	xor.b32  	%r1528, %r1527, %r1522;
	shl.b32 	%r1529, %r1526, 4;
	shl.b32 	%r1530, %r1528, 1;
	xor.b32  	%r1531, %r1529, %r1530;
	xor.b32  	%r1532, %r1531, %r1526;
	xor.b32  	%r1533, %r1532, %r1528;
	add.s32 	%r1534, %r1521, 362437;
	add.s32 	%r1535, %r1533, %r1534;
	cvt.rn.f32.u32 	%f1626, %r1535;
	fma.rn.f32 	%f1627, %f1626, 0f2F800000, 0f2F000000;
	st.global.v2.u32 	[%rd3], {%r1534, %r1523};
	st.global.v2.u32 	[%rd3+8], {%r1524, %r1525};
	st.global.v2.u32 	[%rd3+16], {%r1526, %r1533};
	cvt.f64.f32 	%fd1135, %f1627;
	st.global.f64 	[%rd5+152], %fd1135;
	rcp.rn.f64 	%fd1136, %fd1743;
	setp.leu.f64 	%p694, %fd1136, %fd1135;
	@%p694 bra 	$L__BB1_661;
	mov.b32 	%r2391, 0;
$L__BB1_648:
	setp.ne.s32 	%p695, %r2391, 99000;
	@%p695 bra 	$L__BB1_650;
	add.u64 	%rd2034, %SP, 0;
	add.u64 	%rd2035, %SPL, 0;
	mov.b32 	%r1834, 99001;
	st.local.u32 	[%rd2035], %r1834;
	st.local.f64 	[%rd2035+8], %fd309;
	st.local.u32 	[%rd2035+16], %r384;
	mov.u64 	%rd2036, $str$5;
	cvta.global.u64 	%rd2037, %rd2036;
	{ // callseq 5, 0
	.param .b64 param0;
	st.param.b64 	[param0], %rd2037;
	.param .b64 param1;
	st.param.b64 	[param1], %rd2034;
	.param .b32 retval0;
	call.uni (retval0), 
	vprintf, 
	(
	param0, 
	param1
	);
	ld.param.b32 	%r1835, [retval0];
	} // callseq 5
	bra.uni 	$L__BB1_760;
$L__BB1_650:
	add.s32 	%r2391, %r2391, 1;
	setp.eq.s32 	%p696, %r2345, 1;
	selp.b32 	%r1537, %r2249, %r2250, %p696;
	selp.b32 	%r387, %r2340, %r2342, %p696;
	ld.global.v2.u32 	{%r1538, %r1539}, [%rd3];
	ld.global.v2.u32 	{%r1540, %r1541}, [%rd3+8];
	ld.global.v2.u32 	{%r1542, %r1543}, [%rd3+16];
	shr.u32 	%r1544, %r1539, 2;
	xor.b32  	%r1545, %r1544, %r1539;
	shl.b32 	%r1546, %r1543, 4;
	shl.b32 	%r1547, %r1545, 1;
	xor.b32  	%r1548, %r1546, %r1547;
	xor.b32  	%r1549, %r1548, %r1543;
	xor.b32  	%r1550, %r1549, %r1545;
	add.s32 	%r1551, %r1538, 362437;
	add.s32 	%r1552, %r1550, %r1551;
	cvt.rn.f32.u32 	%f1628, %r1552;
	fma.rn.f32 	%f1629, %f1628, 0f2F800000, 0f2F000000;
	st.global.v2.u32 	[%rd3], {%r1551, %r1540};
	st.global.v2.u32 	[%rd3+8], {%r1541, %r1542};
	st.global.v2.u32 	[%rd3+16], {%r1543, %r1550};
	cvt.f64.f32 	%fd1137, %f1629;
	st.global.f64 	[%rd5+152], %fd1137;
	cvt.rn.f64.s32 	%fd1138, %r384;
	add.f64 	%fd1139, %fd1138, 0d3FEFFFFFFAA19C47;
	mul.f64 	%fd1140, %fd1139, %fd1137;
	cvt.rzi.s32.f64 	%r1553, %fd1140;
	ld.global.u64 	%rd1905, [%rd2+32];
	mul.wide.u32 	%rd1906, %r381, 8;
	add.s64 	%rd1907, %rd1905, %rd1906;
	ld.u64 	%rd1908, [%rd1907];
	mul.wide.s32 	%rd1909, %r1537, 4;
	add.s64 	%rd1910, %rd1908, %rd1909;
	st.u32 	[%rd1910], %r1553;
	cvt.rn.f64.s32 	%fd1141, %r1553;
	mul.f64 	%fd1142, %fd1141, 0d3B30B0EDF6C91C1B;
	ld.global.u64 	%rd74, [%rd1+360];
	ld.u64 	%rd1911, [%rd74+8];
	add.s64 	%rd1912, %rd1911, %rd1906;
	ld.u64 	%rd1913, [%rd1912];
	mul.wide.s32 	%rd1914, %r387, 8;
	add.s64 	%rd1915, %rd1913, %rd1914;
	ld.f64 	%fd1143, [%rd1915];
	mul.f64 	%fd317, %fd1143, %fd1142;
	setp.geu.f64 	%p697, %fd317, %fd309;
	mov.f32 	%f3303, 0f3F800000;
	@%p697 bra 	$L__BB1_648;
	selp.b32 	%r1554, %r2342, %r2340, %p696;
	div.rn.f64 	%fd1144, %fd317, %fd309;
	mov.f64 	%fd1145, 0d3FF0000000000000;
	sub.f64 	%fd1146, %fd1145, %fd1144;
	cvt.rn.f32.f64 	%f308, %fd1146;
	ld.u64 	%rd1916, [%rd74+24];
	add.s64 	%rd1918, %rd1916, %rd1914;
	ld.u64 	%rd1919, [%rd1918];
	mul.wide.s32 	%rd1920, %r1554, 8;
	add.s64 	%rd1921, %rd1919, %rd1920;
	ld.f64 	%fd1147, [%rd1921];
	mov.f64 	%fd1148, 0d3FF8000000000000;
	sub.f64 	%fd1149, %fd1148, %fd1147;
	cvt.rn.f32.f64 	%f1631, %fd1149;
	mul.f32 	%f1632, %f1631, 0f3F000000;
	cvt.rzi.f32.f32 	%f1633, %f1632;
	add.f32 	%f1634, %f1633, %f1633;
	sub.f32 	%f1635, %f1631, %f1634;
	abs.f32 	%f310, %f1635;
	abs.f32 	%f311, %f308;
	setp.lt.f32 	%p699, %f311, 0f00800000;
	mul.f32 	%f1636, %f311, 0f4B800000;
	selp.f32 	%f1637, %f1636, %f311, %p699;
	selp.f32 	%f1638, 0fC1C00000, 0f00000000, %p699;
	mov.b32 	%r1555, %f1637;
	add.s32 	%r1556, %r1555, -1060439283;
	and.b32  	%r1557, %r1556, -8388608;
	sub.s32 	%r1558, %r1555, %r1557;
	mov.b32 	%f1639, %r1558;
	cvt.rn.f32.s32 	%f1640, %r1557;
	fma.rn.f32 	%f1641, %f1640, 0f34000000, %f1638;
	add.f32 	%f1642, %f1639, 0fBF800000;
	add.f32 	%f1643, %f1639, 0f3F800000;
	rcp.approx.ftz.f32 	%f1644, %f1643;
	add.f32 	%f1645, %f1642, %f1642;
	mul.f32 	%f1646, %f1645, %f1644;
	mul.f32 	%f1647, %f1646, %f1646;
	sub.f32 	%f1648, %f1642, %f1646;
	add.f32 	%f1649, %f1648, %f1648;
	neg.f32 	%f1650, %f1646;
	fma.rn.f32 	%f1651, %f1650, %f1642, %f1649;
	mul.rn.f32 	%f1652, %f1644, %f1651;
	fma.rn.f32 	%f1653, %f1647, 0f3A2C32E4, 0f3B52E7DB;
	fma.rn.f32 	%f1654, %f1653, %f1647, 0f3C93BB73;
	fma.rn.f32 	%f1655, %f1654, %f1647, 0f3DF6384F;
	mul.rn.f32 	%f1656, %f1655, %f1647;
	fma.rn.f32 	%f1657, %f1646, 0f3FB8AA3B, %f1641;
	sub.f32 	%f1658, %f1641, %f1657;
	fma.rn.f32 	%f1659, %f1646, 0f3FB8AA3B, %f1658;
	fma.rn.f32 	%f1660, %f1652, 0f3FB8AA3B, %f1659;
	fma.rn.f32 	%f1661, %f1646, 0f32A55E34, %f1660;
	mul.f32 	%f1662, %f1656, 0f40400000;
	fma.rn.f32 	%f1663, %f1662, %f1652, %f1661;
	fma.rn.f32 	%f1664, %f1656, %f1646, %f1663;
	add.rn.f32 	%f1665, %f1657, %f1664;
	neg.f32 	%f1666, %f1657;
	add.rn.f32 	%f1667, %f1665, %f1666;
	neg.f32 	%f1668, %f1667;
	add.rn.f32 	%f1669, %f1664, %f1668;
	mul.rn.f32 	%f1670, %f1665, %f1631;
	neg.f32 	%f1671, %f1670;
	fma.rn.f32 	%f1672, %f1665, %f1631, %f1671;
	fma.rn.f32 	%f1673, %f1669, %f1631, %f1672;
	cvt.rni.f32.f32 	%f1674, %f1670;
	sub.f32 	%f1675, %f1670, %f1674;
	add.f32 	%f1676, %f1675, %f1673;
	fma.rn.f32 	%f1677, %f1676, 0f391FCB8E, 0f3AAF85ED;
	fma.rn.f32 	%f1678, %f1677, %f1676, 0f3C1D9856;
	fma.rn.f32 	%f1679, %f1678, %f1676, 0f3D6357BB;
	fma.rn.f32 	%f1680, %f1679, %f1676, 0f3E75FDEC;
	fma.rn.f32 	%f1681, %f1680, %f1676, 0f3F317218;
	fma.rn.f32 	%f1682, %f1681, %f1676, 0f3F800000;
	cvt.rzi.s32.f32 	%r1559, %f1674;
	setp.gt.f32 	%p700, %f1674, 0f00000000;
	selp.b32 	%r1560, 0, -2097152000, %p700;
	add.s32 	%r1561, %r1560, 2130706432;
	mov.b32 	%f1683, %r1561;
	mul.f32 	%f1684, %f1682, %f1683;
	shl.b32 	%r1562, %r1559, 23;
	sub.s32 	%r1563, %r1562, %r1560;
	mov.b32 	%f1685, %r1563;
	mul.f32 	%f1686, %f1684, %f1685;
	abs.f32 	%f1687, %f1670;
	setp.gt.f32 	%p701, %f1687, 0f43180000;
	setp.lt.f32 	%p702, %f1670, 0f00000000;
	selp.f32 	%f1688, 0f00000000, 0f7F800000, %p702;
	selp.f32 	%f312, %f1688, %f1686, %p701;
	setp.eq.f32 	%p703, %f308, 0f3F800000;
	setp.eq.f32 	%p704, %f1631, 0f00000000;
	or.pred  	%p705, %p703, %p704;
	@%p705 bra 	$L__BB1_659;
	setp.num.f32 	%p706, %f311, %f311;
	abs.f32 	%f1689, %f1631;
	setp.num.f32 	%p707, %f1689, %f1689;
	and.pred  	%p708, %p706, %p707;
	@%p708 bra 	$L__BB1_654;
	add.rn.f32 	%f3303, %f308, %f1631;
	bra.uni 	$L__BB1_659;
$L__BB1_654:
	setp.neu.f32 	%p709, %f308, 0f00000000;
	setp.neu.f32 	%p710, %f311, 0f7F800000;
	and.pred  	%p711, %p709, %p710;
	@%p711 bra 	$L__BB1_656;
	setp.neu.f32 	%p718, %f310, 0f3F800000;
	add.f32 	%f1694, %f308, %f308;
	mov.b32 	%r1564, %f1694;
	setp.lt.f32 	%p719, %f1631, 0f00000000;
	xor.b32  	%r1565, %r1564, 2139095040;
	selp.b32 	%r1566, %r1565, %r1564, %p719;
	and.b32  	%r1567, %r1566, 2147483647;
	selp.b32 	%r1568, %r1567, %r1566, %p718;
	mov.b32 	%f3303, %r1568;
	bra.uni 	$L__BB1_659;
$L__BB1_656:
	setp.eq.f32 	%p712, %f308, 0fBF800000;
	setp.eq.f32 	%p713, %f1689, 0f7F800000;
	and.pred  	%p714, %p712, %p713;
	@%p714 bra 	$L__BB1_659;
	setp.geu.f32 	%p715, %f308, 0f00000000;
	mov.f32 	%f3303, %f312;
	@%p715 bra 	$L__BB1_659;
	setp.neu.f32 	%p716, %f310, 0f3F800000;
	neg.f32 	%f1691, %f312;
	selp.f32 	%f1692, %f312, %f1691, %p716;
	cvt.rmi.f32.f32 	%f1693, %f1631;
	setp.neu.f32 	%p717, %f1693, %f1631;
	selp.f32 	%f3303, 0f7FFFFFFF, %f1692, %p717;
$L__BB1_659:
	ld.global.v2.u32 	{%r1569, %r1570}, [%rd3];
	ld.global.v2.u32 	{%r1571, %r1572}, [%rd3+8];
	ld.global.v2.u32 	{%r1573, %r1574}, [%rd3+16];
	shr.u32 	%r1575, %r1570, 2;
	xor.b32  	%r1576, %r1575, %r1570;
	shl.b32 	%r1577, %r1574, 4;
	shl.b32 	%r1578, %r1576, 1;
	xor.b32  	%r1579, %r1577, %r1578;
	xor.b32  	%r1580, %r1579, %r1574;
	xor.b32  	%r1581, %r1580, %r1576;
	add.s32 	%r1582, %r1569, 362437;
	add.s32 	%r1583, %r1581, %r1582;
	cvt.rn.f32.u32 	%f1695, %r1583;
	fma.rn.f32 	%f1696, %f1695, 0f2F800000, 0f2F000000;
	st.global.v2.u32 	[%rd3], {%r1582, %r1571};
	st.global.v2.u32 	[%rd3+8], {%r1572, %r1573};
	st.global.v2.u32 	[%rd3+16], {%r1574, %r1581};
	cvt.f64.f32 	%fd1150, %f1696;
	st.global.f64 	[%rd5+152], %fd1150;
	setp.leu.f32 	%p720, %f3303, %f1696;
	@%p720 bra 	$L__BB1_648;
	sub.f64 	%fd1744, %fd309, %fd317;
$L__BB1_661:
	setp.eq.s32 	%p721, %r2345, 1;
	selp.b32 	%r1584, %r2340, %r2342, %p721;
	add.s32 	%r2339, %r381, 1;
	ld.global.u64 	%rd1922, [%rd1+472];
	mul.wide.s32 	%rd1923, %r1584, 4;
	add.s64 	%rd1924, %rd1922, %rd1923;
	ld.u32 	%r1585, [%rd1924];
	setp.lt.s32 	%p722, %r381, %r1585;
	@%p722 bra 	$L__BB1_604;
$L__BB1_662:
	ld.global.u64 	%rd75, [%rd1+488];
	ld.u64 	%rd1925, [%rd75+8];
	setp.eq.s32 	%p723, %r2345, 1;
	selp.b32 	%r390, %r2340, %r2342, %p723;
	mul.wide.s32 	%rd1926, %r390, 4;
	add.s64 	%rd1927, %rd1925, %rd1926;
	ld.u32 	%r1586, [%rd1927];
	setp.lt.s32 	%p724, %r1586, 1;
	@%p724 bra 	$L__BB1_723;
	ld.u64 	%rd76, [%rd75+16];
	add.s64 	%rd1929, %rd76, %rd1926;
	ld.u32 	%r1587, [%rd1929];
	setp.ne.s32 	%p725, %r1587, 0;
	@%p725 bra 	$L__BB1_666;
	selp.b32 	%r391, %r2342, %r2340, %p723;
	mul.wide.s32 	%rd1930, %r391, 4;
	add.s64 	%rd1931, %rd76, %rd1930;
	ld.u32 	%r1588, [%rd1931];
	setp.ne.s32 	%p727, %r1588, 0;
	@%p727 bra 	$L__BB1_666;
	ld.global.u64 	%rd1945, [%rd1+352];
	ld.u64 	%rd1946, [%rd1945+56];
	mul.wide.s32 	%rd1947, %r390, 8;
	add.s64 	%rd1948, %rd1946, %rd1947;
	ld.u64 	%rd1949, [%rd1948];
	mul.wide.s32 	%rd1950, %r391, 8;
	add.s64 	%rd1951, %rd1949, %rd1950;
	ld.f64 	%fd1156, [%rd1951];
	rcp.rn.f64 	%fd1746, %fd1156;
	bra.uni 	$L__BB1_672;
$L__BB1_666:
	ld.param.u64 	%rd2225, [_Z14cuda_collisonsP17curandStateXORWOWP6MOLECSP6OUTPUTP7GEOM_1DP3GASP4CALC_param_2];
	ld.global.u64 	%rd1932, [%rd1+328];
	ld.u64 	%rd1933, [%rd1932+8];
	mul.wide.s32 	%rd1934, %r390, 8;
	add.s64 	%rd1935, %rd1933, %rd1934;
	ld.f64 	%fd1151, [%rd1935];
	rcp.rn.f64 	%fd1152, %fd1151;
	ld.u64 	%rd1936, [%rd1932+16];
	add.s64 	%rd1937, %rd1936, %rd1934;
	ld.f64 	%fd1153, [%rd1937];
	cvta.to.global.u64 	%rd1938, %rd2225;
	ld.global.u64 	%rd1939, [%rd1938+136];
	ld.u64 	%rd1940, [%rd1939+64];
	mul.wide.s32 	%rd1941, %r2, 8;
	add.s64 	%rd1942, %rd1940, %rd1941;
	ld.f64 	%fd1154, [%rd1942];
	fma.rn.f64 	%fd322, %fd1153, %fd1154, %fd1152;
	ld.u64 	%rd1943, [%rd1932+24];
	add.s64 	%rd1944, %rd1943, %rd1934;
	ld.f64 	%fd323, [%rd1944];
	cvt.rn.f32.f64 	%f318, %fd1154;
	abs.f32 	%f319, %f318;
	setp.eq.f32 	%p728, %f318, 0f3F800000;
	mov.f32 	%f3304, 0f3F800000;
	@%p728 bra 	$L__BB1_671;
	setp.num.f32 	%p729, %f319, %f319;
	@%p729 bra 	$L__BB1_669;
	mov.f32 	%f1753, 0f40000000;
	add.rn.f32 	%f3304, %f318, %f1753;
	bra.uni 	$L__BB1_671;
$L__BB1_669:
	setp.lt.f32 	%p730, %f319, 0f00800000;
	mul.f32 	%f1698, %f319, 0f4B800000;
	selp.f32 	%f1699, %f1698, %f319, %p730;
	mov.b32 	%r1589, %f1699;
	add.s32 	%r1590, %r1589, -1060439283;
	and.b32  	%r1591, %r1590, -8388608;
	sub.s32 	%r1592, %r1589, %r1591;
	mov.b32 	%f1700, %r1592;
	cvt.rn.f32.s32 	%f1701, %r1591;
	selp.f32 	%f1702, 0fC1C00000, 0f00000000, %p730;
	fma.rn.f32 	%f1703, %f1701, 0f34000000, %f1702;
	add.f32 	%f1704, %f1700, 0fBF800000;
	add.f32 	%f1705, %f1700, 0f3F800000;
	rcp.approx.ftz.f32 	%f1706, %f1705;
	add.f32 	%f1707, %f1704, %f1704;
	mul.f32 	%f1708, %f1707, %f1706;
	mul.f32 	%f1709, %f1708, %f1708;
	neg.f32 	%f1710, %f1708;
	sub.f32 	%f1711, %f1704, %f1708;
	add.f32 	%f1712, %f1711, %f1711;
	fma.rn.f32 	%f1713, %f1710, %f1704, %f1712;
	mul.rn.f32 	%f1714, %f1706, %f1713;
	fma.rn.f32 	%f1715, %f1709, 0f3A2C32E4, 0f3B52E7DB;
	fma.rn.f32 	%f1716, %f1715, %f1709, 0f3C93BB73;
	fma.rn.f32 	%f1717, %f1716, %f1709, 0f3DF6384F;
	mul.rn.f32 	%f1718, %f1717, %f1709;
	fma.rn.f32 	%f1719, %f1708, 0f3FB8AA3B, %f1703;
	mul.f32 	%f1720, %f1718, 0f40400000;
	sub.f32 	%f1721, %f1703, %f1719;
	fma.rn.f32 	%f1722, %f1708, 0f3FB8AA3B, %f1721;
	fma.rn.f32 	%f1723, %f1714, 0f3FB8AA3B, %f1722;
	fma.rn.f32 	%f1724, %f1708, 0f32A55E34, %f1723;
	fma.rn.f32 	%f1725, %f1720, %f1714, %f1724;
	fma.rn.f32 	%f1726, %f1718, %f1708, %f1725;
	add.rn.f32 	%f1727, %f1719, %f1726;
	mov.f32 	%f1728, 0f40000000;
	mul.rn.f32 	%f1729, %f1727, %f1728;
	cvt.rni.f32.f32 	%f1730, %f1729;
	sub.f32 	%f1731, %f1729, %f1730;
	neg.f32 	%f1732, %f1729;
	fma.rn.f32 	%f1733, %f1727, 0f40000000, %f1732;
	neg.f32 	%f1734, %f1719;
	add.rn.f32 	%f1735, %f1727, %f1734;
	neg.f32 	%f1736, %f1735;
	add.rn.f32 	%f1737, %f1726, %f1736;
	fma.rn.f32 	%f1738, %f1737, 0f40000000, %f1733;
	add.f32 	%f1739, %f1731, %f1738;
	setp.gt.f32 	%p731, %f1730, 0f00000000;
	selp.b32 	%r1593, 0, -2097152000, %p731;
	setp.neu.f32 	%p732, %f318, 0f00000000;
	setp.neu.f32 	%p733, %f319, 0f7F800000;
	setp.lt.f32 	%p734, %f1729, 0f00000000;
	selp.f32 	%f1740, 0f00000000, 0f7F800000, %p734;
	abs.f32 	%f1741, %f1729;
	setp.gt.f32 	%p735, %f1741, 0f43180000;
	cvt.rzi.s32.f32 	%r1594, %f1730;
	shl.b32 	%r1595, %r1594, 23;
	sub.s32 	%r1596, %r1595, %r1593;
	mov.b32 	%f1742, %r1596;
	add.s32 	%r1597, %r1593, 2130706432;
	mov.b32 	%f1743, %r1597;
	fma.rn.f32 	%f1744, %f1739, 0f391FCB8E, 0f3AAF85ED;
	fma.rn.f32 	%f1745, %f1744, %f1739, 0f3C1D9856;
	fma.rn.f32 	%f1746, %f1745, %f1739, 0f3D6357BB;
	fma.rn.f32 	%f1747, %f1746, %f1739, 0f3E75FDEC;
	fma.rn.f32 	%f1748, %f1747, %f1739, 0f3F317218;
	fma.rn.f32 	%f1749, %f1748, %f1739, 0f3F800000;
	mul.f32 	%f1750, %f1749, %f1743;
	mul.f32 	%f1751, %f1750, %f1742;
	selp.f32 	%f3304, %f1740, %f1751, %p735;
	and.pred  	%p736, %p732, %p733;
	@%p736 bra 	$L__BB1_671;
	add.f32 	%f1752, %f318, %f318;
	mov.b32 	%r1598, %f1752;
	and.b32  	%r1599, %r1598, 2147483647;
	mov.b32 	%f3304, %r1599;
$L__BB1_671:
	cvt.f64.f32 	%fd1155, %f3304;
	fma.rn.f64 	%fd1746, %fd323, %fd1155, %fd322;
$L__BB1_672:
	ld.global.v2.u32 	{%r1600, %r1601}, [%rd3];
	ld.global.v2.u32 	{%r1602, %r1603}, [%rd3+8];
	ld.global.v2.u32 	{%r1604, %r1605}, [%rd3+16];
	shr.u32 	%r1606, %r1601, 2;
	xor.b32  	%r1607, %r1606, %r1601;
	shl.b32 	%r1608, %r1605, 4;
	shl.b32 	%r1609, %r1607, 1;
	xor.b32  	%r1610, %r1608, %r1609;
	xor.b32  	%r1611, %r1610, %r1605;
	xor.b32  	%r1612, %r1611, %r1607;
	add.s32 	%r1613, %r1600, 362437;
	add.s32 	%r1614, %r1612, %r1613;
	cvt.rn.f32.u32 	%f1754, %r1614;
	fma.rn.f32 	%f1755, %f1754, 0f2F800000, 0f2F000000;
	st.global.v2.u32 	[%rd3], {%r1613, %r1602};
	st.global.v2.u32 	[%rd3+8], {%r1603, %r1604};
	st.global.v2.u32 	[%rd3+16], {%r1605, %r1612};
	cvt.f64.f32 	%fd1157, %f1755;
	st.global.f64 	[%rd5+152], %fd1157;
	setp.leu.f64 	%p737, %fd1746, %fd1157;
	@%p737 bra 	$L__BB1_723;
	ld.global.u64 	%rd1952, [%rd2+64];
	selp.b32 	%r1615, %r2249, %r2250, %p723;
	mul.wide.s32 	%rd1953, %r1615, 8;
	add.s64 	%rd1954, %rd1952, %rd1953;
	ld.f64 	%fd1158, [%rd1954];
	add.f64 	%fd326, %fd1744, %fd1158;
	ld.global.u64 	%rd1955, [%rd1+488];
	ld.u64 	%rd1956, [%rd1955+8];
	add.s64 	%rd1958, %rd1956, %rd1926;
	ld.u32 	%r392, [%rd1958];
	setp.ne.s32 	%p739, %r392, 2;
	@%p739 bra 	$L__BB1_681;
	ld.global.v2.u32 	{%r1687, %r1688}, [%rd3];
	ld.global.v2.u32 	{%r1689, %r1690}, [%rd3+8];
	ld.global.v2.u32 	{%r1691, %r1692}, [%rd3+16];
	shr.u32 	%r1693, %r1688, 2;
	xor.b32  	%r1694, %r1693, %r1688;
	shl.b32 	%r1695, %r1692, 4;
	shl.b32 	%r1696, %r1694, 1;
	xor.b32  	%r1697, %r1695, %r1696;
	xor.b32  	%r1698, %r1697, %r1692;
	xor.b32  	%r1699, %r1698, %r1694;
	add.s32 	%r1700, %r1687, 362437;
	add.s32 	%r1701, %r1699, %r1700;
	cvt.rn.f32.u32 	%f2047, %r1701;
	fma.rn.f32 	%f324, %f2047, 0f2F800000, 0f2F000000;
	st.global.v2.u32 	[%rd3], {%r1700, %r1689};
	st.global.v2.u32 	[%rd3+8], {%r1690, %r1691};
	st.global.v2.u32 	[%rd3+16], {%r1692, %r1699};
	cvt.f64.f32 	%fd1187, %f324;
	st.global.f64 	[%rd5+152], %fd1187;
	ld.global.u64 	%rd1966, [%rd1+352];
	ld.u64 	%rd1967, [%rd1966+24];
	mul.wide.s32 	%rd1968, %r390, 8;
	add.s64 	%rd1969, %rd1967, %rd1968;
	ld.u64 	%rd1970, [%rd1969];
	selp.b32 	%r1702, %r2342, %r2340, %p723;
	mul.wide.s32 	%rd1971, %r1702, 8;
	add.s64 	%rd1972, %rd1970, %rd1971;
	ld.f64 	%fd1188, [%rd1972];
	mov.f64 	%fd1189, 0d4004000000000000;
	sub.f64 	%fd1190, %fd1189, %fd1188;
	rcp.rn.f64 	%fd1191, %fd1190;
	cvt.rn.f32.f64 	%f2048, %fd1191;
	abs.f32 	%f326, %f324;
	setp.eq.f32 	%p828, %f324, 0f3F800000;
	setp.eq.f32 	%p829, %f2048, 0f00000000;
	or.pred  	%p830, %p828, %p829;
	mov.f32 	%f3305, 0f3F800000;
	@%p830 bra 	$L__BB1_680;
	setp.num.f32 	%p831, %f326, %f326;
	abs.f32 	%f2049, %f2048;
	setp.num.f32 	%p832, %f2049, %f2049;
	and.pred  	%p833, %p831, %p832;
	@%p833 bra 	$L__BB1_677;
	add.rn.f32 	%f3305, %f324, %f2048;
	bra.uni 	$L__BB1_680;
$L__BB1_677:
	setp.neu.f32 	%p834, %f324, 0f00000000;
	setp.neu.f32 	%p835, %f326, 0f7F800000;
	and.pred  	%p836, %p834, %p835;
	@%p836 bra 	$L__BB1_679;
	mul.f32 	%f2105, %f2048, 0f3F000000;
	cvt.rzi.f32.f32 	%f2106, %f2105;
	add.f32 	%f2107, %f2106, %f2106;
	sub.f32 	%f2108, %f2048, %f2107;
	abs.f32 	%f2109, %f2108;
	setp.neu.f32 	%p843, %f2109, 0f3F800000;
	add.f32 	%f2110, %f324, %f324;
	mov.b32 	%r1712, %f2110;
	setp.lt.f32 	%p844, %f2048, 0f00000000;
	xor.b32  	%r1713, %r1712, 2139095040;
	selp.b32 	%r1714, %r1713, %r1712, %p844;
	and.b32  	%r1715, %r1714, 2147483647;
	selp.b32 	%r1716, %r1715, %r1714, %p843;
	mov.b32 	%f3305, %r1716;
	bra.uni 	$L__BB1_680;
$L__BB1_679:
	setp.lt.f32 	%p837, %f326, 0f00800000;
	mul.f32 	%f2050, %f326, 0f4B800000;
	selp.f32 	%f2051, %f2050, %f326, %p837;
	mov.b32 	%r1703, %f2051;
	add.s32 	%r1704, %r1703, -1060439283;
	and.b32  	%r1705, %r1704, -8388608;
	sub.s32 	%r1706, %r1703, %r1705;
	mov.b32 	%f2052, %r1706;
	cvt.rn.f32.s32 	%f2053, %r1705;
	selp.f32 	%f2054, 0fC1C00000, 0f00000000, %p837;
	fma.rn.f32 	%f2055, %f2053, 0f34000000, %f2054;
	add.f32 	%f2056, %f2052, 0fBF800000;
	add.f32 	%f2057, %f2052, 0f3F800000;
	rcp.approx.ftz.f32 	%f2058, %f2057;
	add.f32 	%f2059, %f2056, %f2056;
	mul.f32 	%f2060, %f2059, %f2058;
	mul.f32 	%f2061, %f2060, %f2060;
	neg.f32 	%f2062, %f2060;
	sub.f32 	%f2063, %f2056, %f2060;
	add.f32 	%f2064, %f2063, %f2063;
	fma.rn.f32 	%f2065, %f2062, %f2056, %f2064;
	mul.rn.f32 	%f2066, %f2058, %f2065;
	fma.rn.f32 	%f2067, %f2061, 0f3A2C32E4, 0f3B52E7DB;
	fma.rn.f32 	%f2068, %f2067, %f2061, 0f3C93BB73;
	fma.rn.f32 	%f2069, %f2068, %f2061, 0f3DF6384F;
	mul.rn.f32 	%f2070, %f2069, %f2061;
	fma.rn.f32 	%f2071, %f2060, 0f3FB8AA3B, %f2055;
	mul.f32 	%f2072, %f2070, 0f40400000;
	sub.f32 	%f2073, %f2055, %f2071;
	fma.rn.f32 	%f2074, %f2060, 0f3FB8AA3B, %f2073;
	fma.rn.f32 	%f2075, %f2066, 0f3FB8AA3B, %f2074;
	fma.rn.f32 	%f2076, %f2060, 0f32A55E34, %f2075;
	fma.rn.f32 	%f2077, %f2072, %f2066, %f2076;
	fma.rn.f32 	%f2078, %f2070, %f2060, %f2077;
	add.rn.f32 	%f2079, %f2071, %f2078;
	mul.rn.f32 	%f2080, %f2079, %f2048;
	cvt.rni.f32.f32 	%f2081, %f2080;
	sub.f32 	%f2082, %f2080, %f2081;
	neg.f32 	%f2083, %f2080;
	fma.rn.f32 	%f2084, %f2079, %f2048, %f2083;
	neg.f32 	%f2085, %f2071;
	add.rn.f32 	%f2086, %f2079, %f2085;
	neg.f32 	%f2087, %f2086;
	add.rn.f32 	%f2088, %f2078, %f2087;
	fma.rn.f32 	%f2089, %f2088, %f2048, %f2084;
	add.f32 	%f2090, %f2082, %f2089;
	setp.gt.f32 	%p838, %f2081, 0f00000000;
	selp.b32 	%r1707, 0, -2097152000, %p838;
	setp.eq.f32 	%p839, %f324, 0fBF800000;
	setp.eq.f32 	%p840, %f2049, 0f7F800000;
	setp.lt.f32 	%p841, %f2080, 0f00000000;
	selp.f32 	%f2091, 0f00000000, 0f7F800000, %p841;
	abs.f32 	%f2092, %f2080;
	setp.gt.f32 	%p842, %f2092, 0f43180000;
	cvt.rzi.s32.f32 	%r1708, %f2081;
	shl.b32 	%r1709, %r1708, 23;
	sub.s32 	%r1710, %r1709, %r1707;
	mov.b32 	%f2093, %r1710;
	add.s32 	%r1711, %r1707, 2130706432;
	mov.b32 	%f2094, %r1711;
	fma.rn.f32 	%f2095, %f2090, 0f391FCB8E, 0f3AAF85ED;
	fma.rn.f32 	%f2096, %f2095, %f2090, 0f3C1D9856;
	fma.rn.f32 	%f2097, %f2096, %f2090, 0f3D6357BB;
	fma.rn.f32 	%f2098, %f2097, %f2090, 0f3E75FDEC;
	fma.rn.f32 	%f2099, %f2098, %f2090, 0f3F317218;
	fma.rn.f32 	%f2100, %f2099, %f2090, 0f3F800000;
	mul.f32 	%f2101, %f2100, %f2094;
	mul.f32 	%f2102, %f2101, %f2093;
	selp.f32 	%f2103, %f2091, %f2102, %p842;
	selp.f32 	%f2104, 0f3F800000, %f2103, %p840;
	selp.f32 	%f3305, %f2104, %f2103, %p839;
$L__BB1_680:
	cvt.f64.f32 	%fd1192, %f3305;
	mov.f64 	%fd1193, 0d3FF0000000000000;
	sub.f64 	%fd1750, %fd1193, %fd1192;
	bra.uni 	$L__BB1_722;
$L__BB1_681:
	cvt.rn.f64.s32 	%fd1160, %r392;
	fma.rn.f64 	%fd1161, %fd1160, 0d3FE0000000000000, 0dBFF0000000000000;
	ld.global.u64 	%rd1959, [%rd1+352];
	ld.u64 	%rd1960, [%rd1959+24];
	mul.wide.s32 	%rd1961, %r390, 8;
	add.s64 	%rd1962, %rd1960, %rd1961;
	ld.u64 	%rd1963, [%rd1962];
	selp.b32 	%r1617, %r2342, %r2340, %p723;
	mul.wide.s32 	%rd1964, %r1617, 8;
	add.s64 	%rd1965, %rd1963, %rd1964;
	ld.f64 	%fd1162, [%rd1965];
	mov.f64 	%fd1163, 0d3FF8000000000000;
	sub.f64 	%fd1164, %fd1163, %fd1162;
	min.f64 	%fd1165, %fd1161, %fd1164;
	setp.lt.f64 	%p12, %fd1165, 0d3EB0C6F7A0B5ED8D;
	cvt.rn.f32.f64 	%f1756, %fd1161;
	mul.f32 	%f1757, %f1756, 0f3F000000;
	cvt.rzi.f32.f32 	%f1758, %f1757;
	add.f32 	%f1759, %f1758, %f1758;
	sub.f32 	%f1760, %f1756, %f1759;
	abs.f32 	%f332, %f1760;
	cvt.rmi.f32.f32 	%f333, %f1756;
	cvt.rn.f32.f64 	%f1761, %fd1164;
	mul.f32 	%f1762, %f1761, 0f3F000000;
	cvt.rzi.f32.f32 	%f1763, %f1762;
	add.f32 	%f1764, %f1763, %f1763;
	sub.f32 	%f1765, %f1761, %f1764;
	abs.f32 	%f334, %f1765;
	cvt.rmi.f32.f32 	%f335, %f1761;
	ld.global.v2.u32 	{%r2393, %r2398}, [%rd3];
	ld.global.v2.u32 	{%r2396, %r2397}, [%rd3+8];
	ld.global.v2.u32 	{%r2394, %r2395}, [%rd3+16];
	ld.global.v2.u32 	{%r393, %r394}, [%rd3+24];
	ld.global.f32 	%f336, [%rd3+32];
	ld.global.f64 	%fd329, [%rd3+40];
	not.pred 	%p741, %p12;
$L__BB1_682:
	mov.u32 	%r404, %r2398;
	mov.u32 	%r2398, %r2397;
	mov.u32 	%r405, %r2396;
	mov.u32 	%r2397, %r2395;
	mov.u32 	%r2396, %r2394;
	shr.u32 	%r1618, %r404, 2;
	xor.b32  	%r1619, %r1618, %r404;
	shl.b32 	%r1620, %r2397, 4;
	shl.b32 	%r1621, %r1619, 1;
	xor.b32  	%r1622, %r1620, %r1621;
	xor.b32  	%r1623, %r1622, %r2397;
	xor.b32  	%r2394, %r1623, %r1619;
	add.s32 	%r1624, %r2393, %r2394;
	add.s32 	%r1625, %r1624, 362437;
	cvt.rn.f32.u32 	%f1766, %r1625;
	fma.rn.f32 	%f1767, %f1766, 0f2F800000, 0f2F000000;
	cvt.f64.f32 	%fd1750, %f1767;
	mov.f32 	%f3308, 0f3F800000;
	@%p741 bra 	$L__BB1_703;
	cvt.rn.f64.s32 	%fd1180, %r392;
	fma.rn.f64 	%fd1181, %fd1180, 0d3FE0000000000000, 0dBFF0000000000000;
	setp.geu.f64 	%p782, %fd1181, 0d3EB0C6F7A0B5ED8D;
	mov.f32 	%f3306, 0f3F800000;
	@%p782 bra 	$L__BB1_693;
	cvt.rn.f32.f64 	%f1907, %fd1164;
	setp.eq.f32 	%p783, %f1907, 0f00000000;
	add.s32 	%r1648, %r2393, %r2394;
	add.s32 	%r1649, %r1648, 362437;
	cvt.rn.f32.u32 	%f1908, %r1649;
	fma.rn.f32 	%f1909, %f1908, 0f2F800000, 0f2F000000;
	mov.f32 	%f1906, 0f3F800000;
	sub.f32 	%f340, %f1906, %f1909;
	abs.f32 	%f1910, %f340;
	setp.lt.f32 	%p784, %f1910, 0f00800000;
	mul.f32 	%f1911, %f1910, 0f4B800000;
	selp.f32 	%f1912, %f1911, %f1910, %p784;
	selp.f32 	%f1913, 0fC1C00000, 0f00000000, %p784;
	mov.b32 	%r1650, %f1912;
	add.s32 	%r1651, %r1650, -1060439283;
	and.b32  	%r1652, %r1651, -8388608;
	sub.s32 	%r1653, %r1650, %r1652;
	mov.b32 	%f1914, %r1653;
	cvt.rn.f32.s32 	%f1915, %r1652;
	fma.rn.f32 	%f1916, %f1915, 0f34000000, %f1913;
	add.f32 	%f1917, %f1914, 0fBF800000;
	add.f32 	%f1918, %f1914, 0f3F800000;
	rcp.approx.ftz.f32 	%f1919, %f1918;
	add.f32 	%f1920, %f1917, %f1917;
	mul.f32 	%f1921, %f1920, %f1919;
	mul.f32 	%f1922, %f1921, %f1921;
	sub.f32 	%f1923, %f1917, %f1921;
	add.f32 	%f1924, %f1923, %f1923;
	neg.f32 	%f1925, %f1921;
	fma.rn.f32 	%f1926, %f1925, %f1917, %f1924;
	mul.rn.f32 	%f1927, %f1919, %f1926;
	fma.rn.f32 	%f1928, %f1922, 0f3A2C32E4, 0f3B52E7DB;
	fma.rn.f32 	%f1929, %f1928, %f1922, 0f3C93BB73;
	fma.rn.f32 	%f1930, %f1929, %f1922, 0f3DF6384F;
	mul.rn.f32 	%f1931, %f1930, %f1922;
	fma.rn.f32 	%f1932, %f1921, 0f3FB8AA3B, %f1916;
	sub.f32 	%f1933, %f1916, %f1932;
	fma.rn.f32 	%f1934, %f1921, 0f3FB8AA3B, %f1933;
	fma.rn.f32 	%f1935, %f1927, 0f3FB8AA3B, %f1934;
	fma.rn.f32 	%f1936, %f1921, 0f32A55E34, %f1935;
	mul.f32 	%f1937, %f1931, 0f40400000;
	fma.rn.f32 	%f1938, %f1937, %f1927, %f1936;
	fma.rn.f32 	%f1939, %f1931, %f1921, %f1938;
	add.rn.f32 	%f1940, %f1932, %f1939;
	neg.f32 	%f1941, %f1932;
	add.rn.f32 	%f1942, %f1940, %f1941;
	neg.f32 	%f1943, %f1942;
	add.rn.f32 	%f1944, %f1939, %f1943;
	mul.rn.f32 	%f1945, %f1940, %f1907;
	neg.f32 	%f1946, %f1945;
	fma.rn.f32 	%f1947, %f1940, %f1907, %f1946;
	fma.rn.f32 	%f1948, %f1944, %f1907, %f1947;
	cvt.rni.f32.f32 	%f1949, %f1945;
	sub.f32 	%f1950, %f1945, %f1949;
	add.f32 	%f1951, %f1950, %f1948;
	fma.rn.f32 	%f1952, %f1951, 0f391FCB8E, 0f3AAF85ED;
	fma.rn.f32 	%f1953, %f1952, %f1951, 0f3C1D9856;
	fma.rn.f32 	%f1954, %f1953, %f1951, 0f3D6357BB;
	fma.rn.f32 	%f1955, %f1954, %f1951, 0f3E75FDEC;
	fma.rn.f32 	%f1956, %f1955, %f1951, 0f3F317218;
	fma.rn.f32 	%f1957, %f1956, %f1951, 0f3F800000;
	cvt.rzi.s32.f32 	%r1654, %f1949;
	setp.gt.f32 	%p785, %f1949, 0f00000000;
	selp.b32 	%r1655, 0, -2097152000, %p785;
	add.s32 	%r1656, %r1655, 2130706432;
	mov.b32 	%f1958, %r1656;
	mul.f32 	%f1959, %f1957, %f1958;
	shl.b32 	%r1657, %r1654, 23;
	sub.s32 	%r1658, %r1657, %r1655;
	mov.b32 	%f1960, %r1658;
	mul.f32 	%f1961, %f1959, %f1960;
	abs.f32 	%f1962, %f1945;
	setp.gt.f32 	%p786, %f1962, 0f43180000;
	setp.lt.f32 	%p787, %f1945, 0f00000000;
	selp.f32 	%f1963, 0f00000000, 0f7F800000, %p787;
	selp.f32 	%f341, %f1963, %f1961, %p786;
	setp.eq.f32 	%p788, %f340, 0f3F800000;
	or.pred  	%p789, %p788, %p783;
	@%p789 bra 	$L__BB1_692;
	abs.f32 	%f1964, %f1907;
	setp.num.f32 	%p790, %f1964, %f1964;
	abs.f32 	%f1966, %f340;
	setp.num.f32 	%p791, %f1966, %f1966;
	and.pred  	%p792, %p791, %p790;
	@%p792 bra 	$L__BB1_687;
	add.rn.f32 	%f3306, %f340, %f1907;
	bra.uni 	$L__BB1_692;
$L__BB1_687:
	setp.neu.f32 	%p793, %f340, 0f00000000;
	abs.f32 	%f1967, %f340;
	setp.neu.f32 	%p794, %f1967, 0f7F800000;
	and.pred  	%p795, %p793, %p794;
	@%p795 bra 	$L__BB1_689;
	setp.lt.f32 	%p802, %f1907, 0f00000000;
	setp.neu.f32 	%p803, %f334, 0f3F800000;
	add.f32 	%f1974, %f340, %f340;
	mov.b32 	%r1659, %f1974;
	xor.b32  	%r1660, %r1659, 2139095040;
	selp.b32 	%r1661, %r1660, %r1659, %p802;
	and.b32  	%r1662, %r1661, 2147483647;
	selp.b32 	%r1663, %r1662, %r1661, %p803;
	mov.b32 	%f3306, %r1663;
	bra.uni 	$L__BB1_692;
$L__BB1_689:
	abs.f32 	%f1970, %f1907;
	setp.eq.f32 	%p796, %f1970, 0f7F800000;
	setp.eq.f32 	%p797, %f340, 0fBF800000;
	and.pred  	%p798, %p797, %p796;
	@%p798 bra 	$L__BB1_692;
	setp.geu.f32 	%p799, %f340, 0f00000000;
	mov.f32 	%f3306, %f341;
	@%p799 bra 	$L__BB1_692;
	setp.neu.f32 	%p800, %f335, %f1907;
	setp.neu.f32 	%p801, %f334, 0f3F800000;
	neg.f32 	%f1972, %f341;
	selp.f32 	%f1973, %f341, %f1972, %p801;
	selp.f32 	%f3306, 0f7FFFFFFF, %f1973, %p800;
$L__BB1_692:
	cvt.f64.f32 	%fd1749, %f3306;
$L__BB1_693:
	setp.geu.f64 	%p804, %fd1164, 0d3EB0C6F7A0B5ED8D;
	mov.f32 	%f3307, 0f3F800000;
	@%p804 bra 	$L__BB1_720;
	cvt.rn.f64.s32 	%fd1182, %r392;
	fma.rn.f64 	%fd1183, %fd1182, 0d3FE0000000000000, 0dBFF0000000000000;
	cvt.rn.f32.f64 	%f346, %fd1183;
	setp.eq.f32 	%p805, %f346, 0f00000000;
	add.s32 	%r1664, %r2393, %r2394;
	add.s32 	%r1665, %r1664, 362437;
	cvt.rn.f32.u32 	%f1976, %r1665;
	fma.rn.f32 	%f1977, %f1976, 0f2F800000, 0f2F000000;
	mov.f32 	%f1975, 0f3F800000;
	sub.f32 	%f347, %f1975, %f1977;
	abs.f32 	%f1978, %f347;
	setp.lt.f32 	%p806, %f1978, 0f00800000;
	mul.f32 	%f1979, %f1978, 0f4B800000;
	selp.f32 	%f1980, %f1979, %f1978, %p806;
	selp.f32 	%f1981, 0fC1C00000, 0f00000000, %p806;
	mov.b32 	%r1666, %f1980;
	add.s32 	%r1667, %r1666, -1060439283;
	and.b32  	%r1668, %r1667, -8388608;
	sub.s32 	%r1669, %r1666, %r1668;
	mov.b32 	%f1982, %r1669;
	cvt.rn.f32.s32 	%f1983, %r1668;
	fma.rn.f32 	%f1984, %f1983, 0f34000000, %f1981;
	add.f32 	%f1985, %f1982, 0fBF800000;
	add.f32 	%f1986, %f1982, 0f3F800000;
	rcp.approx.ftz.f32 	%f1987, %f1986;
	add.f32 	%f1988, %f1985, %f1985;
	mul.f32 	%f1989, %f1988, %f1987;
	mul.f32 	%f1990, %f1989, %f1989;
	sub.f32 	%f1991, %f1985, %f1989;
	add.f32 	%f1992, %f1991, %f1991;
	neg.f32 	%f1993, %f1989;
	fma.rn.f32 	%f1994, %f1993, %f1985, %f1992;
	mul.rn.f32 	%f1995, %f1987, %f1994;
	fma.rn.f32 	%f1996, %f1990, 0f3A2C32E4, 0f3B52E7DB;
	fma.rn.f32 	%f1997, %f1996, %f1990, 0f3C93BB73;
	fma.rn.f32 	%f1998, %f1997, %f1990, 0f3DF6384F;
	mul.rn.f32 	%f1999, %f1998, %f1990;
	fma.rn.f32 	%f2000, %f1989, 0f3FB8AA3B, %f1984;
	sub.f32 	%f2001, %f1984, %f2000;
	fma.rn.f32 	%f2002, %f1989, 0f3FB8AA3B, %f2001;
	fma.rn.f32 	%f2003, %f1995, 0f3FB8AA3B, %f2002;
	fma.rn.f32 	%f2004, %f1989, 0f32A55E34, %f2003;
	mul.f32 	%f2005, %f1999, 0f40400000;
	fma.rn.f32 	%f2006, %f2005, %f1995, %f2004;
	fma.rn.f32 	%f2007, %f1999, %f1989, %f2006;
	add.rn.f32 	%f2008, %f2000, %f2007;
	neg.f32 	%f2009, %f2000;
	add.rn.f32 	%f2010, %f2008, %f2009;
	neg.f32 	%f2011, %f2010;
	add.rn.f32 	%f2012, %f2007, %f2011;
	mul.rn.f32 	%f2013, %f2008, %f346;
	neg.f32 	%f2014, %f2013;
	fma.rn.f32 	%f2015, %f2008, %f346, %f2014;
	fma.rn.f32 	%f2016, %f2012, %f346, %f2015;
	cvt.rni.f32.f32 	%f2017, %f2013;
	sub.f32 	%f2018, %f2013, %f2017;
	add.f32 	%f2019, %f2018, %f2016;
	fma.rn.f32 	%f2020, %f2019, 0f391FCB8E, 0f3AAF85ED;
	fma.rn.f32 	%f2021, %f2020, %f2019, 0f3C1D9856;
	fma.rn.f32 	%f2022, %f2021, %f2019, 0f3D6357BB;
	fma.rn.f32 	%f2023, %f2022, %f2019, 0f3E75FDEC;
	fma.rn.f32 	%f2024, %f2023, %f2019, 0f3F317218;
	fma.rn.f32 	%f2025, %f2024, %f2019, 0f3F800000;
	cvt.rzi.s32.f32 	%r1670, %f2017;
	setp.gt.f32 	%p807, %f2017, 0f00000000;
	selp.b32 	%r1671, 0, -2097152000, %p807;
	add.s32 	%r1672, %r1671, 2130706432;
	mov.b32 	%f2026, %r1672;
	mul.f32 	%f2027, %f2025, %f2026;
	shl.b32 	%r1673, %r1670, 23;
	sub.s32 	%r1674, %r1673, %r1671;
	mov.b32 	%f2028, %r1674;
	mul.f32 	%f2029, %f2027, %f2028;
	abs.f32 	%f2030, %f2013;
	setp.gt.f32 	%p808, %f2030, 0f43180000;
	setp.lt.f32 	%p809, %f2013, 0f00000000;
	selp.f32 	%f2031, 0f00000000, 0f7F800000, %p809;
	selp.f32 	%f348, %f2031, %f2029, %p808;
	setp.eq.f32 	%p810, %f347, 0f3F800000;
	or.pred  	%p811, %p810, %p805;
	@%p811 bra 	$L__BB1_702;
	abs.f32 	%f2032, %f346;
	setp.num.f32 	%p812, %f2032, %f2032;
	abs.f32 	%f2034, %f347;
	setp.num.f32 	%p813, %f2034, %f2034;
	and.pred  	%p814, %p813, %p812;
	@%p814 bra 	$L__BB1_697;
	add.rn.f32 	%f3307, %f347, %f346;
	bra.uni 	$L__BB1_702;
$L__BB1_697:
	setp.neu.f32 	%p815, %f347, 0f00000000;
	abs.f32 	%f2035, %f347;
	setp.neu.f32 	%p816, %f2035, 0f7F800000;
	and.pred  	%p817, %p815, %p816;
	@%p817 bra 	$L__BB1_699;
	setp.lt.f32 	%p824, %f346, 0f00000000;
	setp.neu.f32 	%p825, %f332, 0f3F800000;
	add.f32 	%f2043, %f347, %f347;
	mov.b32 	%r1675, %f2043;
	xor.b32  	%r1676, %r1675, 2139095040;
	selp.b32 	%r1677, %r1676, %r1675, %p824;
	and.b32  	%r1678, %r1677, 2147483647;
	selp.b32 	%r1679, %r1678, %r1677, %p825;
	mov.b32 	%f3307, %r1679;
	bra.uni 	$L__BB1_702;
$L__BB1_699:
	abs.f32 	%f2038, %f346;
	setp.eq.f32 	%p818, %f2038, 0f7F800000;
	setp.eq.f32 	%p819, %f347, 0fBF800000;
	and.pred  	%p820, %p819, %p818;
	@%p820 bra 	$L__BB1_702;
	setp.geu.f32 	%p821, %f347, 0f00000000;
	mov.f32 	%f3307, %f348;
	@%p821 bra 	$L__BB1_702;
	cvt.rn.f64.s32 	%fd1184, %r392;
	fma.rn.f64 	%fd1185, %fd1184, 0d3FE0000000000000, 0dBFF0000000000000;
	cvt.rn.f32.f64 	%f2040, %fd1185;
	setp.neu.f32 	%p822, %f333, %f2040;
	setp.neu.f32 	%p823, %f332, 0f3F800000;
	neg.f32 	%f2041, %f348;
	selp.f32 	%f2042, %f348, %f2041, %p823;
	selp.f32 	%f3307, 0f7FFFFFFF, %f2042, %p822;
$L__BB1_702:
	cvt.f64.f32 	%fd1749, %f3307;
	bra.uni 	$L__BB1_720;
$L__BB1_703:
	cvt.rn.f64.s32 	%fd1166, %r392;
	fma.rn.f64 	%fd1167, %fd1166, 0d3FE0000000000000, 0dBFF0000000000000;
	cvt.rn.f32.f64 	%f353, %fd1167;
	setp.eq.f32 	%p742, %f353, 0f00000000;
	add.f64 	%fd1168, %fd1167, %fd1164;
	mul.f64 	%fd1169, %fd1168, %fd1750;
	div.rn.f64 	%fd1170, %fd1169, %fd1167;
	cvt.rn.f32.f64 	%f354, %fd1170;
	abs.f32 	%f1769, %f354;
	setp.lt.f32 	%p743, %f1769, 0f00800000;
	mul.f32 	%f1770, %f1769, 0f4B800000;
	selp.f32 	%f1771, %f1770, %f1769, %p743;
	selp.f32 	%f1772, 0fC1C00000, 0f00000000, %p743;
	mov.b32 	%r1626, %f1771;
	add.s32 	%r1627, %r1626, -1060439283;
	and.b32  	%r1628, %r1627, -8388608;
	sub.s32 	%r1629, %r1626, %r1628;
	mov.b32 	%f1773, %r1629;
	cvt.rn.f32.s32 	%f1774, %r1628;
	fma.rn.f32 	%f1775, %f1774, 0f34000000, %f1772;
	add.f32 	%f1776, %f1773, 0fBF800000;
	add.f32 	%f1777, %f1773, 0f3F800000;
	rcp.approx.ftz.f32 	%f1778, %f1777;
	add.f32 	%f1779, %f1776, %f1776;
	mul.f32 	%f1780, %f1779, %f1778;
	mul.f32 	%f1781, %f1780, %f1780;
	sub.f32 	%f1782, %f1776, %f1780;
	add.f32 	%f1783, %f1782, %f1782;
	neg.f32 	%f1784, %f1780;
	fma.rn.f32 	%f1785, %f1784, %f1776, %f1783;
	mul.rn.f32 	%f1786, %f1778, %f1785;
	fma.rn.f32 	%f1787, %f1781, 0f3A2C32E4, 0f3B52E7DB;
	fma.rn.f32 	%f1788, %f1787, %f1781, 0f3C93BB73;
	fma.rn.f32 	%f1789, %f1788, %f1781, 0f3DF6384F;
	mul.rn.f32 	%f1790, %f1789, %f1781;
	fma.rn.f32 	%f1791, %f1780, 0f3FB8AA3B, %f1775;
	sub.f32 	%f1792, %f1775, %f1791;
	fma.rn.f32 	%f1793, %f1780, 0f3FB8AA3B, %f1792;
	fma.rn.f32 	%f1794, %f1786, 0f3FB8AA3B, %f1793;
	fma.rn.f32 	%f1795, %f1780, 0f32A55E34, %f1794;
	mul.f32 	%f1796, %f1790, 0f40400000;
	fma.rn.f32 	%f1797, %f1796, %f1786, %f1795;
	fma.rn.f32 	%f1798, %f1790, %f1780, %f1797;
	add.rn.f32 	%f1799, %f1791, %f1798;
	neg.f32 	%f1800, %f1791;
	add.rn.f32 	%f1801, %f1799, %f1800;
	neg.f32 	%f1802, %f1801;
	add.rn.f32 	%f1803, %f1798, %f1802;
	mul.rn.f32 	%f1804, %f1799, %f353;
	neg.f32 	%f1805, %f1804;
	fma.rn.f32 	%f1806, %f1799, %f353, %f1805;
	fma.rn.f32 	%f1807, %f1803, %f353, %f1806;
	cvt.rni.f32.f32 	%f1808, %f1804;
	sub.f32 	%f1809, %f1804, %f1808;
	add.f32 	%f1810, %f1809, %f1807;
	fma.rn.f32 	%f1811, %f1810, 0f391FCB8E, 0f3AAF85ED;
	fma.rn.f32 	%f1812, %f1811, %f1810, 0f3C1D9856;
	fma.rn.f32 	%f1813, %f1812, %f1810, 0f3D6357BB;
	fma.rn.f32 	%f1814, %f1813, %f1810, 0f3E75FDEC;
	fma.rn.f32 	%f1815, %f1814, %f1810, 0f3F317218;
	fma.rn.f32 	%f1816, %f1815, %f1810, 0f3F800000;
	cvt.rzi.s32.f32 	%r1630, %f1808;
	setp.gt.f32 	%p744, %f1808, 0f00000000;
	selp.b32 	%r1631, 0, -2097152000, %p744;
	add.s32 	%r1632, %r1631, 2130706432;
	mov.b32 	%f1817, %r1632;
	mul.f32 	%f1818, %f1816, %f1817;
	shl.b32 	%r1633, %r1630, 23;
	sub.s32 	%r1634, %r1633, %r1631;
	mov.b32 	%f1819, %r1634;
	mul.f32 	%f1820, %f1818, %f1819;
	abs.f32 	%f1821, %f1804;
	setp.gt.f32 	%p745, %f1821, 0f43180000;
	setp.lt.f32 	%p746, %f1804, 0f00000000;
	selp.f32 	%f1822, 0f00000000, 0f7F800000, %p746;
	selp.f32 	%f355, %f1822, %f1820, %p745;
	setp.eq.f32 	%p747, %f354, 0f3F800000;
	or.pred  	%p748, %p747, %p742;
	@%p748 bra 	$L__BB1_711;
	abs.f32 	%f1823, %f353;
	setp.num.f32 	%p749, %f1823, %f1823;
	abs.f32 	%f1825, %f354;
	setp.num.f32 	%p750, %f1825, %f1825;
	and.pred  	%p751, %p750, %p749;
	@%p751 bra 	$L__BB1_706;
	add.rn.f32 	%f3308, %f354, %f353;
	bra.uni 	$L__BB1_711;
$L__BB1_706:
	setp.neu.f32 	%p752, %f354, 0f00000000;
	abs.f32 	%f1826, %f354;
	setp.neu.f32 	%p753, %f1826, 0f7F800000;
	and.pred  	%p754, %p752, %p753;
	@%p754 bra 	$L__BB1_708;
	setp.neu.f32 	%p761, %f332, 0f3F800000;
	add.f32 	%f1834, %f354, %f354;
	mov.b32 	%r1635, %f1834;
	and.b32  	%r1636, %r1635, 2147483647;
	mov.b32 	%f1835, %r1636;
	selp.f32 	%f3308, %f1835, %f1834, %p761;
	bra.uni 	$L__BB1_711;
$L__BB1_708:
	abs.f32 	%f1829, %f353;
	setp.eq.f32 	%p755, %f1829, 0f7F800000;
	setp.eq.f32 	%p756, %f354, 0fBF800000;
	and.pred  	%p757, %p756, %p755;
	@%p757 bra 	$L__BB1_711;
	setp.geu.f32 	%p758, %f354, 0f00000000;
	mov.f32 	%f3308, %f355;
	@%p758 bra 	$L__BB1_711;
	cvt.rn.f64.s32 	%fd1171, %r392;
	fma.rn.f64 	%fd1172, %fd1171, 0d3FE0000000000000, 0dBFF0000000000000;
	cvt.rn.f32.f64 	%f1831, %fd1172;
	setp.neu.f32 	%p759, %f333, %f1831;
	setp.neu.f32 	%p760, %f332, 0f3F800000;
	neg.f32 	%f1832, %f355;
	selp.f32 	%f1833, %f355, %f1832, %p760;
	selp.f32 	%f3308, 0f7FFFFFFF, %f1833, %p759;
$L__BB1_711:
	cvt.rn.f32.f64 	%f1837, %fd1164;
	setp.eq.f32 	%p762, %f1837, 0f00000000;
	mov.f64 	%fd1173, 0d3FF0000000000000;
	sub.f64 	%fd1174, %fd1173, %fd1750;
	cvt.rn.f64.s32 	%fd1175, %r392;
	fma.rn.f64 	%fd1176, %fd1175, 0d3FE0000000000000, 0dBFF0000000000000;
	add.f64 	%fd1177, %fd1176, %fd1164;
	mul.f64 	%fd1178, %fd1177, %fd1174;
	div.rn.f64 	%fd1179, %fd1178, %fd1164;
	cvt.rn.f32.f64 	%f361, %fd1179;
	abs.f32 	%f1838, %f361;
	setp.lt.f32 	%p763, %f1838, 0f00800000;
	mul.f32 	%f1839, %f1838, 0f4B800000;
	selp.f32 	%f1840, %f1839, %f1838, %p763;
	selp.f32 	%f1841, 0fC1C00000, 0f00000000, %p763;
	mov.b32 	%r1637, %f1840;
	add.s32 	%r1638, %r1637, -1060439283;
	and.b32  	%r1639, %r1638, -8388608;
	sub.s32 	%r1640, %r1637, %r1639;
	mov.b32 	%f1842, %r1640;
	cvt.rn.f32.s32 	%f1843, %r1639;
	fma.rn.f32 	%f1844, %f1843, 0f34000000, %f1841;
	add.f32 	%f1845, %f1842, 0fBF800000;
	add.f32 	%f1846, %f1842, 0f3F800000;
	rcp.approx.ftz.f32 	%f1847, %f1846;
	add.f32 	%f1848, %f1845, %f1845;
	mul.f32 	%f1849, %f1848, %f1847;
	mul.f32 	%f1850, %f1849, %f1849;
	sub.f32 	%f1851, %f1845, %f1849;
	add.f32 	%f1852, %f1851, %f1851;
	neg.f32 	%f1853, %f1849;
	fma.rn.f32 	%f1854, %f1853, %f1845, %f1852;
	mul.rn.f32 	%f1855, %f1847, %f1854;
	fma.rn.f32 	%f1856, %f1850, 0f3A2C32E4, 0f3B52E7DB;
	fma.rn.f32 	%f1857, %f1856, %f1850, 0f3C93BB73;
	fma.rn.f32 	%f1858, %f1857, %f1850, 0f3DF6384F;
	mul.rn.f32 	%f1859, %f1858, %f1850;
	fma.rn.f32 	%f1860, %f1849, 0f3FB8AA3B, %f1844;
	sub.f32 	%f1861, %f1844, %f1860;
	fma.rn.f32 	%f1862, %f1849, 0f3FB8AA3B, %f1861;
	fma.rn.f32 	%f1863, %f1855, 0f3FB8AA3B, %f1862;
	fma.rn.f32 	%f1864, %f1849, 0f32A55E34, %f1863;
	mul.f32 	%f1865, %f1859, 0f40400000;
	fma.rn.f32 	%f1866, %f1865, %f1855, %f1864;
	fma.rn.f32 	%f1867, %f1859, %f1849, %f1866;
	add.rn.f32 	%f1868, %f1860, %f1867;
	neg.f32 	%f1869, %f1860;
	add.rn.f32 	%f1870, %f1868, %f1869;
	neg.f32 	%f1871, %f1870;
	add.rn.f32 	%f1872, %f1867, %f1871;
	mul.rn.f32 	%f1873, %f1868, %f1837;
	neg.f32 	%f1874, %f1873;
	fma.rn.f32 	%f1875, %f1868, %f1837, %f1874;
	fma.rn.f32 	%f1876, %f1872, %f1837, %f1875;
	cvt.rni.f32.f32 	%f1877, %f1873;
	sub.f32 	%f1878, %f1873, %f1877;
	add.f32 	%f1879, %f1878, %f1876;
	fma.rn.f32 	%f1880, %f1879, 0f391FCB8E, 0f3AAF85ED;
	fma.rn.f32 	%f1881, %f1880, %f1879, 0f3C1D9856;
	fma.rn.f32 	%f1882, %f1881, %f1879, 0f3D6357BB;
	fma.rn.f32 	%f1883, %f1882, %f1879, 0f3E75FDEC;
	fma.rn.f32 	%f1884, %f1883, %f1879, 0f3F317218;
	fma.rn.f32 	%f1885, %f1884, %f1879, 0f3F800000;
	cvt.rzi.s32.f32 	%r1641, %f1877;
	setp.gt.f32 	%p764, %f1877, 0f00000000;
	selp.b32 	%r1642, 0, -2097152000, %p764;
	add.s32 	%r1643, %r1642, 2130706432;
	mov.b32 	%f1886, %r1643;
	mul.f32 	%f1887, %f1885, %f1886;
	shl.b32 	%r1644, %r1641, 23;
	sub.s32 	%r1645, %r1644, %r1642;
	mov.b32 	%f1888, %r1645;
	mul.f32 	%f1889, %f1887, %f1888;
	abs.f32 	%f1890, %f1873;
	setp.gt.f32 	%p765, %f1890, 0f43180000;
	setp.lt.f32 	%p766, %f1873, 0f00000000;
	selp.f32 	%f1891, 0f00000000, 0f7F800000, %p766;
	selp.f32 	%f362, %f1891, %f1889, %p765;
	setp.eq.f32 	%p767, %f361, 0f3F800000;
	or.pred  	%p768, %p767, %p762;
	mov.f32 	%f3309, 0f3F800000;
	@%p768 bra 	$L__BB1_719;
	abs.f32 	%f1892, %f1837;
	setp.num.f32 	%p769, %f1892, %f1892;
	abs.f32 	%f1894, %f361;
	setp.num.f32 	%p770, %f1894, %f1894;
	and.pred  	%p771, %p770, %p769;
	@%p771 bra 	$L__BB1_714;
	add.rn.f32 	%f3309, %f361, %f1837;
	bra.uni 	$L__BB1_719;
$L__BB1_714:
	setp.neu.f32 	%p772, %f361, 0f00000000;
	abs.f32 	%f1895, %f361;
	setp.neu.f32 	%p773, %f1895, 0f7F800000;
	and.pred  	%p774, %p772, %p773;
	@%p774 bra 	$L__BB1_716;
	setp.neu.f32 	%p781, %f334, 0f3F800000;
	add.f32 	%f1903, %f361, %f361;
	mov.b32 	%r1646, %f1903;
	and.b32  	%r1647, %r1646, 2147483647;
	mov.b32 	%f1904, %r1647;
	selp.f32 	%f3309, %f1904, %f1903, %p781;
	bra.uni 	$L__BB1_719;
$L__BB1_716:
	abs.f32 	%f1898, %f1837;
	setp.eq.f32 	%p775, %f1898, 0f7F800000;
	setp.eq.f32 	%p776, %f361, 0fBF800000;
	and.pred  	%p777, %p776, %p775;
	@%p777 bra 	$L__BB1_719;
	setp.geu.f32 	%p778, %f361, 0f00000000;
	mov.f32 	%f3309, %f362;
	@%p778 bra 	$L__BB1_719;
	cvt.rn.f32.f64 	%f1900, %fd1164;
	setp.neu.f32 	%p779, %f335, %f1900;
	setp.neu.f32 	%p780, %f334, 0f3F800000;
	neg.f32 	%f1901, %f362;
	selp.f32 	%f1902, %f362, %f1901, %p780;
	selp.f32 	%f3309, 0f7FFFFFFF, %f1902, %p779;
$L__BB1_719:
	mul.f32 	%f1905, %f3308, %f3309;
	cvt.f64.f32 	%fd1749, %f1905;
$L__BB1_720:
	shr.u32 	%r1680, %r405, 2;
	xor.b32  	%r1681, %r1680, %r405;
	shl.b32 	%r1682, %r2394, 4;
	shl.b32 	%r1683, %r1681, 1;
	xor.b32  	%r1684, %r1682, %r1683;
	xor.b32  	%r1685, %r1684, %r2394;
	xor.b32  	%r2395, %r1685, %r1681;
	add.s32 	%r2393, %r2393, 724874;
	add.s32 	%r1686, %r2395, %r2393;
	cvt.rn.f32.u32 	%f2044, %r1686;
	fma.rn.f32 	%f2045, %f2044, 0f2F800000, 0f2F000000;
	cvt.f64.f32 	%fd1186, %f2045;
	setp.leu.f64 	%p826, %fd1749, %fd1186;
	@%p826 bra 	$L__BB1_682;
	st.global.v2.u32 	[%rd3], {%r2393, %r2398};
	st.global.v2.u32 	[%rd3+8], {%r2396, %r2397};
	st.global.v2.u32 	[%rd3+16], {%r2394, %r2395};
	st.global.v2.u32 	[%rd3+24], {%r393, %r394};
	st.global.f32 	[%rd3+32], %f336;
	st.global.f64 	[%rd3+40], %fd329;
$L__BB1_722:
	setp.eq.s32 	%p845, %r2345, 1;
	selp.b32 	%r1717, %r2249, %r2250, %p845;
	mul.f64 	%fd1194, %fd326, %fd1750;
	ld.global.u64 	%rd1973, [%rd2+64];
	mul.wide.s32 	%rd1974, %r1717, 8;
	add.s64 	%rd1975, %rd1973, %rd1974;
	st.f64 	[%rd1975], %fd1194;
	ld.global.u64 	%rd1976, [%rd2+64];
	add.s64 	%rd1977, %rd1976, %rd1974;
	ld.f64 	%fd1195, [%rd1977];
	sub.f64 	%fd1744, %fd326, %fd1195;
$L__BB1_723:
	add.s32 	%r2345, %r2345, 1;
	setp.ne.s32 	%p846, %r2345, 3;
	@%p846 bra 	$L__BB1_530;
	add.f64 	%fd1196, %fd1744, %fd1744;
	ld.global.u64 	%rd2239, [%rd1+352];
	ld.u64 	%rd1978, [%rd2239+8];
	mul.wide.s32 	%rd1979, %r2340, 8;
	add.s64 	%rd1980, %rd1978, %rd1979;
	ld.u64 	%rd1981, [%rd1980];
	mul.wide.s32 	%rd1982, %r2342, 8;
	add.s64 	%rd1983, %rd1981, %rd1982;
	ld.f64 	%fd1197, [%rd1983];
	div.rn.f64 	%fd1198, %fd1196, %fd1197;
	cvt.rn.f32.f64 	%f2111, %fd1198;
	sqrt.rn.f32 	%f2112, %f2111;
	cvt.f64.f32 	%fd1737, %f2112;
$L__BB1_725:
	mov.f64 	%fd1199, 0d0000000000000000;
	mov.f64 	%fd1200, 0d7FF0000000000000;
	mul.rn.f64 	%fd1755, %fd1200, %fd1199;
	ld.u64 	%rd1984, [%rd2239+64];
	mul.wide.s32 	%rd1985, %r2340, 8;
	add.s64 	%rd1986, %rd1984, %rd1985;
	ld.u64 	%rd1987, [%rd1986];
	mul.wide.s32 	%rd1988, %r2342, 8;
	add.s64 	%rd1989, %rd1987, %rd1988;
	ld.f64 	%fd1201, [%rd1989];
	add.f64 	%fd1202, %fd1201, 0dBFF0000000000000;
	cvt.rn.f32.f64 	%f2113, %fd1202;
	abs.f32 	%f2114, %f2113;
	cvt.f64.f32 	%fd1203, %f2114;
	setp.geu.f64 	%p847, %fd1203, 0d3F50624DD2F1A9FC;
	@%p847 bra 	$L__BB1_734;
	ld.global.v2.u32 	{%r1795, %r1796}, [%rd3];
	ld.global.v2.u32 	{%r1797, %r1798}, [%rd3+8];
	ld.global.v2.u32 	{%r1799, %r1800}, [%rd3+16];
	shr.u32 	%r1801, %r1796, 2;
	xor.b32  	%r1802, %r1801, %r1796;
	shl.b32 	%r1803, %r1800, 4;
	shl.b32 	%r1804, %r1802, 1;
	xor.b32  	%r1805, %r1803, %r1804;
	xor.b32  	%r1806, %r1805, %r1800;
	xor.b32  	%r1807, %r1806, %r1802;
	add.s32 	%r1808, %r1795, 362437;
	add.s32 	%r1809, %r1807, %r1808;
	cvt.rn.f32.u32 	%f2300, %r1809;
	fma.rn.f32 	%f2301, %f2300, 0f2F800000, 0f2F000000;
	st.global.v2.u32 	[%rd3], {%r1808, %r1797};
	st.global.v2.u32 	[%rd3+8], {%r1798, %r1799};
	st.global.v2.u32 	[%rd3+16], {%r1800, %r1807};
	cvt.f64.f32 	%fd1281, %f2301;
	st.global.f64 	[%rd5+152], %fd1281;
	fma.rn.f64 	%fd346, %fd1281, 0d4000000000000000, 0dBFF0000000000000;
	mul.f64 	%fd1282, %fd346, %fd346;
	mov.f64 	%fd1283, 0d3FF0000000000000;
	sub.f64 	%fd1284, %fd1283, %fd1282;
	cvt.rn.f32.f64 	%f2302, %fd1284;
	sqrt.rn.f32 	%f2303, %f2302;
	cvt.f64.f32 	%fd347, %f2303;
	ld.global.v2.u32 	{%r1810, %r1811}, [%rd3];
	ld.global.v2.u32 	{%r1812, %r1813}, [%rd3+8];
	ld.global.v2.u32 	{%r1814, %r1815}, [%rd3+16];
	shr.u32 	%r1816, %r1811, 2;
	xor.b32  	%r1817, %r1816, %r1811;
	shl.b32 	%r1818, %r1815, 4;
	shl.b32 	%r1819, %r1817, 1;
	xor.b32  	%r1820, %r1818, %r1819;
	xor.b32  	%r1821, %r1820, %r1815;
	xor.b32  	%r1822, %r1821, %r1817;
	add.s32 	%r1823, %r1810, 362437;
	add.s32 	%r1824, %r1822, %r1823;
	cvt.rn.f32.u32 	%f2304, %r1824;
	fma.rn.f32 	%f2305, %f2304, 0f2F800000, 0f2F000000;
	st.global.v2.u32 	[%rd3], {%r1823, %r1812};
	st.global.v2.u32 	[%rd3+8], {%r1813, %r1814};
	st.global.v2.u32 	[%rd3+16], {%r1815, %r1822};
	cvt.f64.f32 	%fd1285, %f2305;
	st.global.f64 	[%rd5+152], %fd1285;
	mul.f64 	%fd348, %fd1285, 0d401921FB54442D18;
	setp.eq.f64 	%p891, %fd348, 0d7FF0000000000000;
	mov.b32 	%r2401, 1;
	mov.f64 	%fd1754, %fd1755;
	@%p891 bra 	$L__BB1_730;
	mul.f64 	%fd1286, %fd348, 0d3FE45F306DC9C883;
	cvt.rni.s32.f64 	%r2400, %fd1286;
	cvt.rn.f64.s32 	%fd1287, %r2400;
	fma.rn.f64 	%fd1288, %fd1287, 0dBFF921FB54442D18, %fd348;
	fma.rn.f64 	%fd1289, %fd1287, 0dBC91A62633145C00, %fd1288;
	fma.rn.f64 	%fd1754, %fd1287, 0dB97B839A252049C0, %fd1289;
	setp.ltu.f64 	%p892, %fd348, 0d41E0000000000000;
	@%p892 bra 	$L__BB1_729;
	{ // callseq 3, 0
	.param .b64 param0;
	st.param.f64 	[param0], %fd348;
	.param .align 16 .b8 retval0[16];
	call.uni (retval0), 
	__internal_trig_reduction_slowpathd, 
	(
	param0
	);
	ld.param.f64 	%fd1754, [retval0];
	ld.param.b32 	%r2400, [retval0+8];
	} // callseq 3
$L__BB1_729:
	add.s32 	%r2401, %r2400, 1;
$L__BB1_730:
	setp.eq.f64 	%p893, %fd348, 0d7FF0000000000000;
	shl.b32 	%r1827, %r2401, 6;
	cvt.u64.u32 	%rd2000, %r1827;
	and.b64  	%rd2001, %rd2000, 64;
	mov.u64 	%rd2002, __cudart_sin_cos_coeffs;
	add.s64 	%rd2003, %rd2002, %rd2001;
	mul.rn.f64 	%fd1291, %fd1754, %fd1754;
	and.b32  	%r1828, %r2401, 1;
	setp.eq.b32 	%p894, %r1828, 1;
	selp.f64 	%fd1292, 0dBDA8FF8320FD8164, 0d3DE5DB65F9785EBA, %p894;
	ld.global.nc.v2.f64 	{%fd1293, %fd1294}, [%rd2003];
	fma.rn.f64 	%fd1295, %fd1292, %fd1291, %fd1293;
	fma.rn.f64 	%fd1296, %fd1295, %fd1291, %fd1294;
	ld.global.nc.v2.f64 	{%fd1297, %fd1298}, [%rd2003+16];
	fma.rn.f64 	%fd1299, %fd1296, %fd1291, %fd1297;
	fma.rn.f64 	%fd1300, %fd1299, %fd1291, %fd1298;
	ld.global.nc.v2.f64 	{%fd1301, %fd1302}, [%rd2003+32];
	fma.rn.f64 	%fd1303, %fd1300, %fd1291, %fd1301;
	fma.rn.f64 	%fd1304, %fd1303, %fd1291, %fd1302;
	fma.rn.f64 	%fd1305, %fd1304, %fd1754, %fd1754;
	fma.rn.f64 	%fd1306, %fd1304, %fd1291, 0d3FF0000000000000;
	selp.f64 	%fd1307, %fd1306, %fd1305, %p894;
	and.b32  	%r1829, %r2401, 2;
	setp.eq.s32 	%p895, %r1829, 0;
	mov.f64 	%fd1308, 0d0000000000000000;
	sub.f64 	%fd1309, %fd1308, %fd1307;
	selp.f64 	%fd1310, %fd1307, %fd1309, %p895;
	mul.f64 	%fd353, %fd1310, %fd347;
	mov.b32 	%r2402, 0;
	@%p893 bra 	$L__BB1_733;
	mul.f64 	%fd1311, %fd348, 0d3FE45F306DC9C883;
	cvt.rni.s32.f64 	%r2402, %fd1311;
	cvt.rn.f64.s32 	%fd1312, %r2402;
	fma.rn.f64 	%fd1313, %fd1312, 0dBFF921FB54442D18, %fd348;
	fma.rn.f64 	%fd1314, %fd1312, 0dBC91A62633145C00, %fd1313;
	fma.rn.f64 	%fd1755, %fd1312, 0dB97B839A252049C0, %fd1314;
	setp.ltu.f64 	%p896, %fd348, 0d41E0000000000000;
	@%p896 bra 	$L__BB1_733;
	{ // callseq 4, 0
	.param .b64 param0;
	st.param.f64 	[param0], %fd348;
	.param .align 16 .b8 retval0[16];
	call.uni (retval0), 
	__internal_trig_reduction_slowpathd, 
	(
	param0
	);
	ld.param.f64 	%fd1755, [retval0];
	ld.param.b32 	%r2402, [retval0+8];
	} // callseq 4
$L__BB1_733:
	shl.b32 	%r1831, %r2402, 6;
	cvt.u64.u32 	%rd2004, %r1831;
	and.b64  	%rd2005, %rd2004, 64;
	add.s64 	%rd2007, %rd2002, %rd2005;
	mul.rn.f64 	%fd1316, %fd1755, %fd1755;
	and.b32  	%r1832, %r2402, 1;
	setp.eq.b32 	%p897, %r1832, 1;
	selp.f64 	%fd1317, 0dBDA8FF8320FD8164, 0d3DE5DB65F9785EBA, %p897;
	ld.global.nc.v2.f64 	{%fd1318, %fd1319}, [%rd2007];
	fma.rn.f64 	%fd1320, %fd1317, %fd1316, %fd1318;
	fma.rn.f64 	%fd1321, %fd1320, %fd1316, %fd1319;
	ld.global.nc.v2.f64 	{%fd1322, %fd1323}, [%rd2007+16];
	fma.rn.f64 	%fd1324, %fd1321, %fd1316, %fd1322;
	fma.rn.f64 	%fd1325, %fd1324, %fd1316, %fd1323;
	ld.global.nc.v2.f64 	{%fd1326, %fd1327}, [%rd2007+32];
	fma.rn.f64 	%fd1328, %fd1325, %fd1316, %fd1326;
	fma.rn.f64 	%fd1329, %fd1328, %fd1316, %fd1327;
	fma.rn.f64 	%fd1330, %fd1329, %fd1755, %fd1755;
	fma.rn.f64 	%fd1331, %fd1329, %fd1316, 0d3FF0000000000000;
	selp.f64 	%fd1332, %fd1331, %fd1330, %p897;
	and.b32  	%r1833, %r2402, 2;
	setp.eq.s32 	%p898, %r1833, 0;
	mov.f64 	%fd1333, 0d0000000000000000;
	sub.f64 	%fd1334, %fd1333, %fd1332;
	selp.f64 	%fd1335, %fd1332, %fd1334, %p898;
	mul.f64 	%fd1336, %fd1335, %fd347;
	mul.f64 	%fd1759, %fd1737, %fd1336;
	mul.f64 	%fd1761, %fd1737, %fd346;
	mul.f64 	%fd1760, %fd1737, %fd353;
	bra.uni 	$L__BB1_758;
$L__BB1_734:
	ld.global.v2.u32 	{%r1718, %r1719}, [%rd3];
	ld.global.v2.u32 	{%r1720, %r1721}, [%rd3+8];
	ld.global.v2.u32 	{%r1722, %r1723}, [%rd3+16];
	shr.u32 	%r1724, %r1719, 2;
	xor.b32  	%r1725, %r1724, %r1719;
	shl.b32 	%r1726, %r1723, 4;
	shl.b32 	%r1727, %r1725, 1;
	xor.b32  	%r1728, %r1726, %r1727;
	xor.b32  	%r1729, %r1728, %r1723;
	xor.b32  	%r1730, %r1729, %r1725;
	add.s32 	%r1731, %r1718, 362437;
	add.s32 	%r1732, %r1730, %r1731;
	cvt.rn.f32.u32 	%f2116, %r1732;
	fma.rn.f32 	%f368, %f2116, 0f2F800000, 0f2F000000;
	st.global.v2.u32 	[%rd3], {%r1731, %r1720};
	st.global.v2.u32 	[%rd3+8], {%r1721, %r1722};
	st.global.v2.u32 	[%rd3+16], {%r1723, %r1730};
	cvt.f64.f32 	%fd1204, %f368;
	st.global.f64 	[%rd5+152], %fd1204;
	ld.global.u64 	%rd1990, [%rd1+320];
	ld.u64 	%rd1991, [%rd1990+32];
	ld.f64 	%fd1205, [%rd1991+8];
	cvt.rn.f32.f64 	%f2117, %fd1205;
	abs.f32 	%f370, %f368;
	setp.eq.f32 	%p848, %f368, 0f3F800000;
	setp.eq.f32 	%p849, %f2117, 0f00000000;
	or.pred  	%p850, %p848, %p849;
	mov.f32 	%f3310, 0f3F800000;
	@%p850 bra 	$L__BB1_740;
	setp.num.f32 	%p851, %f370, %f370;
	abs.f32 	%f2118, %f2117;
	setp.num.f32 	%p852, %f2118, %f2118;
	and.pred  	%p853, %p851, %p852;
	@%p853 bra 	$L__BB1_737;
	add.rn.f32 	%f3310, %f368, %f2117;
	bra.uni 	$L__BB1_740;
$L__BB1_737:
	setp.neu.f32 	%p854, %f368, 0f00000000;
	setp.neu.f32 	%p855, %f370, 0f7F800000;
	and.pred  	%p856, %p854, %p855;
	@%p856 bra 	$L__BB1_739;
	mul.f32 	%f2174, %f2117, 0f3F000000;
	cvt.rzi.f32.f32 	%f2175, %f2174;
	add.f32 	%f2176, %f2175, %f2175;
	sub.f32 	%f2177, %f2117, %f2176;
	abs.f32 	%f2178, %f2177;
	setp.neu.f32 	%p863, %f2178, 0f3F800000;
	add.f32 	%f2179, %f368, %f368;
	mov.b32 	%r1742, %f2179;
	setp.lt.f32 	%p864, %f2117, 0f00000000;
	xor.b32  	%r1743, %r1742, 2139095040;
	selp.b32 	%r1744, %r1743, %r1742, %p864;
	and.b32  	%r1745, %r1744, 2147483647;
	selp.b32 	%r1746, %r1745, %r1744, %p863;
	mov.b32 	%f3310, %r1746;
	bra.uni 	$L__BB1_740;
$L__BB1_739:
	setp.lt.f32 	%p857, %f370, 0f00800000;
	mul.f32 	%f2119, %f370, 0f4B800000;
	selp.f32 	%f2120, %f2119, %f370, %p857;
	mov.b32 	%r1733, %f2120;
	add.s32 	%r1734, %r1733, -1060439283;
	and.b32  	%r1735, %r1734, -8388608;
	sub.s32 	%r1736, %r1733, %r1735;
	mov.b32 	%f2121, %r1736;
	cvt.rn.f32.s32 	%f2122, %r1735;
	selp.f32 	%f2123, 0fC1C00000, 0f00000000, %p857;
	fma.rn.f32 	%f2124, %f2122, 0f34000000, %f2123;
	add.f32 	%f2125, %f2121, 0fBF800000;
	add.f32 	%f2126, %f2121, 0f3F800000;
	rcp.approx.ftz.f32 	%f2127, %f2126;
	add.f32 	%f2128, %f2125, %f2125;
	mul.f32 	%f2129, %f2128, %f2127;
	mul.f32 	%f2130, %f2129, %f2129;
	neg.f32 	%f2131, %f2129;
	sub.f32 	%f2132, %f2125, %f2129;
	add.f32 	%f2133, %f2132, %f2132;
	fma.rn.f32 	%f2134, %f2131, %f2125, %f2133;
	mul.rn.f32 	%f2135, %f2127, %f2134;
	fma.rn.f32 	%f2136, %f2130, 0f3A2C32E4, 0f3B52E7DB;
	fma.rn.f32 	%f2137, %f2136, %f2130, 0f3C93BB73;
	fma.rn.f32 	%f2138, %f2137, %f2130, 0f3DF6384F;
	mul.rn.f32 	%f2139, %f2138, %f2130;
	fma.rn.f32 	%f2140, %f2129, 0f3FB8AA3B, %f2124;
	mul.f32 	%f2141, %f2139, 0f40400000;
	sub.f32 	%f2142, %f2124, %f2140;
	fma.rn.f32 	%f2143, %f2129, 0f3FB8AA3B, %f2142;
	fma.rn.f32 	%f2144, %f2135, 0f3FB8AA3B, %f2143;
	fma.rn.f32 	%f2145, %f2129, 0f32A55E34, %f2144;
	fma.rn.f32 	%f2146, %f2141, %f2135, %f2145;
	fma.rn.f32 	%f2147, %f2139, %f2129, %f2146;
	add.rn.f32 	%f2148, %f2140, %f2147;
	mul.rn.f32 	%f2149, %f2148, %f2117;
	cvt.rni.f32.f32 	%f2150, %f2149;
	sub.f32 	%f2151, %f2149, %f2150;
	neg.f32 	%f2152, %f2149;
	fma.rn.f32 	%f2153, %f2148, %f2117, %f2152;
	neg.f32 	%f2154, %f2140;
	add.rn.f32 	%f2155, %f2148, %f2154;
	neg.f32 	%f2156, %f2155;
	add.rn.f32 	%f2157, %f2147, %f2156;
	fma.rn.f32 	%f2158, %f2157, %f2117, %f2153;
	add.f32 	%f2159, %f2151, %f2158;
	setp.gt.f32 	%p858, %f2150, 0f00000000;
	selp.b32 	%r1737, 0, -2097152000, %p858;
	setp.eq.f32 	%p859, %f368, 0fBF800000;
	setp.eq.f32 	%p860, %f2118, 0f7F800000;
	setp.lt.f32 	%p861, %f2149, 0f00000000;
	selp.f32 	%f2160, 0f00000000, 0f7F800000, %p861;
	abs.f32 	%f2161, %f2149;
	setp.gt.f32 	%p862, %f2161, 0f43180000;
	cvt.rzi.s32.f32 	%r1738, %f2150;
	shl.b32 	%r1739, %r1738, 23;
	sub.s32 	%r1740, %r1739, %r1737;
	mov.b32 	%f2162, %r1740;
	add.s32 	%r1741, %r1737, 2130706432;
	mov.b32 	%f2163, %r1741;
	fma.rn.f32 	%f2164, %f2159, 0f391FCB8E, 0f3AAF85ED;
	fma.rn.f32 	%f2165, %f2164, %f2159, 0f3C1D9856;
	fma.rn.f32 	%f2166, %f2165, %f2159, 0f3D6357BB;
	fma.rn.f32 	%f2167, %f2166, %f2159, 0f3E75FDEC;
	fma.rn.f32 	%f2168, %f2167, %f2159, 0f3F317218;
	fma.rn.f32 	%f2169, %f2168, %f2159, 0f3F800000;
	mul.f32 	%f2170, %f2169, %f2163;
	mul.f32 	%f2171, %f2170, %f2162;
	selp.f32 	%f2172, %f2160, %f2171, %p862;
	selp.f32 	%f2173, 0f3F800000, %f2172, %p860;
	selp.f32 	%f3310, %f2173, %f2172, %p859;
$L__BB1_740:
	cvt.f64.f32 	%fd1206, %f3310;
	fma.rn.f64 	%fd360, %fd1206, 0d4000000000000000, 0dBFF0000000000000;
	ld.global.v2.u32 	{%r1748, %r1749}, [%rd3];
	ld.global.v2.u32 	{%r1750, %r1751}, [%rd3+8];
	ld.global.v2.u32 	{%r1752, %r1753}, [%rd3+16];
	shr.u32 	%r1754, %r1749, 2;
	xor.b32  	%r1755, %r1754, %r1749;
	shl.b32 	%r1756, %r1753, 4;
	shl.b32 	%r1757, %r1755, 1;
	xor.b32  	%r1758, %r1756, %r1757;
	xor.b32  	%r1759, %r1758, %r1753;
	xor.b32  	%r1760, %r1759, %r1755;
	add.s32 	%r1761, %r1748, 362437;
	add.s32 	%r1762, %r1760, %r1761;
	cvt.rn.f32.u32 	%f2180, %r1762;
	fma.rn.f32 	%f2181, %f2180, 0f2F800000, 0f2F000000;
	st.global.v2.u32 	[%rd3], {%r1761, %r1750};
	st.global.v2.u32 	[%rd3+8], {%r1751, %r1752};
	st.global.v2.u32 	[%rd3+16], {%r1753, %r1760};
	cvt.f64.f32 	%fd1207, %f2181;
	st.global.f64 	[%rd5+152], %fd1207;
	mul.f64 	%fd361, %fd1207, 0d401921FB54442D18;
	setp.eq.f64 	%p865, %fd361, 0d7FF0000000000000;
	mov.b32 	%r2404, 1;
	mov.f64 	%fd1757, %fd1755;
	@%p865 bra 	$L__BB1_744;
	mul.f64 	%fd1208, %fd361, 0d3FE45F306DC9C883;
	cvt.rni.s32.f64 	%r2403, %fd1208;
	cvt.rn.f64.s32 	%fd1209, %r2403;
	fma.rn.f64 	%fd1210, %fd1209, 0dBFF921FB54442D18, %fd361;
	fma.rn.f64 	%fd1211, %fd1209, 0dBC91A62633145C00, %fd1210;
	fma.rn.f64 	%fd1757, %fd1209, 0dB97B839A252049C0, %fd1211;
	setp.ltu.f64 	%p866, %fd361, 0d41E0000000000000;
	@%p866 bra 	$L__BB1_743;
	{ // callseq 1, 0
	.param .b64 param0;
	st.param.f64 	[param0], %fd361;
	.param .align 16 .b8 retval0[16];
	call.uni (retval0), 
	__internal_trig_reduction_slowpathd, 
	(
	param0
	);
	ld.param.f64 	%fd1757, [retval0];
	ld.param.b32 	%r2403, [retval0+8];
	} // callseq 1
$L__BB1_743:
	add.s32 	%r2404, %r2403, 1;
$L__BB1_744:
	shl.b32 	%r1765, %r2404, 6;
	cvt.u64.u32 	%rd1992, %r1765;
	and.b64  	%rd1993, %rd1992, 64;
	mov.u64 	%rd1994, __cudart_sin_cos_coeffs;
	add.s64 	%rd1995, %rd1994, %rd1993;
	mul.rn.f64 	%fd1213, %fd1757, %fd1757;
	and.b32  	%r1766, %r2404, 1;
	setp.eq.b32 	%p868, %r1766, 1;
	selp.f64 	%fd1214, 0dBDA8FF8320FD8164, 0d3DE5DB65F9785EBA, %p868;
	ld.global.nc.v2.f64 	{%fd1215, %fd1216}, [%rd1995];
	fma.rn.f64 	%fd1217, %fd1214, %fd1213, %fd1215;
	fma.rn.f64 	%fd1218, %fd1217, %fd1213, %fd1216;
	ld.global.nc.v2.f64 	{%fd1219, %fd1220}, [%rd1995+16];
	fma.rn.f64 	%fd1221, %fd1218, %fd1213, %fd1219;
	fma.rn.f64 	%fd1222, %fd1221, %fd1213, %fd1220;
	ld.global.nc.v2.f64 	{%fd1223, %fd1224}, [%rd1995+32];
	fma.rn.f64 	%fd1225, %fd1222, %fd1213, %fd1223;
	fma.rn.f64 	%fd1226, %fd1225, %fd1213, %fd1224;
	fma.rn.f64 	%fd1227, %fd1226, %fd1757, %fd1757;
	fma.rn.f64 	%fd1228, %fd1226, %fd1213, 0d3FF0000000000000;
	selp.f64 	%fd1229, %fd1228, %fd1227, %p868;
	and.b32  	%r1767, %r2404, 2;
	setp.eq.s32 	%p869, %r1767, 0;
	mov.f64 	%fd1230, 0d0000000000000000;
	sub.f64 	%fd1231, %fd1230, %fd1229;
	selp.f64 	%fd366, %fd1229, %fd1231, %p869;
	mov.b32 	%r2405, 0;
	@%p865 bra 	$L__BB1_747;
	mul.f64 	%fd1232, %fd361, 0d3FE45F306DC9C883;
	cvt.rni.s32.f64 	%r2405, %fd1232;
	cvt.rn.f64.s32 	%fd1233, %r2405;
	fma.rn.f64 	%fd1234, %fd1233, 0dBFF921FB54442D18, %fd361;
	fma.rn.f64 	%fd1235, %fd1233, 0dBC91A62633145C00, %fd1234;
	fma.rn.f64 	%fd1755, %fd1233, 0dB97B839A252049C0, %fd1235;
	setp.ltu.f64 	%p870, %fd361, 0d41E0000000000000;
	@%p870 bra 	$L__BB1_747;
	{ // callseq 2, 0
	.param .b64 param0;
	st.param.f64 	[param0], %fd361;
	.param .align 16 .b8 retval0[16];
	call.uni (retval0), 
	__internal_trig_reduction_slowpathd, 
	(
	param0
	);
	ld.param.f64 	%fd1755, [retval0];
	ld.param.b32 	%r2405, [retval0+8];
	} // callseq 2
$L__BB1_747:
	shl.b32 	%r1769, %r2405, 6;
	cvt.u64.u32 	%rd1996, %r1769;
	and.b64  	%rd1997, %rd1996, 64;
	add.s64 	%rd1999, %rd1994, %rd1997;
	mul.rn.f64 	%fd1237, %fd1755, %fd1755;
	and.b32  	%r1770, %r2405, 1;
	setp.eq.b32 	%p871, %r1770, 1;
	selp.f64 	%fd1238, 0dBDA8FF8320FD8164, 0d3DE5DB65F9785EBA, %p871;
	ld.global.nc.v2.f64 	{%fd1239, %fd1240}, [%rd1999];
	fma.rn.f64 	%fd1241, %fd1238, %fd1237, %fd1239;
	fma.rn.f64 	%fd1242, %fd1241, %fd1237, %fd1240;
	ld.global.nc.v2.f64 	{%fd1243, %fd1244}, [%rd1999+16];
	fma.rn.f64 	%fd1245, %fd1242, %fd1237, %fd1243;
	fma.rn.f64 	%fd1246, %fd1245, %fd1237, %fd1244;
	ld.global.nc.v2.f64 	{%fd1247, %fd1248}, [%rd1999+32];
	fma.rn.f64 	%fd1249, %fd1246, %fd1237, %fd1247;
	fma.rn.f64 	%fd1250, %fd1249, %fd1237, %fd1248;
	fma.rn.f64 	%fd1251, %fd1250, %fd1755, %fd1755;
	fma.rn.f64 	%fd1252, %fd1250, %fd1237, 0d3FF0000000000000;
	selp.f64 	%fd1253, %fd1252, %fd1251, %p871;
	and.b32  	%r1771, %r2405, 2;
	setp.eq.s32 	%p872, %r1771, 0;
	mov.f64 	%fd1254, 0d0000000000000000;
	sub.f64 	%fd1255, %fd1254, %fd1253;
	selp.f64 	%fd370, %fd1253, %fd1255, %p872;
	cvt.rn.f32.f64 	%f376, %fd1732;
	abs.f32 	%f377, %f376;
	setp.eq.f32 	%p873, %f376, 0f3F800000;
	mov.f32 	%f3311, 0f3F800000;
	@%p873 bra 	$L__BB1_752;
	setp.num.f32 	%p874, %f377, %f377;
	@%p874 bra 	$L__BB1_750;
	mov.f32 	%f2238, 0f40000000;
	add.rn.f32 	%f3311, %f376, %f2238;
	bra.uni 	$L__BB1_752;
$L__BB1_750:
	setp.lt.f32 	%p875, %f377, 0f00800000;
	mul.f32 	%f2183, %f377, 0f4B800000;
	selp.f32 	%f2184, %f2183, %f377, %p875;
	mov.b32 	%r1772, %f2184;
	add.s32 	%r1773, %r1772, -1060439283;
	and.b32  	%r1774, %r1773, -8388608;
	sub.s32 	%r1775, %r1772, %r1774;
	mov.b32 	%f2185, %r1775;
	cvt.rn.f32.s32 	%f2186, %r1774;
	selp.f32 	%f2187, 0fC1C00000, 0f00000000, %p875;
	fma.rn.f32 	%f2188, %f2186, 0f34000000, %f2187;
	add.f32 	%f2189, %f2185, 0fBF800000;
	add.f32 	%f2190, %f2185, 0f3F800000;
	rcp.approx.ftz.f32 	%f2191, %f2190;
	add.f32 	%f2192, %f2189, %f2189;
	mul.f32 	%f2193, %f2192, %f2191;
	mul.f32 	%f2194, %f2193, %f2193;
	neg.f32 	%f2195, %f2193;
	sub.f32 	%f2196, %f2189, %f2193;
	add.f32 	%f2197, %f2196, %f2196;
	fma.rn.f32 	%f2198, %f2195, %f2189, %f2197;
	mul.rn.f32 	%f2199, %f2191, %f2198;
	fma.rn.f32 	%f2200, %f2194, 0f3A2C32E4, 0f3B52E7DB;
	fma.rn.f32 	%f2201, %f2200, %f2194, 0f3C93BB73;
	fma.rn.f32 	%f2202, %f2201, %f2194, 0f3DF6384F;
	mul.rn.f32 	%f2203, %f2202, %f2194;
	fma.rn.f32 	%f2204, %f2193, 0f3FB8AA3B, %f2188;
	mul.f32 	%f2205, %f2203, 0f40400000;
	sub.f32 	%f2206, %f2188, %f2204;
	fma.rn.f32 	%f2207, %f2193, 0f3FB8AA3B, %f2206;
	fma.rn.f32 	%f2208, %f2199, 0f3FB8AA3B, %f2207;
	fma.rn.f32 	%f2209, %f2193, 0f32A55E34, %f2208;
	fma.rn.f32 	%f2210, %f2205, %f2199, %f2209;
	fma.rn.f32 	%f2211, %f2203, %f2193, %f2210;
	add.rn.f32 	%f2212, %f2204, %f2211;
	mov.f32 	%f2213, 0f40000000;
	mul.rn.f32 	%f2214, %f2212, %f2213;
	cvt.rni.f32.f32 	%f2215, %f2214;
	sub.f32 	%f2216, %f2214, %f2215;
	neg.f32 	%f2217, %f2214;
	fma.rn.f32 	%f2218, %f2212, 0f40000000, %f2217;
	neg.f32 	%f2219, %f2204;
	add.rn.f32 	%f2220, %f2212, %f2219;
	neg.f32 	%f2221, %f2220;
	add.rn.f32 	%f2222, %f2211, %f2221;
	fma.rn.f32 	%f2223, %f2222, 0f40000000, %f2218;
	add.f32 	%f2224, %f2216, %f2223;
	setp.gt.f32 	%p876, %f2215, 0f00000000;
	selp.b32 	%r1776, 0, -2097152000, %p876;
	setp.neu.f32 	%p877, %f376, 0f00000000;
	setp.neu.f32 	%p878, %f377, 0f7F800000;
	setp.lt.f32 	%p879, %f2214, 0f00000000;
	selp.f32 	%f2225, 0f00000000, 0f7F800000, %p879;
	abs.f32 	%f2226, %f2214;
	setp.gt.f32 	%p880, %f2226, 0f43180000;
	cvt.rzi.s32.f32 	%r1777, %f2215;
	shl.b32 	%r1778, %r1777, 23;
	sub.s32 	%r1779, %r1778, %r1776;
	mov.b32 	%f2227, %r1779;
	add.s32 	%r1780, %r1776, 2130706432;
	mov.b32 	%f2228, %r1780;
	fma.rn.f32 	%f2229, %f2224, 0f391FCB8E, 0f3AAF85ED;
	fma.rn.f32 	%f2230, %f2229, %f2224, 0f3C1D9856;
	fma.rn.f32 	%f2231, %f2230, %f2224, 0f3D6357BB;
	fma.rn.f32 	%f2232, %f2231, %f2224, 0f3E75FDEC;
	fma.rn.f32 	%f2233, %f2232, %f2224, 0f3F317218;
	fma.rn.f32 	%f2234, %f2233, %f2224, 0f3F800000;
	mul.f32 	%f2235, %f2234, %f2228;
	mul.f32 	%f2236, %f2235, %f2227;
	selp.f32 	%f3311, %f2225, %f2236, %p880;
	and.pred  	%p881, %p877, %p878;
	@%p881 bra 	$L__BB1_752;
	add.f32 	%f2237, %f376, %f376;
	mov.b32 	%r1781, %f2237;
	and.b32  	%r1782, %r1781, 2147483647;
	mov.b32 	%f3311, %r1782;
$L__BB1_752:
	cvt.rn.f32.f64 	%f382, %fd1731;
	abs.f32 	%f383, %f382;
	setp.eq.f32 	%p882, %f382, 0f3F800000;
	mov.f32 	%f3312, 0f3F800000;
	@%p882 bra 	$L__BB1_757;
	setp.num.f32 	%p883, %f383, %f383;
	@%p883 bra 	$L__BB1_755;
	mov.f32 	%f2295, 0f40000000;
	add.rn.f32 	%f3312, %f382, %f2295;
	bra.uni 	$L__BB1_757;
$L__BB1_755:
	setp.lt.f32 	%p884, %f383, 0f00800000;
	mul.f32 	%f2240, %f383, 0f4B800000;
	selp.f32 	%f2241, %f2240, %f383, %p884;
	mov.b32 	%r1783, %f2241;
	add.s32 	%r1784, %r1783, -1060439283;
	and.b32  	%r1785, %r1784, -8388608;
	sub.s32 	%r1786, %r1783, %r1785;
	mov.b32 	%f2242, %r1786;
	cvt.rn.f32.s32 	%f2243, %r1785;
	selp.f32 	%f2244, 0fC1C00000, 0f00000000, %p884;
	fma.rn.f32 	%f2245, %f2243, 0f34000000, %f2244;
	add.f32 	%f2246, %f2242, 0fBF800000;
	add.f32 	%f2247, %f2242, 0f3F800000;
	rcp.approx.ftz.f32 	%f2248, %f2247;
	add.f32 	%f2249, %f2246, %f2246;
	mul.f32 	%f2250, %f2249, %f2248;
	mul.f32 	%f2251, %f2250, %f2250;
	neg.f32 	%f2252, %f2250;
	sub.f32 	%f2253, %f2246, %f2250;
	add.f32 	%f2254, %f2253, %f2253;
	fma.rn.f32 	%f2255, %f2252, %f2246, %f2254;
	mul.rn.f32 	%f2256, %f2248, %f2255;
	fma.rn.f32 	%f2257, %f2251, 0f3A2C32E4, 0f3B52E7DB;
	fma.rn.f32 	%f2258, %f2257, %f2251, 0f3C93BB73;
	fma.rn.f32 	%f2259, %f2258, %f2251, 0f3DF6384F;
	mul.rn.f32 	%f2260, %f2259, %f2251;
	fma.rn.f32 	%f2261, %f2250, 0f3FB8AA3B, %f2245;
	mul.f32 	%f2262, %f2260, 0f40400000;
	sub.f32 	%f2263, %f2245, %f2261;
	fma.rn.f32 	%f2264, %f2250, 0f3FB8AA3B, %f2263;
	fma.rn.f32 	%f2265, %f2256, 0f3FB8AA3B, %f2264;
	fma.rn.f32 	%f2266, %f2250, 0f32A55E34, %f2265;
	fma.rn.f32 	%f2267, %f2262, %f2256, %f2266;
	fma.rn.f32 	%f2268, %f2260, %f2250, %f2267;
	add.rn.f32 	%f2269, %f2261, %f2268;
	mov.f32 	%f2270, 0f40000000;
	mul.rn.f32 	%f2271, %f2269, %f2270;
	cvt.rni.f32.f32 	%f2272, %f2271;
	sub.f32 	%f2273, %f2271, %f2272;
	neg.f32 	%f2274, %f2271;
	fma.rn.f32 	%f2275, %f2269, 0f40000000, %f2274;
	neg.f32 	%f2276, %f2261;
	add.rn.f32 	%f2277, %f2269, %f2276;
	neg.f32 	%f2278, %f2277;
	add.rn.f32 	%f2279, %f2268, %f2278;
	fma.rn.f32 	%f2280, %f2279, 0f40000000, %f2275;
	add.f32 	%f2281, %f2273, %f2280;
	setp.gt.f32 	%p885, %f2272, 0f00000000;
	selp.b32 	%r1787, 0, -2097152000, %p885;
	setp.neu.f32 	%p886, %f382, 0f00000000;
	setp.neu.f32 	%p887, %f383, 0f7F800000;
	setp.lt.f32 	%p888, %f2271, 0f00000000;
	selp.f32 	%f2282, 0f00000000, 0f7F800000, %p888;
	abs.f32 	%f2283, %f2271;
	setp.gt.f32 	%p889, %f2283, 0f43180000;
	cvt.rzi.s32.f32 	%r1788, %f2272;
	shl.b32 	%r1789, %r1788, 23;
	sub.s32 	%r1790, %r1789, %r1787;
	mov.b32 	%f2284, %r1790;
	add.s32 	%r1791, %r1787, 2130706432;
	mov.b32 	%f2285, %r1791;
	fma.rn.f32 	%f2286, %f2281, 0f391FCB8E, 0f3AAF85ED;
	fma.rn.f32 	%f2287, %f2286, %f2281, 0f3C1D9856;
	fma.rn.f32 	%f2288, %f2287, %f2281, 0f3D6357BB;
	fma.rn.f32 	%f2289, %f2288, %f2281, 0f3E75FDEC;
	fma.rn.f32 	%f2290, %f2289, %f2281, 0f3F317218;
	fma.rn.f32 	%f2291, %f2290, %f2281, 0f3F800000;
	mul.f32 	%f2292, %f2291, %f2285;
	mul.f32 	%f2293, %f2292, %f2284;
	selp.f32 	%f3312, %f2282, %f2293, %p889;
	and.pred  	%p890, %p886, %p887;
	@%p890 bra 	$L__BB1_757;
	add.f32 	%f2294, %f382, %f382;
	mov.b32 	%r1792, %f2294;
	and.b32  	%r1793, %r1792, 2147483647;
	mov.b32 	%f3312, %r1793;
$L__BB1_757:
	mul.f64 	%fd1256, %fd360, %fd360;
	mov.f64 	%fd1257, 0d3FF0000000000000;
	sub.f64 	%fd1258, %fd1257, %fd1256;
	cvt.rn.f32.f64 	%f2296, %fd1258;
	sqrt.rn.f32 	%f2297, %f2296;
	cvt.f64.f32 	%fd1259, %f2297;
	cvt.f64.f32 	%fd1260, %f47;
	div.rn.f64 	%fd1261, %fd1737, %fd1260;
	add.f32 	%f2298, %f3311, %f3312;
	sqrt.rn.f32 	%f2299, %f2298;
	cvt.f64.f32 	%fd1262, %f2299;
	mul.f64 	%fd1263, %fd370, %fd1259;
	mul.f64 	%fd1264, %fd1263, %fd1262;
	fma.rn.f64 	%fd1265, %fd360, %fd1733, %fd1264;
	mul.f64 	%fd1761, %fd1261, %fd1265;
	mul.f64 	%fd1266, %fd1731, %fd1260;
	mul.f64 	%fd1267, %fd366, %fd1266;
	mul.f64 	%fd1268, %fd1732, %fd1733;
	mul.f64 	%fd1269, %fd370, %fd1268;
	sub.f64 	%fd1270, %fd1267, %fd1269;
	mul.f64 	%fd1271, %fd1270, %fd1259;
	div.rn.f64 	%fd1272, %fd1271, %fd1262;
	fma.rn.f64 	%fd1273, %fd360, %fd1732, %fd1272;
	mul.f64 	%fd1760, %fd1261, %fd1273;
	mul.f64 	%fd1274, %fd1732, %fd1260;
	mul.f64 	%fd1275, %fd1731, %fd1733;
	mul.f64 	%fd1276, %fd370, %fd1275;
	fma.rn.f64 	%fd1277, %fd366, %fd1274, %fd1276;
	mul.f64 	%fd1278, %fd1277, %fd1259;
	div.rn.f64 	%fd1279, %fd1278, %fd1262;
	fma.rn.f64 	%fd1280, %fd360, %fd1731, %fd1279;
	mul.f64 	%fd1759, %fd1261, %fd1280;
$L__BB1_758:
	mul.f64 	%fd1337, %fd1739, %fd1761;
	add.f64 	%fd1338, %fd1736, %fd1337;
	ld.global.u64 	%rd2008, [%rd2+48];
	ld.u64 	%rd2009, [%rd2008+8];
	mul.wide.s32 	%rd2010, %r2249, 8;
	add.s64 	%rd2011, %rd2009, %rd2010;
	st.f64 	[%rd2011], %fd1338;
	sub.f64 	%fd1339, %fd1736, %fd1337;
	ld.global.u64 	%rd2012, [%rd2+48];
	ld.u64 	%rd2013, [%rd2012+8];
	mul.wide.s32 	%rd2014, %r2250, 8;
	add.s64 	%rd2015, %rd2013, %rd2014;
	st.f64 	[%rd2015], %fd1339;
	mul.f64 	%fd1340, %fd1739, %fd1760;
	add.f64 	%fd1341, %fd1735, %fd1340;
	ld.global.u64 	%rd2016, [%rd2+48];
	ld.u64 	%rd2017, [%rd2016+16];
	add.s64 	%rd2018, %rd2017, %rd2010;
	st.f64 	[%rd2018], %fd1341;
	sub.f64 	%fd1342, %fd1735, %fd1340;
	ld.global.u64 	%rd2019, [%rd2+48];
	ld.u64 	%rd2020, [%rd2019+16];
	add.s64 	%rd2021, %rd2020, %rd2014;
	st.f64 	[%rd2021], %fd1342;
	mul.f64 	%fd1343, %fd1739, %fd1759;
	add.f64 	%fd1344, %fd1734, %fd1343;
	ld.global.u64 	%rd2022, [%rd2+48];
	ld.u64 	%rd2023, [%rd2022+24];
	add.s64 	%rd2024, %rd2023, %rd2010;
	st.f64 	[%rd2024], %fd1344;
	sub.f64 	%fd1345, %fd1734, %fd1343;
	ld.global.u64 	%rd2025, [%rd2+48];
	ld.u64 	%rd2026, [%rd2025+24];
	add.s64 	%rd2027, %rd2026, %rd2014;
	st.f64 	[%rd2027], %fd1345;
	ld.global.u64 	%rd2028, [%rd2+24];
	mul.wide.s32 	%rd2029, %r2249, 4;
	add.s64 	%rd2030, %rd2028, %rd2029;
	st.u32 	[%rd2030], %r2250;
	ld.global.u64 	%rd2031, [%rd2+24];
	mul.wide.s32 	%rd2032, %r2250, 4;
	add.s64 	%rd2033, %rd2031, %rd2032;
	st.u32 	[%rd2033], %r2249;
$L__BB1_759:
	add.s32 	%r2230, %r7, 1;
	setp.ne.s32 	%p1205, %r7, %r6;
	@%p1205 bra 	$L__BB1_54;
$L__BB1_760:
	ret;
$L__BB1_761:
	ld.global.v2.u32 	{%r1002, %r1003}, [%rd3];
	ld.global.v2.u32 	{%r1004, %r1005}, [%rd3+8];
	ld.global.v2.u32 	{%r1006, %r1007}, [%rd3+16];
	shr.u32 	%r1008, %r1003, 2;
	xor.b32  	%r1009, %r1008, %r1003;
	shl.b32 	%r1010, %r1007, 4;
	shl.b32 	%r1011, %r1009, 1;
	xor.b32  	%r1012, %r1010, %r1011;
	xor.b32  	%r1013, %r1012, %r1007;
	xor.b32  	%r1014, %r1013, %r1009;
	add.s32 	%r1015, %r1002, 362437;
	add.s32 	%r1016, %r1014, %r1015;
	cvt.rn.f32.u32 	%f1178, %r1016;
	fma.rn.f32 	%f1179, %f1178, 0f2F800000, 0f2F000000;
	st.global.v2.u32 	[%rd3], {%r1015, %r1004};
	st.global.v2.u32 	[%rd3+8], {%r1005, %r1006};
	st.global.v2.u32 	[%rd3+16], {%r1007, %r1014};
	cvt.f64.f32 	%fd745, %f1179;
	st.global.f64 	[%rd5+152], %fd745;
	ld.global.u64 	%rd1006, [%rd1+288];
	ld.f64 	%fd746, [%rd1006+8];
	setp.gt.f64 	%p369, %fd746, %fd745;
	selp.u32 	%r2341, 1, 0, %p369;
	bra.uni 	$L__BB1_432;

}
.func  (.param .align 16 .b8 func_retval0[16]) __internal_trig_reduction_slowpathd(
	.param .b64 __internal_trig_reduction_slowpathd_param_0
)
{
	.local .align 8 .b8 	__local_depot2[40];
	.reg .b64 	%SP;
	.reg .b64 	%SPL;
	.reg .pred 	%p<10>;
	.reg .b32 	%r<47>;
	.reg .b64 	%rd<74>;
	.reg .b64 	%fd<5>;

	mov.u64 	%SPL, __local_depot2;
	ld.param.f64 	%fd4, [__internal_trig_reduction_slowpathd_param_0];
	add.u64 	%rd1, %SPL, 0;
	{
	.reg .b32 %temp; 
	mov.b64 	{%temp, %r1}, %fd4;
	}
	shr.u32 	%r2, %r1, 20;
	and.b32  	%r3, %r2, 2047;
	setp.eq.s32 	%p1, %r3, 2047;
	mov.b32 	%r46, 0;
	@%p1 bra 	$L__BB2_9;
	add.s32 	%r20, %r3, -1024;
	mov.b64 	%rd20, %fd4;
	shl.b64 	%rd2, %rd20, 11;
	shr.u32 	%r4, %r20, 6;
	sub.s32 	%r45, 15, %r4;
	sub.s32 	%r21, 19, %r4;
	setp.lt.u32 	%p2, %r20, 128;
	selp.b32 	%r6, 18, %r21, %p2;
	setp.ge.s32 	%p3, %r45, %r6;
	mov.b64 	%rd70, 0;
	@%p3 bra 	$L__BB2_4;
	add.s32 	%r23, %r6, %r4;
	neg.s32 	%r43, %r23;
	or.b64  	%rd3, %rd2, -9223372036854775808;
	mov.b64 	%rd70, 0;
	mov.b32 	%r42, 0;
	mov.u64 	%rd25, __cudart_i2opi_d;
	mov.u32 	%r44, %r45;
$L__BB2_3:
	.pragma "nounroll";
	mul.wide.s32 	%rd22, %r42, 8;
	add.s64 	%rd23, %rd1, %rd22;
	mul.wide.s32 	%rd24, %r44, 8;
	add.s64 	%rd26, %rd25, %rd24;
	ld.global.nc.u64 	%rd27, [%rd26];
	{
	.reg .u32 %r0, %r1, %r2, %r3, %alo, %ahi, %blo, %bhi, %clo, %chi;
	mov.b64 	{%alo,%ahi}, %rd27;
	mov.b64 	{%blo,%bhi}, %rd3;
	mov.b64 	{%clo,%chi}, %rd70;
	mad.lo.cc.u32 	%r0, %alo, %blo, %clo;
	madc.hi.cc.u32 	%r1, %alo, %blo, %chi;
	madc.hi.u32 	%r2, %alo, %bhi, 0;
	mad.lo.cc.u32 	%r1, %alo, %bhi, %r1;
	madc.hi.cc.u32 	%r2, %ahi, %blo, %r2;
	madc.hi.u32 	%r3, %ahi, %bhi, 0;
	mad.lo.cc.u32 	%r1, %ahi, %blo, %r1;
	madc.lo.cc.u32 	%r2, %ahi, %bhi, %r2;
	addc.u32 	%r3, %r3, 0;
	mov.b64 	%rd28, {%r0,%r1};
	mov.b64 	%rd70, {%r2,%r3};
	}
	st.local.u64 	[%rd23], %rd28;
	add.s32 	%r44, %r44, 1;
	add.s32 	%r43, %r43, 1;
	add.s32 	%r42, %r42, 1;
	setp.ne.s32 	%p4, %r43, -15;
	mov.u32 	%r45, %r6;
	@%p4 bra 	$L__BB2_3;
$L__BB2_4:
	cvt.s64.s32 	%rd29, %r45;
	cvt.u64.u32 	%rd30, %r4;
	add.s64 	%rd31, %rd30, %rd29;
	shl.b64 	%rd32, %rd31, 3;
	add.s64 	%rd33, %rd1, %rd32;
	st.local.u64 	[%rd33+-120], %rd70;
	and.b32  	%r15, %r2, 63;
	ld.local.u64 	%rd72, [%rd1+16];
	ld.local.u64 	%rd71, [%rd1+24];
	setp.eq.s32 	%p5, %r15, 0;
	@%p5 bra 	$L__BB2_6;
	shl.b64 	%rd34, %rd71, %r15;
	shr.u64 	%rd35, %rd72, 1;
	xor.b32  	%r24, %r15, 63;
	shr.u64 	%rd36, %rd35, %r24;
	or.b64  	%rd71, %rd34, %rd36;
	ld.local.u64 	%rd37, [%rd1+8];
	shl.b64 	%rd38, %rd72, %r15;
	shr.u64 	%rd39, %rd37, 1;
	shr.u64 	%rd40, %rd39, %r24;
	or.b64  	%rd72, %rd38, %rd40;
$L__BB2_6:
	and.b32  	%r25, %r1, -2147483648;
	shr.u64 	%rd41, %rd71, 62;
	cvt.u32.u64 	%r26, %rd41;
	mov.b64 	{%r27, %r28}, %rd71;
	mov.b64 	{%r29, %r30}, %rd72;
	shf.l.wrap.b32 	%r31, %r30, %r27, 2;
	shf.l.wrap.b32 	%r32, %r27, %r28, 2;
	mov.b64 	%rd42, {%r31, %r32};
	shl.b64 	%rd43, %rd72, 2;
	shr.u64 	%rd44, %rd42, 63;
	cvt.u32.u64 	%r33, %rd44;
	add.s32 	%r34, %r33, %r26;
	setp.eq.s32 	%p6, %r25, 0;
	neg.s32 	%r35, %r34;
	selp.b32 	%r46, %r34, %r35, %p6;
	setp.gt.s64 	%p7, %rd42, -1;
	mov.b64 	%rd45, 0;
	{
	.reg .u32 %r0, %r1, %r2, %r3, %a0, %a1, %a2, %a3, %b0, %b1, %b2, %b3;
	mov.b64 	{%a0,%a1}, %rd45;
	mov.b64 	{%a2,%a3}, %rd45;
	mov.b64 	{%b0,%b1}, %rd43;
	mov.b64 	{%b2,%b3}, %rd42;
	sub.cc.u32 	%r0, %a0, %b0;
	subc.cc.u32 	%r1, %a1, %b1;
	subc.cc.u32 	%r2, %a2, %b2;
	subc.u32 	%r3, %a3, %b3;
	mov.b64 	%rd46, {%r0,%r1};
	mov.b64 	%rd47, {%r2,%r3};
	}
	xor.b32  	%r36, %r25, -2147483648;
	selp.b64 	%rd73, %rd42, %rd47, %p7;
	selp.b64 	%rd14, %rd43, %rd46, %p7;
	selp.b32 	%r17, %r25, %r36, %p7;
	clz.b64 	%r37, %rd73;
	cvt.u64.u32 	%rd15, %r37;
	setp.eq.s32 	%p8, %r37, 0;
	@%p8 bra 	$L__BB2_8;
	cvt.u32.u64 	%r38, %rd15;
	and.b32  	%r39, %r38, 63;
	shl.b64 	%rd48, %rd73, %r39;
	shr.u64 	%rd49, %rd14, 1;
	not.b32 	%r40, %r38;
	and.b32  	%r41, %r40, 63;
	shr.u64 	%rd50, %rd49, %r41;
	or.b64  	%rd73, %rd48, %rd50;
$L__BB2_8:
	mov.b64 	%rd51, -3958705157555305931;
	{
	.reg .u32 %r0, %r1, %r2, %r3, %alo, %ahi, %blo, %bhi;
	mov.b64 	{%alo,%ahi}, %rd73;
	mov.b64 	{%blo,%bhi}, %rd51;
	mul.lo.u32 	%r0, %alo, %blo;
	mul.hi.u32 	%r1, %alo, %blo;
	mad.lo.cc.u32 	%r1, %alo, %bhi, %r1;
	madc.hi.u32 	%r2, %alo, %bhi, 0;
	mad.lo.cc.u32 	%r1, %ahi, %blo, %r1;
	madc.hi.cc.u32 	%r2, %ahi, %blo, %r2;
	madc.hi.u32 	%r3, %ahi, %bhi, 0;
	mad.lo.cc.u32 	%r2, %ahi, %bhi, %r2;
	addc.u32 	%r3, %r3, 0;
	mov.b64 	%rd52, {%r0,%r1};
	mov.b64 	%rd53, {%r2,%r3};
	}
	setp.gt.s64 	%p9, %rd53, 0;
	{
	.reg .u32 %r0, %r1, %r2, %r3, %a0, %a1, %a2, %a3, %b0, %b1, %b2, %b3;
	mov.b64 	{%a0,%a1}, %rd52;
	mov.b64 	{%a2,%a3}, %rd53;
	mov.b64 	{%b0,%b1}, %rd52;
	mov.b64 	{%b2,%b3}, %rd53;
	add.cc.u32 	%r0, %a0, %b0;
	addc.cc.u32 	%r1, %a1, %b1;
	addc.cc.u32 	%r2, %a2, %b2;
	addc.u32 	%r3, %a3, %b3;
	mov.b64 	%rd54, {%r0,%r1};
	mov.b64 	%rd55, {%r2,%r3};
	}
	selp.b64 	%rd56, %rd55, %rd53, %p9;
	selp.s64 	%rd57, -1, 0, %p9;
	sub.s64 	%rd58, %rd57, %rd15;
	cvt.u64.u32 	%rd59, %r17;
	shl.b64 	%rd60, %rd59, 32;
	add.s64 	%rd61, %rd56, 1;
	shr.u64 	%rd62, %rd61, 10;
	add.s64 	%rd63, %rd62, 1;
	shr.u64 	%rd64, %rd63, 1;
	shl.b64 	%rd65, %rd58, 52;
	add.s64 	%rd66, %rd65, %rd64;
	add.s64 	%rd67, %rd66, 4602678819172646912;
	or.b64  	%rd68, %rd67, %rd60;
	mov.b64 	%fd4, %rd68;
$L__BB2_9:
	st.param.f64 	[func_retval0], %fd4;
	st.param.b32 	[func_retval0+8], %r46;
	ret;

}


// ===== COMPILED SASS (sm_100) =====

	.target	sm_100

	.elftype	@"ET_EXEC"


//--------------------- .note.nv.tkinfo           --------------------------
	.section	.note.nv.tkinfo,"",@"SHT_NOTE"
	.sectionflags	@"SHF_NOTE_NV_TKINFO"
	.tkinfo
        /*0018*/ 	.word	0x00000002
        /*0030*/ 	.string	""
        /*0030*/ 	.string	"ptxas"
        /*0030*/ 	.string	"Cuda compilation tools, release 13.0, V13.0.88"
        /*0030*/ 	.string	"Build cuda_13.0.r13.0/compiler.36424714_0"
        /*0030*/ 	.string	"-arch sm_100 -m 64 "



//--------------------- .note.nv.cuinfo           --------------------------
	.section	.note.nv.cuinfo,"",@"SHT_NOTE"
	.sectionflags	@"SHF_NOTE_NV_CUINFO"
        /*0018*/ 	.short	0x0002
        /*001a*/ 	.short	0x0064
        /*001c*/ 	.short	0x0082
	.zero		2


//--------------------- .nv.info                  --------------------------
	.section	.nv.info,"",@"SHT_CUDA_INFO"
	.align	4


	//----- nvinfo : EIATTR_REGCOUNT
	.align		4
        /*0000*/ 	.byte	0x04, 0x2f
        /*0002*/ 	.short	(.L_18 - .L_17)
	.align		4
.L_17:
        /*0004*/ 	.word	index@(_Z12setup_kernelP17curandStateXORWOWm)
        /*0008*/ 	.word	0x0000001f


	//----- nvinfo : EIATTR_FRAME_SIZE
	.align		4
.L_18:
        /*000c*/ 	.byte	0x04, 0x11
        /*000e*/ 	.short	(.L_20 - .L_19)
	.align		4
.L_19:
        /*0010*/ 	.word	index@(_Z12setup_kernelP17curandStateXORWOWm)
        /*0014*/ 	.word	0x00000000


	//----- nvinfo : EIATTR_REGCOUNT
	.align		4
.L_20:
        /*0018*/ 	.byte	0x04, 0x2f
        /*001a*/ 	.short	(.L_22 - .L_21)
	.align		4
.L_21:
        /*001c*/ 	.word	index@(_Z14cuda_collisonsP17curandStateXORWOWP6MOLECSP6OUTPUTP7GEOM_1DP3GASP4CALC)
        /*0020*/ 	.word	0x0000005e


	//----- nvinfo : EIATTR_FRAME_SIZE
	.align		4
.L_22:
        /*0024*/ 	.byte	0x04, 0x11
        /*0026*/ 	.short	(.L_24 - .L_23)
	.align		4
.L_23:
        /*0028*/ 	.word	index@($_Z14cuda_collisonsP17curandStateXORWOWP6MOLECSP6OUTPUTP7GEOM_1DP3GASP4CALC$__internal_trig_reduction_slowpathd)
        /*002c*/ 	.word	0x00000050


	//----- nvinfo : EIATTR_FRAME_SIZE
	.align		4
.L_24:
        /*0030*/ 	.byte	0x04, 0x11
        /*0032*/ 	.short	(.L_26 - .L_25)
	.align		4
.L_25:
        /*0034*/ 	.word	index@($__internal_2_$__cuda_sm20_sqrt_rn_f32_slowpath)
        /*0038*/ 	.word	0x00000050


	//----- nvinfo : EIATTR_FRAME_SIZE
	.align		4
.L_26:
        /*003c*/ 	.byte	0x04, 0x11
        /*003e*/ 	.short	(.L_28 - .L_27)
	.align		4
.L_27:
        /*0040*/ 	.word	index@($__internal_1_$__cuda_sm20_div_rn_f64_full)
        /*0044*/ 	.word	0x00000050


	//----- nvinfo : EIATTR_FRAME_SIZE
	.align		4
.L_28:
        /*0048*/ 	.byte	0x04, 0x11
        /*004a*/ 	.short	(.L_30 - .L_29)
	.align		4
.L_29:
        /*004c*/ 	.word	index@($__internal_0_$__cuda_sm20_dblrcp_rn_slowpath_v3)
        /*0050*/ 	.word	0x00000050


	//----- nvinfo : EIATTR_FRAME_SIZE
	.align		4
.L_30:
        /*0054*/ 	.byte	0x04, 0x11
        /*0056*/ 	.short	(.L_32 - .L_31)
	.align		4
.L_31:
        /*0058*/ 	.word	index@(_Z14cuda_collisonsP17curandStateXORWOWP6MOLECSP6OUTPUTP7GEOM_1DP3GASP4CALC)
        /*005c*/ 	.word	0x00000050


	//----- nvinfo : EIATTR_MIN_STACK_SIZE
	.align		4
.L_32:
        /*0060*/ 	.byte	0x04, 0x12
        /*0062*/ 	.short	(.L_34 - .L_33)
	.align		4
.L_33:
        /*0064*/ 	.word	index@(_Z14cuda_collisonsP17curandStateXORWOWP6MOLECSP6OUTPUTP7GEOM_1DP3GASP4CALC)
        /*0068*/ 	.word	0x00000050


	//----- nvinfo : EIATTR_MIN_STACK_SIZE
	.align		4
.L_34:
        /*006c*/ 	.byte	0x04, 0x12
        /*006e*/ 	.short	(.L_36 - .L_35)
	.align		4
.L_35:
        /*0070*/ 	.word	index@(_Z12setup_kernelP17curandStateXORWOWm)
        /*0074*/ 	.word	0x00000000
.L_36:


//--------------------- .nv.compat                --------------------------
	.section	.nv.compat,"",@"SHT_CUDA_COMPAT_INFO"
	.align	4
        /*0000*/ 	.byte	0x02, 0x09, 0x00, 0x00, 0x02, 0x02, 0x01, 0x00, 0x02, 0x05, 0x05, 0x00, 0x03, 0x07, 0x01, 0x01
        /*0010*/ 	.byte	0x02, 0x03, 0x00, 0x00, 0x02, 0x06, 0x01, 0x00, 0x04, 0x0b, 0x08, 0x00, 0x01, 0x00, 0x00, 0x00
        /*0020*/ 	.byte	0x00, 0x00, 0x00, 0x00


//--------------------- .nv.info._Z14cuda_collisonsP17curandStateXORWOWP6MOLECSP6OUTPUTP7GEOM_1DP3GASP4CALC --------------------------
	.section	.nv.info._Z14cuda_collisonsP17curandStateXORWOWP6MOLECSP6OUTPUTP7GEOM_1DP3GASP4CALC,"",@"SHT_CUDA_INFO"
	.sectionflags	@""
	.align	4


	//----- nvinfo : EIATTR_CUDA_API_VERSION
	.align		4
        /*0000*/ 	.byte	0x04, 0x37
        /*0002*/ 	.short	(.L_38 - .L_37)
.L_37:
        /*0004*/ 	.word	0x00000082


	//----- nvinfo : EIATTR_KPARAM_INFO
	.align		4
.L_38:
        /*0008*/ 	.byte	0x04, 0x17
        /*000a*/ 	.short	(.L_40 - .L_39)
.L_39:
        /*000c*/ 	.word	0x00000000
        /*0010*/ 	.short	0x0005
        /*0012*/ 	.short	0x0028
        /*0014*/ 	.byte	0x00, 0xf5, 0x21, 0x00


	//----- nvinfo : EIATTR_KPARAM_INFO
	.align		4
.L_40:
        /*0018*/ 	.byte	0x04, 0x17
        /*001a*/ 	.short	(.L_42 - .L_41)
.L_41:
        /*001c*/ 	.word	0x00000000
        /*0020*/ 	.short	0x0004
        /*0022*/ 	.short	0x0020
        /*0024*/ 	.byte	0x00, 0xf5, 0x21, 0x00


	//----- nvinfo : EIATTR_KPARAM_INFO
	.align		4
.L_42:
        /*0028*/ 	.byte	0x04, 0x17
        /*002a*/ 	.short	(.L_44 - .L_43)
.L_43:
        /*002c*/ 	.word	0x00000000
        /*0030*/ 	.short	0x0003
        /*0032*/ 	.short	0x0018
        /*0034*/ 	.byte	0x00, 0xf5, 0x21, 0x00


	//----- nvinfo : EIATTR_KPARAM_INFO
	.align		4
.L_44:
        /*0038*/ 	.byte	0x04, 0x17
        /*003a*/ 	.short	(.L_46 - .L_45)
.L_45:
        /*003c*/ 	.word	0x00000000
        /*0040*/ 	.short	0x0002
        /*0042*/ 	.short	0x0010
        /*0044*/ 	.byte	0x00, 0xf5, 0x21, 0x00


	//----- nvinfo : EIATTR_KPARAM_INFO
	.align		4
.L_46:
        /*0048*/ 	.byte	0x04, 0x17
        /*004a*/ 	.short	(.L_48 - .L_47)
.L_47:
        /*004c*/ 	.word	0x00000000
        /*0050*/ 	.short	0x0001
        /*0052*/ 	.short	0x0008
        /*0054*/ 	.byte	0x00, 0xf5, 0x21, 0x00


	//----- nvinfo : EIATTR_KPARAM_INFO
	.align		4
.L_48:
        /*0058*/ 	.byte	0x04, 0x17
        /*005a*/ 	.short	(.L_50 - .L_49)
.L_49:
        /*005c*/ 	.word	0x00000000
        /*0060*/ 	.short	0x0000
        /*0062*/ 	.short	0x0000
        /*0064*/ 	.byte	0x00, 0xf5, 0x21, 0x00


	//----- nvinfo : EIATTR_SPARSE_MMA_MASK
	.align		4
.L_50:
        /*0068*/ 	.byte	0x03, 0x50
        /*006a*/ 	.short	0x0000


	//----- nvinfo : EIATTR_MAXREG_COUNT
	.align		4
        /*006c*/ 	.byte	0x03, 0x1b
        /*006e*/ 	.short	0x00ff


	//----- nvinfo : EIATTR_EXTERNS
	.align		4
        /*0070*/ 	.byte	0x04, 0x0f
        /*0072*/ 	.short	(.L_52 - .L_51)


	//   ....[0]....
	.align		4
.L_51:
        /*0074*/ 	.word	index@(vprintf)


	//----- nvinfo : EIATTR_MERCURY_ISA_VERSION
	.align		4
.L_52:
        /*0078*/ 	.byte	0x03, 0x5f
        /*007a*/ 	.short	0x0101


	//----- nvinfo : EIATTR_VRC_CTA_INIT_COUNT
	.align		4
        /*007c*/ 	.byte	0x02, 0x4a
	.zero		1
	.zero		1


	//----- nvinfo : EIATTR_SYSCALL_OFFSETS
	.align		4
        /*0080*/ 	.byte	0x04, 0x46
        /*0082*/ 	.short	(.L_54 - .L_53)


	//   ....[0]....
.L_53:
        /*0084*/ 	.word	0x00013730


	//   ....[1]....
        /*0088*/ 	.word	0x0002dc00


	//   ....[2]....
        /*008c*/ 	.word	0x0002dcb0


	//   ....[3]....
        /*0090*/ 	.word	0x0002dda0


	//----- nvinfo : EIATTR_EXIT_INSTR_OFFSETS
	.align		4
.L_54:
        /*0094*/ 	.byte	0x04, 0x1c
        /*0096*/ 	.short	(.L_56 - .L_55)


	//   ....[0]....
.L_55:
        /*0098*/ 	.word	0x00000170


	//   ....[1]....
        /*009c*/ 	.word	0x000001d0


	//   ....[2]....
        /*00a0*/ 	.word	0x000027c0


	//   ....[3]....
        /*00a4*/ 	.word	0x0002db10


	//   ....[4]....
        /*00a8*/ 	.word	0x0002dc10


	//   ....[5]....
        /*00ac*/ 	.word	0x0002ddb0


	//----- nvinfo : EIATTR_CRS_STACK_SIZE
	.align		4
.L_56:
        /*00b0*/ 	.byte	0x04, 0x1e
        /*00b2*/ 	.short	(.L_58 - .L_57)
.L_57:
        /*00b4*/ 	.word	0x00000000


	//----- nvinfo : EIATTR_CBANK_PARAM_SIZE
	.align		4
.L_58:
        /*00b8*/ 	.byte	0x03, 0x19
        /*00ba*/ 	.short	0x0030


	//----- nvinfo : EIATTR_PARAM_CBANK
	.align		4
        /*00bc*/ 	.byte	0x04, 0x0a
        /*00be*/ 	.short	(.L_60 - .L_59)
	.align		4
.L_59:
        /*00c0*/ 	.word	index@(.nv.constant0._Z14cuda_collisonsP17curandStateXORWOWP6MOLECSP6OUTPUTP7GEOM_1DP3GASP4CALC)
        /*00c4*/ 	.short	0x0380
        /*00c6*/ 	.short	0x0030


	//----- nvinfo : EIATTR_SW_WAR
	.align		4
.L_60:
        /*00c8*/ 	.byte	0x04, 0x36
        /*00ca*/ 	.short	(.L_62 - .L_61)
.L_61:
        /*00cc*/ 	.word	0x00000008
.L_62:


//--------------------- .nv.info._Z12setup_kernelP17curandStateXORWOWm --------------------------
	.section	.nv.info._Z12setup_kernelP17curandStateXORWOWm,"",@"SHT_CUDA_INFO"
	.sectionflags	@""
	.align	4


	//----- nvinfo : EIATTR_CUDA_API_VERSION
	.align		4
        /*0000*/ 	.byte	0x04, 0x37
        /*0002*/ 	.short	(.L_64 - .L_63)
.L_63:
        /*0004*/ 	.word	0x00000082


	//----- nvinfo : EIATTR_KPARAM_INFO
	.align		4
.L_64:
        /*0008*/ 	.byte	0x04, 0x17
        /*000a*/ 	.short	(.L_66 - .L_65)
.L_65:
        /*000c*/ 	.word	0x00000000
        /*0010*/ 	.short	0x0001
        /*0012*/ 	.short	0x0008
        /*0014*/ 	.byte	0x00, 0xf0, 0x21, 0x00


	//----- nvinfo : EIATTR_KPARAM_INFO
	.align		4
.L_66:
        /*0018*/ 	.byte	0x04, 0x17
        /*001a*/ 	.short	(.L_68 - .L_67)
.L_67:
        /*001c*/ 	.word	0x00000000
        /*0020*/ 	.short	0x0000
        /*0022*/ 	.short	0x0000
        /*0024*/ 	.byte	0x00, 0xf5, 0x21, 0x00


	//----- nvinfo : EIATTR_SPARSE_MMA_MASK
	.align		4
.L_68:
        /*0028*/ 	.byte	0x03, 0x50
        /*002a*/ 	.short	0x0000


	//----- nvinfo : EIATTR_MAXREG_COUNT
	.align		4
        /*002c*/ 	.byte	0x03, 0x1b
        /*002e*/ 	.short	0x00ff


	//----- nvinfo : EIATTR_MERCURY_ISA_VERSION
	.align		4
        /*0030*/ 	.byte	0x03, 0x5f
        /*0032*/ 	.short	0x0101


	//----- nvinfo : EIATTR_VRC_CTA_INIT_COUNT
	.align		4
        /*0034*/ 	.byte	0x02, 0x4a
	.zero		1
	.zero		1


	//----- nvinfo : EIATTR_EXIT_INSTR_OFFSETS
	.align		4
        /*0038*/ 	.byte	0x04, 0x1c
        /*003a*/ 	.short	(.L_70 - .L_69)


	//   ....[0]....
.L_69:
        /*003c*/ 	.word	0x00000f20


	//----- nvinfo : EIATTR_CRS_STACK_SIZE
	.align		4
.L_70:
        /*0040*/ 	.byte	0x04, 0x1e
        /*0042*/ 	.short	(.L_72 - .L_71)
.L_71:
        /*0044*/ 	.word	0x00000000


	//----- nvinfo : EIATTR_CBANK_PARAM_SIZE
	.align		4
.L_72:
        /*0048*/ 	.byte	0x03, 0x19
        /*004a*/ 	.short	0x0010


	//----- nvinfo : EIATTR_PARAM_CBANK
	.align		4
        /*004c*/ 	.byte	0x04, 0x0a
        /*004e*/ 	.short	(.L_74 - .L_73)
	.align		4
.L_73:
        /*0050*/ 	.word	index@(.nv.constant0._Z12setup_kernelP17curandStateXORWOWm)
        /*0054*/ 	.short	0x0380
        /*0056*/ 	.short	0x0010


	//----- nvinfo : EIATTR_SW_WAR
	.align		4
.L_74:
        /*0058*/ 	.byte	0x04, 0x36
        /*005a*/ 	.short	(.L_76 - .L_75)
.L_75:
        /*005c*/ 	.word	0x00000008
.L_76:


//--------------------- .nv.callgraph             --------------------------
	.section	.nv.callgraph,"",@"SHT_CUDA_CALLGRAPH"
	.align	4
	.sectionentsize	8
	.align		4
        /*0000*/ 	.word	0x00000000
	.align		4
        /*0004*/ 	.word	0xffffffff
	.align		4
        /*0008*/ 	.word	index@(_Z14cuda_collisonsP17curandStateXORWOWP6MOLECSP6OUTPUTP7GEOM_1DP3GASP4CALC)
	.align		4
        /*000c*/ 	.word	index@(vprintf)
	.align		4
        /*0010*/ 	.word	0x00000000
	.align		4
        /*0014*/ 	.word	0xfffffffe
	.align		4
        /*0018*/ 	.word	0x00000000
	.align		4
        /*001c*/ 	.word	0xfffffffd
	.align		4
        /*0020*/ 	.word	0x00000000
	.align		4
        /*0024*/ 	.word	0xfffffffc


//--------------------- .nv.constant4             --------------------------
	.section	.nv.constant4,"a",@progbits
	.align	8
	.align		8
.nv.constant4:
        /*0000*/ 	.dword	vprintf
	.align		8
        /*0008*/ 	.dword	precalc_xorwow_matrix
	.align		8
        /*0010*/ 	.dword	precalc_xorwow_offset_matrix
	.align		8
        /*0018*/ 	.dword	mrg32k3aM1
	.align		8
        /*0020*/ 	.dword	mrg32k3aM2
	.align		8
        /*0028*/ 	.dword	mrg32k3aM1SubSeq
	.align		8
        /*0030*/ 	.dword	mrg32k3aM2SubSeq
	.align		8
        /*0038*/ 	.dword	mrg32k3aM1Seq
	.align		8
        /*0040*/ 	.dword	mrg32k3aM2Seq
	.align		8
        /*0048*/ 	.dword	$str
	.align		8
        /*0050*/ 	.dword	$str$1
	.align		8
        /*0058*/ 	.dword	$str$2
	.align		8
        /*0060*/ 	.dword	$str$3
	.align		8
        /*0068*/ 	.dword	$str$4
	.align		8
        /*0070*/ 	.dword	$str$5
	.align		8
        /*0078*/ 	.dword	__cudart_i2opi_d
	.align		8
        /*0080*/ 	.dword	__cudart_sin_cos_coeffs


//--------------------- .nv.constant3             --------------------------
	.section	.nv.constant3,"a",@progbits
	.align	8
.nv.constant3:
	.type		__cr_lgamma_table,@object
	.size		__cr_lgamma_table,(.L_8 - __cr_lgamma_table)
__cr_lgamma_table:
        /*0000*/ 	.byte	0x00, 0x00, 0x00, 0x00, 0x00, 0x00, 0x00, 0x00, 0x00, 0x00, 0x00, 0x00, 0x00, 0x00, 0x00, 0x00
        /*0010*/ 	.byte	0xef, 0x39, 0xfa, 0xfe, 0x42, 0x2e, 0xe6, 0x3f, 0x02, 0x20, 0x2a, 0xfa, 0x0b, 0xab, 0xfc, 0x3f
        /*0020*/ 	.byte	0xf9, 0x2c, 0x92, 0x7c, 0xa7, 0x6c, 0x09, 0x40, 0xc9, 0x79, 0x44, 0x3c, 0x64, 0x26, 0x13, 0x40
        /*0030*/ 	.byte	0xca, 0x01, 0xcf, 0x3a, 0x27, 0x51, 0x1a, 0x40, 0x30, 0xcc, 0x2d, 0xf3, 0xe1, 0x0c, 0x21, 0x40
        /*0040*/ 	.byte	0x0d, 0xb7, 0xfc, 0x82, 0x8e, 0x35, 0x25, 0x40
.L_8:


//--------------------- .text._Z14cuda_collisonsP17curandStateXORWOWP6MOLECSP6OUTPUTP7GEOM_1DP3GASP4CALC --------------------------
	.section	.text._Z14cuda_collisonsP17curandStateXORWOWP6MOLECSP6OUTPUTP7GEOM_1DP3GASP4CALC,"ax",@progbits
	.align	128
        .global         _Z14cuda_collisonsP17curandStateXORWOWP6MOLECSP6OUTPUTP7GEOM_1DP3GASP4CALC
        .type           _Z14cuda_collisonsP17curandStateXORWOWP6MOLECSP6OUTPUTP7GEOM_1DP3GASP4CALC,@function
        .size           _Z14cuda_collisonsP17curandStateXORWOWP6MOLECSP6OUTPUTP7GEOM_1DP3GASP4CALC,(.L_x_580 - _Z14cuda_collisonsP17curandStateXORWOWP6MOLECSP6OUTPUTP7GEOM_1DP3GASP4CALC)
        .other          _Z14cuda_collisonsP17curandStateXORWOWP6MOLECSP6OUTPUTP7GEOM_1DP3GASP4CALC,@"STO_CUDA_ENTRY STV_DEFAULT"
_Z14cuda_collisonsP17curandStateXORWOWP6MOLECSP6OUTPUTP7GEOM_1DP3GASP4CALC:
.text._Z14cuda_collisonsP17curandStateXORWOWP6MOLECSP6OUTPUTP7GEOM_1DP3GASP4CALC:
[----:B------:R-:W0:Y:S08]  /*0000*/  LDC R1, c[0x0][0x37c] ;  /* 0x0000df00ff017b82 */ /* 0x000e300000000800 */
[----:B------:R-:W1:Y:S01]  /*0010*/  LDC.64 R6, c[0x0][0x398] ;  /* 0x0000e600ff067b82 */ /* 0x000e620000000a00 */
[----:B------:R-:W1:Y:S01]  /*0020*/  LDCU.64 UR36, c[0x0][0x358] ;  /* 0x00006b00ff2477ac */ /* 0x000e620008000a00 */
[----:B0-----:R-:W-:Y:S01]  /*0030*/  IADD3 R1, PT, PT, R1, -0x50, RZ ;  /* 0xffffffb001017810 */ /* 0x001fe20007ffe0ff */
[----:B-1----:R-:W2:Y:S01]  /*0040*/  LDG.E.64 R2, desc[UR36][R6.64+0x90] ;  /* 0x0000902406027981 */ /* 0x002ea2000c1e1b00 */
[----:B------:R-:W0:Y:S01]  /*0050*/  S2R R50, SR_TID.X ;  /* 0x0000000000327919 */ /* 0x000e220000002100 */
[----:B------:R-:W1:Y:S03]  /*0060*/  LDCU UR5, c[0x0][0x2fc] ;  /* 0x00005f80ff0577ac */ /* 0x000e660008000800 */
[----:B------:R-:W0:Y:S08]  /*0070*/  S2UR UR4, SR_CTAID.X ;  /* 0x00000000000479c3 */ /* 0x000e300000002500 */
[----:B------:R-:W0:Y:S01]  /*0080*/  LDC R0, c[0x0][0x360] ;  /* 0x0000d800ff007b82 */ /* 0x000e220000000800 */
[----:B--2---:R-:W2:Y:S04]  /*0090*/  LD.E.64 R4, desc[UR36][R2.64+0x28] ;  /* 0x0000282402047980 */ /* 0x004ea8000c101b00 */
[----:B------:R-:W3:Y:S03]  /*00a0*/  LD.E.64 R10, desc[UR36][R2.64+0x18] ;  /* 0x00001824020a7980 */ /* 0x000ee6000c101b00 */
[----:B------:R-:W4:Y:S01]  /*00b0*/  LDC.64 R16, c[0x0][0x3a8] ;  /* 0x0000ea00ff107b82 */ /* 0x000f220000000a00 */
[----:B0-----:R-:W-:Y:S01]  /*00c0*/  IMAD R50, R0, UR4, R50 ;  /* 0x0000000400327c24 */ /* 0x001fe2000f8e0232 */
[----:B----4-:R-:W4:Y:S03]  /*00d0*/  LDG.E.64 R2, desc[UR36][R16.64+0x50] ;  /* 0x0000502410027981 */ /* 0x010f26000c1e1b00 */
[----:B--2---:R-:W-:-:S05]  /*00e0*/  IMAD.WIDE R4, R50, 0x8, R4 ;  /* 0x0000000832047825 */ /* 0x004fca00078e0204 */
[----:B------:R-:W4:Y:S01]  /*00f0*/  LD.E.64 R8, desc[UR36][R4.64+0x8] ;  /* 0x0000082404087980 */ /* 0x000f22000c101b00 */
[----:B---3--:R-:W-:-:S06]  /*0100*/  IMAD.WIDE R10, R50, 0x8, R10 ;  /* 0x00000008320a7825 */ /* 0x008fcc00078e020a */
[----:B------:R-:W2:Y:S01]  /*0110*/  LD.E.64 R10, desc[UR36][R10.64+0x8] ;  /* 0x000008240a0a7980 */ /* 0x000ea2000c101b00 */
[----:B------:R-:W0:Y:S02]  /*0120*/  LDCU UR4, c[0x0][0x2f8] ;  /* 0x00005f00ff0477ac */ /* 0x000e240008000800 */
[----:B0-----:R-:W-:Y:S01]  /*0130*/  IADD3 R18, P1, PT, R1, UR4, RZ ;  /* 0x0000000401127c10 */ /* 0x001fe2000ff3e0ff */
[----:B----4-:R-:W-:-:S08]  /*0140*/  DADD R2, R2, -R8 ;  /* 0x0000000002027229 */ /* 0x010fd00000000808 */
[----:B--2---:R-:W-:Y:S01]  /*0150*/  DSETP.GT.AND P0, PT, R2, R10, PT ;  /* 0x0000000a0200722a */ /* 0x004fe20003f04000 */
[----:B-1----:R-:W-:-:S13]  /*0160*/  IADD3.X R2, PT, PT, RZ, UR5, RZ, P1, !PT ;  /* 0x00000005ff027c10 */ /* 0x002fda0008ffe4ff */
[----:B------:R-:W-:Y:S05]  /*0170*/  @!P0 EXIT ;  /* 0x000000000000894d */ /* 0x000fea0003800000 */
[----:B------:R-:W2:Y:S04]  /*0180*/  LDG.E.64 R12, desc[UR36][R6.64+0x38] ;  /* 0x00003824060c7981 */ /* 0x000ea8000c1e1b00 */
[----:B--2---:R-:W2:Y:S02]  /*0190*/  LD.E.64 R14, desc[UR36][R12.64+0x10] ;  /* 0x000010240c0e7980 */ /* 0x004ea4000c101b00 */
[----:B--2---:R-:W-:-:S06]  /*01a0*/  IMAD.WIDE R14, R50, 0x4, R14 ;  /* 0x00000004320e7825 */ /* 0x004fcc00078e020e */
[----:B------:R-:W2:Y:S02]  /*01b0*/  LD.E R14, desc[UR36][R14.64+0x4] ;  /* 0x000004240e0e7980 */ /* 0x000ea4000c101900 */
[----:B--2---:R-:W-:-:S13]  /*01c0*/  ISETP.GE.AND P0, PT, R14, 0x2, PT ;  /* 0x000000020e00780c */ /* 0x004fda0003f06270 */
[----:B------:R-:W-:Y:S05]  /*01d0*/  @!P0 EXIT ;  /* 0x000000000000894d */ /* 0x000fea0003800000 */
[----:B------:R-:W2:Y:S04]  /*01e0*/  LD.E.64 R12, desc[UR36][R12.64+0x18] ;  /* 0x000018240c0c7980 */ /* 0x000ea8000c101b00 */
[----:B------:R-:W3:Y:S01]  /*01f0*/  LDG.E R0, desc[UR36][R6.64+0x24] ;  /* 0x0000242406007981 */ /* 0x000ee2000c1e1900 */
[----:B--2---:R-:W-:-:S05]  /*0200*/  IMAD.WIDE R12, R50, 0x4, R12 ;  /* 0x00000004320c7825 */ /* 0x004fca00078e020c */
[----:B------:R0:W5:Y:S01]  /*0210*/  LD.E R51, desc[UR36][R12.64+0x4] ;  /* 0x000004240c337980 */ /* 0x000162000c101900 */
[----:B---3--:R-:W-:Y:S01]  /*0220*/  ISETP.NE.AND P0, PT, R0, 0x1, PT ;  /* 0x000000010000780c */ /* 0x008fe20003f05270 */
[----:B------:R-:W-:Y:S01]  /*0230*/  DADD R26, R10, R10 ;  /* 0x000000000a1a7229 */ /* 0x000fe2000000000a */
[----:B------:R-:W-:Y:S01]  /*0240*/  IMAD.MOV.U32 R30, RZ, RZ, 0x0 ;  /* 0x00000000ff1e7424 */ /* 0x000fe200078e00ff */
[----:B------:R-:W-:-:S10]  /*0250*/  MOV R31, 0x3ff00000 ;  /* 0x3ff00000001f7802 */ /* 0x000fd40000000f00 */
[----:B0-----:R-:W-:Y:S05]  /*0260*/  @P0 BRA `(.L_x_0) ;  /* 0x0000000400940947 */ /* 0x001fea0003800000 */
[----:B------:R-:W2:Y:S02]  /*0270*/  LDG.E R0, desc[UR36][R6.64+0x20] ;  /* 0x0000202406007981 */ /* 0x000ea4000c1e1900 */
[----:B--2---:R-:W-:-:S13]  /*0280*/  ISETP.NE.AND P0, PT, R0, RZ, PT ;  /* 0x000000ff0000720c */ /* 0x004fda0003f05270 */
[----:B------:R-:W-:Y:S05]  /*0290*/  @P0 BRA `(.L_x_0) ;  /* 0x0000000400880947 */ /* 0x000fea0003800000 */
[----:B------:R-:W2:Y:S04]  /*02a0*/  LDG.E.64 R10, desc[UR36][R6.64+0x88] ;  /* 0x00008824060a7981 */ /* 0x000ea8000c1e1b00 */
[----:B------:R-:W3:Y:S04]  /*02b0*/  LDG.E R0, desc[UR36][R6.64+0x18] ;  /* 0x0000182406007981 */ /* 0x000ee8000c1e1900 */
[----:B------:R0:W5:Y:S04]  /*02c0*/  LDG.E.64 R30, desc[UR36][R6.64+0x60] ;  /* 0x00006024061e7981 */ /* 0x000168000c1e1b00 */
[----:B--2---:R-:W2:Y:S02]  /*02d0*/  LD.E.64 R10, desc[UR36][R10.64+0x8] ;  /* 0x000008240a0a7980 */ /* 0x004ea4000c101b00 */
[----:B--2--5:R-:W-:-:S06]  /*02e0*/  IMAD.WIDE R10, R51, 0x8, R10 ;  /* 0x00000008330a7825 */ /* 0x024fcc00078e020a */
[----:B------:R-:W2:Y:S01]  /*02f0*/  LD.E.64 R10, desc[UR36][R10.64] ;  /* 0x000000240a0a7980 */ /* 0x000ea2000c101b00 */
[----:B------:R-:W-:Y:S01]  /*0300*/  HFMA2 R19, -RZ, RZ, 0.771484375, 0.21533203125 ;  /* 0x3a2c32e4ff137431 */ /* 0x000fe200000001ff */
[----:B------:R-:W-:Y:S01]  /*0310*/  BSSY.RECONVERGENT B0, `(.L_x_1) ;  /* 0x0000058000007945 */ /* 0x000fe20003800200 */
[----:B--2---:R-:W1:Y:S02]  /*0320*/  F2F.F32.F64 R11, R10 ;  /* 0x0000000a000b7310 */ /* 0x004e640000301000 */
[C---:B-1----:R-:W-:Y:S01]  /*0330*/  FMUL R3, |R11|.reuse, 16777216 ;  /* 0x4b8000000b037820 */ /* 0x042fe20000400200 */
[----:B------:R-:W-:-:S04]  /*0340*/  FSETP.GEU.AND P0, PT, |R11|, 1.175494350822287508e-38, PT ;  /* 0x008000000b00780b */ /* 0x000fc80003f0e200 */
[----:B------:R-:W-:-:S04]  /*0350*/  FSEL R3, R3, |R11|, !P0 ;  /* 0x4000000b03037208 */ /* 0x000fc80004000000 */
[----:B------:R-:W-:-:S04]  /*0360*/  IADD3 R10, PT, PT, R3, -0x3f3504f3, RZ ;  /* 0xc0cafb0d030a7810 */ /* 0x000fc80007ffe0ff */
[----:B------:R-:W-:-:S05]  /*0370*/  LOP3.LUT R10, R10, 0xff800000, RZ, 0xc0, !PT ;  /* 0xff8000000a0a7812 */ /* 0x000fca00078ec0ff */
[----:B------:R-:W-:-:S04]  /*0380*/  IMAD.IADD R3, R3, 0x1, -R10 ;  /* 0x0000000103037824 */ /* 0x000fc800078e0a0a */
[----:B------:R-:W-:-:S04]  /*0390*/  FADD R12, R3, 1 ;  /* 0x3f800000030c7421 */ /* 0x000fc80000000000 */
[----:B------:R1:W2:Y:S01]  /*03a0*/  MUFU.RCP R13, R12 ;  /* 0x0000000c000d7308 */ /* 0x0002a20000001000 */
[----:B------:R-:W-:Y:S01]  /*03b0*/  I2FP.F32.S32 R10, R10 ;  /* 0x0000000a000a7245 */ /* 0x000fe20000201400 */
[----:B-1----:R-:W-:Y:S01]  /*03c0*/  FADD R12, R3, -1 ;  /* 0xbf800000030c7421 */ /* 0x002fe20000000000 */
[----:B------:R-:W-:-:S03]  /*03d0*/  FSEL R3, RZ, -24, P0 ;  /* 0xc1c00000ff037808 */ /* 0x000fc60000000000 */
[----:B------:R-:W-:-:S04]  /*03e0*/  FADD R14, R12, R12 ;  /* 0x0000000c0c0e7221 */ /* 0x000fc80000000000 */
[----:B--2---:R-:W-:Y:S01]  /*03f0*/  FMUL R14, R13, R14 ;  /* 0x0000000e0d0e7220 */ /* 0x004fe20000400000 */
[----:B------:R-:W-:-:S03]  /*0400*/  FFMA R3, R10, 1.1920928955078125e-07, R3 ;  /* 0x340000000a037823 */ /* 0x000fc60000000003 */
[----:B------:R-:W-:Y:S01]  /*0410*/  FADD R15, R12, -R14 ;  /* 0x8000000e0c0f7221 */ /* 0x000fe20000000000 */
[CC--:B------:R-:W-:Y:S01]  /*0420*/  FMUL R10, R14.reuse, R14.reuse ;  /* 0x0000000e0e0a7220 */ /* 0x0c0fe20000400000 */
[----:B------:R-:W-:Y:S02]  /*0430*/  FFMA R20, R14, 1.4426950216293334961, R3 ;  /* 0x3fb8aa3b0e147823 */ /* 0x000fe40000000003 */
[----:B------:R-:W-:Y:S01]  /*0440*/  FADD R15, R15, R15 ;  /* 0x0000000f0f0f7221 */ /* 0x000fe20000000000 */
[----:B------:R-:W-:Y:S01]  /*0450*/  FFMA R19, R10, R19, 0.0032181653659790754318 ;  /* 0x3b52e7db0a137423 */ /* 0x000fe20000000013 */
[----:B------:R-:W-:Y:S02]  /*0460*/  FADD R3, R3, -R20 ;  /* 0x8000001403037221 */ /* 0x000fe40000000000 */
[----:B------:R-:W-:Y:S01]  /*0470*/  FFMA R15, R12, -R14, R15 ;  /* 0x8000000e0c0f7223 */ /* 0x000fe2000000000f */
[----:B------:R-:W-:Y:S01]  /*0480*/  FFMA R19, R10, R19, 0.018033718690276145935 ;  /* 0x3c93bb730a137423 */ /* 0x000fe20000000013 */
[----:B------:R-:W-:-:S02]  /*0490*/  FFMA R3, R14, 1.4426950216293334961, R3 ;  /* 0x3fb8aa3b0e037823 */ /* 0x000fc40000000003 */
[----:B------:R-:W-:Y:S01]  /*04a0*/  FMUL R15, R13, R15 ;  /* 0x0000000f0d0f7220 */ /* 0x000fe20000400000 */
[----:B------:R-:W-:-:S03]  /*04b0*/  FFMA R19, R10, R19, 0.12022458761930465698 ;  /* 0x3df6384f0a137423 */ /* 0x000fc60000000013 */
[----:B------:R-:W-:Y:S01]  /*04c0*/  FFMA R3, R15, 1.4426950216293334961, R3 ;  /* 0x3fb8aa3b0f037823 */ /* 0x000fe20000000003 */
[----:B------:R-:W-:-:S03]  /*04d0*/  FMUL R19, R10, R19 ;  /* 0x000000130a137220 */ /* 0x000fc60000400000 */
[----:B------:R-:W-:Y:S01]  /*04e0*/  FFMA R3, R14, 1.9251366722983220825e-08, R3 ;  /* 0x32a55e340e037823 */ /* 0x000fe20000000003 */
[----:B------:R-:W-:-:S04]  /*04f0*/  FMUL R10, R19, 3 ;  /* 0x40400000130a7820 */ /* 0x000fc80000400000 */
[----:B------:R-:W-:-:S04]  /*0500*/  FFMA R3, R15, R10, R3 ;  /* 0x0000000a0f037223 */ /* 0x000fc80000000003 */
[----:B------:R-:W-:Y:S01]  /*0510*/  FFMA R14, R14, R19, R3 ;  /* 0x000000130e0e7223 */ /* 0x000fe20000000003 */
[----:B---3--:R-:W-:-:S03]  /*0520*/  I2FP.F32.S32 R3, R0 ;  /* 0x0000000000037245 */ /* 0x008fc60000201400 */
[----:B------:R-:W-:-:S04]  /*0530*/  FADD R10, R20, R14 ;  /* 0x0000000e140a7221 */ /* 0x000fc80000000000 */
[----:B------:R-:W-:-:S04]  /*0540*/  FMUL R12, R3, R10 ;  /* 0x0000000a030c7220 */ /* 0x000fc80000400000 */
[----:B------:R-:W1:Y:S01]  /*0550*/  FRND R13, R12 ;  /* 0x0000000c000d7307 */ /* 0x000e620000201000 */
[----:B------:R-:W-:Y:S01]  /*0560*/  FADD R20, -R20, R10 ;  /* 0x0000000a14147221 */ /* 0x000fe20000000100 */
[----:B------:R-:W-:-:S03]  /*0570*/  FFMA R10, R3, R10, -R12 ;  /* 0x0000000a030a7223 */ /* 0x000fc6000000080c */
[----:B------:R-:W-:Y:S01]  /*0580*/  FADD R20, R14, -R20 ;  /* 0x800000140e147221 */ /* 0x000fe20000000000 */
[----:B------:R-:W-:-:S03]  /*0590*/  MOV R15, 0x391fcb8e ;  /* 0x391fcb8e000f7802 */ /* 0x000fc60000000f00 */
[----:B------:R-:W-:Y:S01]  /*05a0*/  FFMA R10, R3, R20, R10 ;  /* 0x00000014030a7223 */ /* 0x000fe2000000000a */
[----:B-1----:R-:W-:-:S04]  /*05b0*/  FADD R14, R12, -R13 ;  /* 0x8000000d0c0e7221 */ /* 0x002fc80000000000 */
[----:B------:R-:W-:-:S04]  /*05c0*/  FADD R10, R10, R14 ;  /* 0x0000000e0a0a7221 */ /* 0x000fc80000000000 */
[----:B------:R-:W-:-:S04]  /*05d0*/  FFMA R14, R10, R15, 0.0013391353422775864601 ;  /* 0x3aaf85ed0a0e7423 */ /* 0x000fc8000000000f */
[C---:B------:R-:W-:Y:S01]  /*05e0*/  FFMA R14, R10.reuse, R14, 0.0096188392490148544312 ;  /* 0x3c1d98560a0e7423 */ /* 0x040fe2000000000e */
[----:B------:R-:W-:Y:S01]  /*05f0*/  FSETP.GT.AND P0, PT, R13, RZ, PT ;  /* 0x000000ff0d00720b */ /* 0x000fe20003f04000 */
[----:B------:R-:W1:Y:S02]  /*0600*/  F2I.NTZ R15, R12 ;  /* 0x0000000c000f7305 */ /* 0x000e640000203100 */
[----:B------:R-:W-:Y:S01]  /*0610*/  FFMA R14, R10, R14, 0.055503588169813156128 ;  /* 0x3d6357bb0a0e7423 */ /* 0x000fe2000000000e */
[----:B------:R-:W-:Y:S02]  /*0620*/  SEL R13, RZ, 0x83000000, P0 ;  /* 0x83000000ff0d7807 */ /* 0x000fe40000000000 */
[----:B------:R-:W-:Y:S01]  /*0630*/  ISETP.NE.AND P0, PT, R0, RZ, PT ;  /* 0x000000ff0000720c */ /* 0x000fe20003f05270 */
[----:B------:R-:W-:Y:S01]  /*0640*/  FFMA R14, R10, R14, 0.24022644758224487305 ;  /* 0x3e75fdec0a0e7423 */ /* 0x000fe2000000000e */
[----:B------:R-:W-:Y:S02]  /*0650*/  FSETP.GT.AND P1, PT, |R12|, 152, PT ;  /* 0x431800000c00780b */ /* 0x000fe40003f24200 */
[----:B------:R-:W-:Y:S01]  /*0660*/  FSETP.EQ.OR P0, PT, R11, 1, !P0 ;  /* 0x3f8000000b00780b */ /* 0x000fe20004702400 */
[----:B------:R-:W-:-:S04]  /*0670*/  FFMA R14, R10, R14, 0.69314718246459960938 ;  /* 0x3f3172180a0e7423 */ /* 0x000fc8000000000e */
[----:B------:R-:W-:Y:S01]  /*0680*/  FFMA R14, R10, R14, 1 ;  /* 0x3f8000000a0e7423 */ /* 0x000fe2000000000e */
[----:B------:R-:W-:Y:S01]  /*0690*/  VIADD R10, R13, 0x7f000000 ;  /* 0x7f0000000d0a7836 */ /* 0x000fe20000000000 */
[----:B-1----:R-:W-:-:S03]  /*06a0*/  LEA R15, R15, -R13, 0x17 ;  /* 0x8000000d0f0f7211 */ /* 0x002fc600078eb8ff */
[----:B------:R-:W-:Y:S01]  /*06b0*/  FMUL R10, R14, R10 ;  /* 0x0000000a0e0a7220 */ /* 0x000fe20000400000 */
[----:B------:R-:W-:-:S03]  /*06c0*/  FSETP.GEU.AND P2, PT, R12, RZ, PT ;  /* 0x000000ff0c00720b */ /* 0x000fc60003f4e000 */
[----:B------:R-:W-:Y:S01]  /*06d0*/  FMUL R15, R10, R15 ;  /* 0x0000000f0a0f7220 */ /* 0x000fe20000400000 */
[----:B------:R-:W-:Y:S01]  /*06e0*/  HFMA2 R10, -RZ, RZ, 1.875, 0 ;  /* 0x3f800000ff0a7431 */ /* 0x000fe200000001ff */
[----:B------:R-:W-:Y:S01]  /*06f0*/  @P1 FSEL R15, RZ, +INF , !P2 ;  /* 0x7f800000ff0f1808 */ /* 0x000fe20005000000 */
[----:B0-----:R-:W-:Y:S07]  /*0700*/  @P0 BRA `(.L_x_2) ;  /* 0x0000000000600947 */ /* 0x001fee0003800000 */
[----:B------:R-:W-:-:S04]  /*0710*/  FSETP.NAN.AND P0, PT, |R3|, |R3|, PT ;  /* 0x400000030300720b */ /* 0x000fc80003f08200 */
[----:B------:R-:W-:-:S13]  /*0720*/  FSETP.NUM.AND P0, PT, |R11|, |R11|, !P0 ;  /* 0x4000000b0b00720b */ /* 0x000fda0004707200 */
[----:B------:R-:W-:Y:S01]  /*0730*/  @!P0 FADD R10, R11, R3 ;  /* 0x000000030b0a8221 */ /* 0x000fe20000000000 */
[----:B------:R-:W-:Y:S06]  /*0740*/  @!P0 BRA `(.L_x_2) ;  /* 0x0000000000508947 */ /* 0x000fec0003800000 */
[----:B------:R-:W-:Y:S01]  /*0750*/  FMUL R12, R3, 0.5 ;  /* 0x3f000000030c7820 */ /* 0x000fe20000400000 */
[----:B------:R-:W-:-:S04]  /*0760*/  FSETP.NEU.AND P0, PT, |R11|, +INF , PT ;  /* 0x7f8000000b00780b */ /* 0x000fc80003f0d200 */
[----:B------:R-:W-:Y:S01]  /*0770*/  FSETP.NEU.AND P0, PT, R11, RZ, P0 ;  /* 0x000000ff0b00720b */ /* 0x000fe2000070d000 */
[----:B------:R-:W0:Y:S03]  /*0780*/  FRND.TRUNC R12, R12 ;  /* 0x0000000c000c7307 */ /* 0x000e26000020d000 */
[----:B------:R-:W-:-:S09]  /*0790*/  ISETP.GE.OR P1, PT, R0, RZ, P0 ;  /* 0x000000ff0000720c */ /* 0x000fd20000726670 */
[----:B------:R-:W-:Y:S01]  /*07a0*/  @!P0 FADD R0, R11, R11 ;  /* 0x0000000b0b008221 */ /* 0x000fe20000000000 */
[----:B0-----:R-:W-:-:S04]  /*07b0*/  FADD R12, R12, R12 ;  /* 0x0000000c0c0c7221 */ /* 0x001fc80000000000 */
[----:B------:R-:W-:Y:S01]  /*07c0*/  @!P1 LOP3.LUT R0, R0, 0x7f800000, RZ, 0x3c, !PT ;  /* 0x7f80000000009812 */ /* 0x000fe200078e3cff */
[----:B------:R-:W-:-:S05]  /*07d0*/  FADD R12, R3, -R12 ;  /* 0x8000000c030c7221 */ /* 0x000fca0000000000 */
[----:B------:R-:W-:-:S13]  /*07e0*/  FSETP.NEU.AND P2, PT, |R12|, 1, !P0 ;  /* 0x3f8000000c00780b */ /* 0x000fda000474d200 */
[----:B------:R-:W-:-:S05]  /*07f0*/  @P2 LOP3.LUT R0, R0, 0x7fffffff, RZ, 0xc0, !PT ;  /* 0x7fffffff00002812 */ /* 0x000fca00078ec0ff */
[----:B------:R-:W-:Y:S01]  /*0800*/  @!P0 IMAD.MOV.U32 R10, RZ, RZ, R0 ;  /* 0x000000ffff0a8224 */ /* 0x000fe200078e0000 */
[----:B------:R-:W-:Y:S06]  /*0810*/  @!P0 BRA `(.L_x_2) ;  /* 0x00000000001c8947 */ /* 0x000fec0003800000 */
[----:B------:R-:W-:Y:S02]  /*0820*/  FSETP.NEU.AND P0, PT, |R3|, +INF , PT ;  /* 0x7f8000000300780b */ /* 0x000fe40003f0d200 */
[----:B------:R-:W-:-:S13]  /*0830*/  FSETP.EQ.AND P1, PT, R11, -1, PT ;  /* 0xbf8000000b00780b */ /* 0x000fda0003f22000 */
[----:B------:R-:W-:Y:S05]  /*0840*/  @!P0 BRA P1, `(.L_x_2) ;  /* 0x0000000000108947 */ /* 0x000fea0000800000 */
[----:B------:R-:W-:Y:S02]  /*0850*/  FSETP.GEU.AND P0, PT, R11, RZ, PT ;  /* 0x000000ff0b00720b */ /* 0x000fe40003f0e000 */
[----:B------:R-:W-:-:S11]  /*0860*/  MOV R10, R15 ;  /* 0x0000000f000a7202 */ /* 0x000fd60000000f00 */
[----:B------:R-:W-:-:S04]  /*0870*/  @!P0 FSETP.NEU.AND P1, PT, |R12|, 1, PT ;  /* 0x3f8000000c00880b */ /* 0x000fc80003f2d200 */
[----:B------:R-:W-:-:S09]  /*0880*/  @!P0 FSEL R10, R15, -R15, P1 ;  /* 0x8000000f0f0a8208 */ /* 0x000fd20000800000 */
.L_x_2:
[----:B------:R-:W-:Y:S05]  /*0890*/  BSYNC.RECONVERGENT B0 ;  /* 0x0000000000007941 */ /* 0x000fea0003800200 */
.L_x_1:
[----:B------:R-:W0:Y:S02]  /*08a0*/  F2F.F64.F32 R10, R10 ;  /* 0x0000000a000a7310 */ /* 0x000e240000201800 */
[----:B0-----:R-:W-:-:S11]  /*08b0*/  DFMA R30, R30, R10, 1 ;  /* 0x3ff000001e1e742b */ /* 0x001fd6000000000a */
.L_x_0:
[----:B------:R-:W-:-:S07]  /*08c0*/  DADD R8, R8, R26 ;  /* 0x0000000008087229 */ /* 0x000fce000000001a */
[----:B------:R0:W-:Y:S04]  /*08d0*/  ST.E.64 desc[UR36][R4.64+0x8], R8 ;  /* 0x0000080804007985 */ /* 0x0001e8000c101b24 */
[----:B------:R-:W2:Y:S02]  /*08e0*/  LDG.E R0, desc[UR36][R6.64+0x20] ;  /* 0x0000202406007981 */ /* 0x000ea4000c1e1900 */
[C---:B--2---:R-:W-:Y:S02]  /*08f0*/  ISETP.NE.AND P0, PT, R0.reuse, RZ, PT ;  /* 0x000000ff0000720c */ /* 0x044fe40003f05270 */
[----:B------:R-:W-:-:S11]  /*0900*/  ISETP.NE.AND P1, PT, R0, 0x1, PT ;  /* 0x000000010000780c */ /* 0x000fd60003f25270 */
[----:B0-----:R-:W-:Y:S05]  /*0910*/  @P0 BRA `(.L_x_3) ;  /* 0x0000000000100947 */ /* 0x001fea0003800000 */
[----:B------:R-:W2:Y:S04]  /*0920*/  LDG.E.64 R4, desc[UR36][R6.64+0x90] ;  /* 0x0000902406047981 */ /* 0x000ea8000c1e1b00 */
[----:B--2---:R-:W2:Y:S02]  /*0930*/  LD.E.64 R4, desc[UR36][R4.64+0x8] ;  /* 0x0000082404047980 */ /* 0x004ea4000c101b00 */
[----:B--2---:R-:W-:-:S05]  /*0940*/  IMAD.WIDE R4, R50, 0x8, R4 ;  /* 0x0000000832047825 */ /* 0x004fca00078e0204 */
[----:B------:R0:W5:Y:S02]  /*0950*/  LD.E.64 R28, desc[UR36][R4.64+0x8] ;  /* 0x00000824041c7980 */ /* 0x000164000c101b00 */
.L_x_3:
[----:B------:R-:W-:Y:S05]  /*0960*/  @P1 BRA `(.L_x_4) ;  /* 0x0000001800c41947 */ /* 0x000fea0003800000 */
[----:B0-----:R-:W2:Y:S04]  /*0970*/  LDG.E.64 R4, desc[UR36][R6.64+0x80] ;  /* 0x0000802406047981 */ /* 0x001ea8000c1e1b00 */
[----:B------:R-:W3:Y:S04]  /*0980*/  LDG.E.64 R14, desc[UR36][R6.64+0x8] ;  /* 0x00000824060e7981 */ /* 0x000ee8000c1e1b00 */
[----:B------:R-:W4:Y:S04]  /*0990*/  LDG.E.64 R12, desc[UR36][R16.64+0x50] ;  /* 0x00005024100c7981 */ /* 0x000f28000c1e1b00 */
[----:B------:R-:W4:Y:S04]  /*09a0*/  LDG.E.64 R10, desc[UR36][R6.64+0x58] ;  /* 0x00005824060a7981 */ /* 0x000f28000c1e1b00 */
[----:B--2---:R-:W4:Y:S04]  /*09b0*/  LD.E.64 R8, desc[UR36][R4.64+0x10] ;  /* 0x0000102404087980 */ /* 0x004f28000c101b00 */
[----:B------:R0:W2:Y:S01]  /*09c0*/  LD.E.64 R16, desc[UR36][R4.64+0x8] ;  /* 0x0000082404107980 */ /* 0x0000a2000c101b00 */
[----:B---3--:R-:W-:Y:S01]  /*09d0*/  IMAD R14, R14, R15, RZ ;  /* 0x0000000f0e0e7224 */ /* 0x008fe200078e02ff */
[----:B------:R-:W-:Y:S01]  /*09e0*/  BSSY.RECONVERGENT B1, `(.L_x_5) ;  /* 0x000001b000017945 */ /* 0x000fe20003800200 */
[----:B------:R-:W-:-:S04]  /*09f0*/  IMAD.MOV.U32 R19, RZ, RZ, 0x3f800000 ;  /* 0x3f800000ff137424 */ /* 0x000fc800078e00ff */
[----:B------:R-:W1:Y:S01]  /*0a00*/  I2F.F64 R14, R14 ;  /* 0x0000000e000e7312 */ /* 0x000e620000201c00 */
[----:B0-----:R-:W-:-:S07]  /*0a10*/  MOV R4, 0x1 ;  /* 0x0000000100047802 */ /* 0x001fce0000000f00 */
[----:B-1----:R-:W0:Y:S02]  /*0a20*/  MUFU.RCP64H R5, R15 ;  /* 0x0000000f00057308 */ /* 0x002e240000001800 */
[----:B0-----:R-:W-:-:S08]  /*0a30*/  DFMA R20, -R14, R4, 1 ;  /* 0x3ff000000e14742b */ /* 0x001fd00000000104 */
[----:B------:R-:W-:-:S08]  /*0a40*/  DFMA R20, R20, R20, R20 ;  /* 0x000000141414722b */ /* 0x000fd00000000014 */
[----:B------:R-:W-:-:S08]  /*0a50*/  DFMA R20, R4, R20, R4 ;  /* 0x000000140414722b */ /* 0x000fd00000000004 */
[----:B------:R-:W-:-:S08]  /*0a60*/  DFMA R4, -R14, R20, 1 ;  /* 0x3ff000000e04742b */ /* 0x000fd00000000114 */
[----:B------:R-:W-:Y:S02]  /*0a70*/  DFMA R4, R20, R4, R20 ;  /* 0x000000041404722b */ /* 0x000fe40000000014 */
[----:B----4-:R-:W-:-:S08]  /*0a80*/  DFMA R8, R10, R12, R8 ;  /* 0x0000000c0a08722b */ /* 0x010fd00000000008 */
[----:B--2---:R-:W-:-:S08]  /*0a90*/  DADD R8, R8, -R16 ;  /* 0x0000000008087229 */ /* 0x004fd00000000810 */
[----:B------:R-:W-:Y:S02]  /*0aa0*/  DMUL R10, R8, R4 ;  /* 0x00000004080a7228 */ /* 0x000fe40000000000 */
[----:B------:R-:W-:-:S06]  /*0ab0*/  FSETP.GEU.AND P1, PT, |R9|, 6.5827683646048100446e-37, PT ;  /* 0x036000000900780b */ /* 0x000fcc0003f2e200 */
[----:B------:R-:W-:-:S08]  /*0ac0*/  DFMA R12, -R14, R10, R8 ;  /* 0x0000000a0e0c722b */ /* 0x000fd00000000108 */
[----:B------:R-:W-:-:S10]  /*0ad0*/  DFMA R4, R4, R12, R10 ;  /* 0x0000000c0404722b */ /* 0x000fd4000000000a */
[----:B------:R-:W-:-:S05]  /*0ae0*/  FFMA R0, RZ, R15, R5 ;  /* 0x0000000fff007223 */ /* 0x000fca0000000005 */
[----:B------:R-:W-:-:S13]  /*0af0*/  FSETP.GT.AND P0, PT, |R0|, 1.469367938527859385e-39, PT ;  /* 0x001000000000780b */ /* 0x000fda0003f04200 */
[----:B------:R-:W-:Y:S05]  /*0b00*/  @P0 BRA P1, `(.L_x_6) ;  /* 0x0000000000200947 */ /* 0x000fea0000800000 */
[----:B------:R-:W-:Y:S01]  /*0b10*/  MOV R12, R8 ;  /* 0x00000008000c7202 */ /* 0x000fe20000000f00 */
[----:B------:R-:W-:Y:S01]  /*0b20*/  IMAD.MOV.U32 R8, RZ, RZ, R14 ;  /* 0x000000ffff087224 */ /* 0x000fe200078e000e */
[----:B------:R-:W-:Y:S02]  /*0b30*/  MOV R13, R9 ;  /* 0x00000009000d7202 */ /* 0x000fe40000000f00 */
[----:B------:R-:W-:Y:S02]  /*0b40*/  MOV R9, R15 ;  /* 0x0000000f00097202 */ /* 0x000fe40000000f00 */
[----:B------:R-:W-:-:S07]  /*0b50*/  MOV R3, 0xb70 ;  /* 0x00000b7000037802 */ /* 0x000fce0000000f00 */
[----:B-----5:R-:W-:Y:S05]  /*0b60*/  CALL.REL.NOINC `($__internal_1_$__cuda_sm20_div_rn_f64_full) ;  /* 0x000002d400407944 */ /* 0x020fea0003c00000 */
[----:B------:R-:W-:Y:S01]  /*0b70*/  MOV R4, R24 ;  /* 0x0000001800047202 */ /* 0x000fe20000000f00 */
[----:B------:R-:W-:-:S07]  /*0b80*/  IMAD.MOV.U32 R5, RZ, RZ, R25 ;  /* 0x000000ffff057224 */ /* 0x000fce00078e0019 */
.L_x_6:
[----:B------:R-:W-:Y:S05]  /*0b90*/  BSYNC.RECONVERGENT B1 ;  /* 0x0000000000017941 */ /* 0x000fea0003800200 */
.L_x_5:
[----:B------:R-:W2:Y:S04]  /*0ba0*/  LDG.E R22, desc[UR36][R6.64+0x18] ;  /* 0x0000182406167981 */ /* 0x000ea8000c1e1900 */
[----:B------:R0:W5:Y:S01]  /*0bb0*/  LDG.E.64 R30, desc[UR36][R6.64+0x60] ;  /* 0x00006024061e7981 */ /* 0x000162000c1e1b00 */
[----:B------:R-:W1:Y:S01]  /*0bc0*/  I2F.F64 R8, R50 ;  /* 0x0000003200087312 */ /* 0x000e620000201c00 */
[----:B------:R-:W-:Y:S01]  /*0bd0*/  BSSY.RECONVERGENT B0, `(.L_x_7) ;  /* 0x000005c000007945 */ /* 0x000fe20003800200 */
[----:B-1----:R-:W-:-:S08]  /*0be0*/  DFMA R8, R8, R4, R16 ;  /* 0x000000040808722b */ /* 0x002fd00000000010 */
[----:B------:R-:W-:-:S08]  /*0bf0*/  DADD R4, R8, R4 ;  /* 0x0000000008047229 */ /* 0x000fd00000000004 */
[----:B------:R-:W-:-:S08]  /*0c00*/  DADD R10, R8, R4 ;  /* 0x00000000080a7229 */ /* 0x000fd00000000004 */
[----:B------:R-:W-:-:S06]  /*0c10*/  DMUL R10, R10, 0.5 ;  /* 0x3fe000000a0a7828 */ /* 0x000fcc0000000000 */
[----:B------:R-:W1:Y:S02]  /*0c20*/  F2F.F32.F64 R17, R10 ;  /* 0x0000000a00117310 */ /* 0x000e640000301000 */
[C---:B-1----:R-:W-:Y:S01]  /*0c30*/  FMUL R0, |R17|.reuse, 16777216 ;  /* 0x4b80000011007820 */ /* 0x042fe20000400200 */
[----:B------:R-:W-:-:S04]  /*0c40*/  FSETP.GEU.AND P0, PT, |R17|, 1.175494350822287508e-38, PT ;  /* 0x008000001100780b */ /* 0x000fc80003f0e200 */
[----:B------:R-:W-:-:S04]  /*0c50*/  FSEL R0, R0, |R17|, !P0 ;  /* 0x4000001100007208 */ /* 0x000fc80004000000 */
[----:B------:R-:W-:-:S04]  /*0c60*/  IADD3 R3, PT, PT, R0, -0x3f3504f3, RZ ;  /* 0xc0cafb0d00037810 */ /* 0x000fc80007ffe0ff */
[----:B------:R-:W-:-:S04]  /*0c70*/  LOP3.LUT R3, R3, 0xff800000, RZ, 0xc0, !PT ;  /* 0xff80000003037812 */ /* 0x000fc800078ec0ff */
[-C--:B------:R-:W-:Y:S02]  /*0c80*/  IADD3 R0, PT, PT, R0, -R3.reuse, RZ ;  /* 0x8000000300007210 */ /* 0x080fe40007ffe0ff */
[----:B------:R-:W-:-:S03]  /*0c90*/  I2FP.F32.S32 R3, R3 ;  /* 0x0000000300037245 */ /* 0x000fc60000201400 */
[----:B------:R-:W-:-:S04]  /*0ca0*/  FADD R10, R0, 1 ;  /* 0x3f800000000a7421 */ /* 0x000fc80000000000 */
[----:B------:R1:W3:Y:S02]  /*0cb0*/  MUFU.RCP R11, R10 ;  /* 0x0000000a000b7308 */ /* 0x0002e40000001000 */
[----:B-1----:R-:W-:Y:S01]  /*0cc0*/  FADD R10, R0, -1 ;  /* 0xbf800000000a7421 */ /* 0x002fe20000000000 */
[----:B------:R-:W-:-:S03]  /*0cd0*/  FSEL R0, RZ, -24, P0 ;  /* 0xc1c00000ff007808 */ /* 0x000fc60000000000 */
[----:B------:R-:W-:Y:S02]  /*0ce0*/  FADD R12, R10, R10 ;  /* 0x0000000a0a0c7221 */ /* 0x000fe40000000000 */
[----:B------:R-:W-:Y:S01]  /*0cf0*/  FFMA R3, R3, 1.1920928955078125e-07, R0 ;  /* 0x3400000003037823 */ /* 0x000fe20000000000 */
[----:B------:R-:W-:Y:S02]  /*0d00*/  IMAD.MOV.U32 R0, RZ, RZ, 0x3a2c32e4 ;  /* 0x3a2c32e4ff007424 */ /* 0x000fe400078e00ff */
[----:B---3--:R-:W-:-:S04]  /*0d10*/  FMUL R12, R11, R12 ;  /* 0x0000000c0b0c7220 */ /* 0x008fc80000400000 */
[----:B------:R-:W-:Y:S01]  /*0d20*/  FADD R14, R10, -R12 ;  /* 0x8000000c0a0e7221 */ /* 0x000fe20000000000 */
[C---:B------:R-:W-:Y:S01]  /*0d30*/  FMUL R13, R12.reuse, R12 ;  /* 0x0000000c0c0d7220 */ /* 0x040fe20000400000 */
        /* <DEDUP_REMOVED lines=14> */
[----:B------:R-:W-:-:S04]  /*0e20*/  FFMA R3, R12, R15, R3 ;  /* 0x0000000f0c037223 */ /* 0x000fc80000000003 */
[----:B------:R-:W-:-:S04]  /*0e30*/  FADD R11, R16, R3 ;  /* 0x00000003100b7221 */ /* 0x000fc80000000000 */
[----:B------:R-:W-:-:S04]  /*0e40*/  FADD R16, -R16, R11 ;  /* 0x0000000b10107221 */ /* 0x000fc80000000100 */
[----:B------:R-:W-:Y:S01]  /*0e50*/  FADD R16, R3, -R16 ;  /* 0x8000001003107221 */ /* 0x000fe20000000000 */
[----:B------:R-:W-:Y:S02]  /*0e60*/  MOV R3, 0x391fcb8e ;  /* 0x391fcb8e00037802 */ /* 0x000fe40000000f00 */
[----:B--2---:R-:W-:Y:S02]  /*0e70*/  I2FP.F32.S32 R10, R22 ;  /* 0x00000016000a7245 */ /* 0x004fe40000201400 */
[----:B------:R-:W-:-:S03]  /*0e80*/  ISETP.NE.AND P1, PT, R22, RZ, PT ;  /* 0x000000ff1600720c */ /* 0x000fc60003f25270 */
[----:B------:R-:W-:Y:S01]  /*0e90*/  FMUL R12, R10, R11 ;  /* 0x0000000b0a0c7220 */ /* 0x000fe20000400000 */
[----:B------:R-:W-:-:S03]  /*0ea0*/  FSETP.EQ.OR P2, PT, R17, 1, !P1 ;  /* 0x3f8000001100780b */ /* 0x000fc60004f42400 */
[----:B------:R-:W1:Y:S01]  /*0eb0*/  FRND R13, R12 ;  /* 0x0000000c000d7307 */ /* 0x000e620000201000 */
[----:B------:R-:W-:Y:S01]  /*0ec0*/  FFMA R11, R10, R11, -R12 ;  /* 0x0000000b0a0b7223 */ /* 0x000fe2000000080c */
[----:B------:R-:W-:-:S03]  /*0ed0*/  FSETP.GEU.AND P3, PT, R12, RZ, PT ;  /* 0x000000ff0c00720b */ /* 0x000fc60003f6e000 */
[----:B------:R-:W-:-:S03]  /*0ee0*/  FFMA R11, R10, R16, R11 ;  /* 0x000000100a0b7223 */ /* 0x000fc6000000000b */
[----:B------:R-:W2:Y:S01]  /*0ef0*/  F2I.NTZ R15, R12 ;  /* 0x0000000c000f7305 */ /* 0x000ea20000203100 */
[----:B-1----:R-:W-:Y:S01]  /*0f00*/  FADD R14, R12, -R13 ;  /* 0x8000000d0c0e7221 */ /* 0x002fe20000000000 */
[----:B------:R-:W-:-:S03]  /*0f10*/  FSETP.GT.AND P0, PT, R13, RZ, PT ;  /* 0x000000ff0d00720b */ /* 0x000fc60003f04000 */
[----:B------:R-:W-:Y:S01]  /*0f20*/  FADD R11, R11, R14 ;  /* 0x0000000e0b0b7221 */ /* 0x000fe20000000000 */
[----:B------:R-:W-:Y:S02]  /*0f30*/  SEL R13, RZ, 0x83000000, P0 ;  /* 0x83000000ff0d7807 */ /* 0x000fe40000000000 */
[----:B------:R-:W-:Y:S01]  /*0f40*/  FSETP.GT.AND P0, PT, |R12|, 152, PT ;  /* 0x431800000c00780b */ /* 0x000fe20003f04200 */
[----:B------:R-:W-:Y:S02]  /*0f50*/  FFMA R14, R11, R3, 0.0013391353422775864601 ;  /* 0x3aaf85ed0b0e7423 */ /* 0x000fe40000000003 */
[----:B--2---:R-:W-:Y:S02]  /*0f60*/  IMAD R15, R15, 0x800000, -R13 ;  /* 0x008000000f0f7824 */ /* 0x004fe400078e0a0d */
[----:B------:R-:W-:-:S04]  /*0f70*/  FFMA R14, R11, R14, 0.0096188392490148544312 ;  /* 0x3c1d98560b0e7423 */ /* 0x000fc8000000000e */
[----:B------:R-:W-:-:S04]  /*0f80*/  FFMA R14, R11, R14, 0.055503588169813156128 ;  /* 0x3d6357bb0b0e7423 */ /* 0x000fc8000000000e */
[----:B------:R-:W-:-:S04]  /*0f90*/  FFMA R14, R11, R14, 0.24022644758224487305 ;  /* 0x3e75fdec0b0e7423 */ /* 0x000fc8000000000e */
[----:B------:R-:W-:-:S04]  /*0fa0*/  FFMA R14, R11, R14, 0.69314718246459960938 ;  /* 0x3f3172180b0e7423 */ /* 0x000fc8000000000e */
[----:B------:R-:W-:Y:S01]  /*0fb0*/  FFMA R14, R11, R14, 1 ;  /* 0x3f8000000b0e7423 */ /* 0x000fe2000000000e */
[----:B------:R-:W-:-:S05]  /*0fc0*/  IADD3 R11, PT, PT, R13, 0x7f000000, RZ ;  /* 0x7f0000000d0b7810 */ /* 0x000fca0007ffe0ff */
[----:B------:R-:W-:-:S04]  /*0fd0*/  FMUL R11, R14, R11 ;  /* 0x0000000b0e0b7220 */ /* 0x000fc80000400000 */
[----:B------:R-:W-:Y:S01]  /*0fe0*/  FMUL R15, R11, R15 ;  /* 0x0000000f0b0f7220 */ /* 0x000fe20000400000 */
[----:B------:R-:W-:Y:S01]  /*0ff0*/  @P0 FSEL R15, RZ, +INF , !P3 ;  /* 0x7f800000ff0f0808 */ /* 0x000fe20005800000 */
[----:B0-----:R-:W-:Y:S06]  /*1000*/  @P2 BRA `(.L_x_8) ;  /* 0x0000000000602947 */ /* 0x001fec0003800000 */
        /* <DEDUP_REMOVED lines=8> */
[----:B------:R-:W-:Y:S01]  /*1090*/  ISETP.GE.OR P2, PT, R22, RZ, P0 ;  /* 0x000000ff1600720c */ /* 0x000fe20000746670 */
[----:B0-----:R-:W-:-:S04]  /*10a0*/  FADD R11, R11, R11 ;  /* 0x0000000b0b0b7221 */ /* 0x001fc80000000000 */
[----:B------:R-:W-:-:S04]  /*10b0*/  FADD R12, R10, -R11 ;  /* 0x8000000b0a0c7221 */ /* 0x000fc80000000000 */
[----:B------:R-:W-:Y:S01]  /*10c0*/  @!P0 FADD R11, R17, R17 ;  /* 0x00000011110b8221 */ /* 0x000fe20000000000 */
[----:B------:R-:W-:-:S04]  /*10d0*/  FSETP.NEU.AND P3, PT, |R12|, 1, !P0 ;  /* 0x3f8000000c00780b */ /* 0x000fc8000476d200 */
[----:B------:R-:W-:-:S09]  /*10e0*/  @!P2 LOP3.LUT R11, R11, 0x7f800000, RZ, 0x3c, !PT ;  /* 0x7f8000000b0ba812 */ /* 0x000fd200078e3cff */
[----:B------:R-:W-:-:S04]  /*10f0*/  @P3 LOP3.LUT R11, R11, 0x7fffffff, RZ, 0xc0, !PT ;  /* 0x7fffffff0b0b3812 */ /* 0x000fc800078ec0ff */
[----:B------:R-:W-:Y:S01]  /*1100*/  @!P0 MOV R19, R11 ;  /* 0x0000000b00138202 */ /* 0x000fe20000000f00 */
        /* <DEDUP_REMOVED lines=8> */
.L_x_8:
[----:B------:R-:W-:Y:S05]  /*1190*/  BSYNC.RECONVERGENT B0 ;  /* 0x0000000000007941 */ /* 0x000fea0003800200 */
.L_x_7:
[----:B------:R-:W0:Y:S01]  /*11a0*/  F2F.F64.F32 R10, R19 ;  /* 0x00000013000a7310 */ /* 0x000e220000201800 */
[----:B------:R-:W-:Y:S01]  /*11b0*/  DADD R12, -R8, R4 ;  /* 0x00000000080c7229 */ /* 0x000fe20000000104 */
[----:B------:R-:W-:-:S09]  /*11c0*/  ISETP.NE.AND P0, PT, R22, 0x1, PT ;  /* 0x000000011600780c */ /* 0x000fd20003f05270 */
[----:B-----5:R-:W-:Y:S02]  /*11d0*/  FSEL R28, R12, R28, !P1 ;  /* 0x0000001c0c1c7208 */ /* 0x020fe40004800000 */
[----:B------:R-:W-:Y:S01]  /*11e0*/  FSEL R12, R13, R29, !P1 ;  /* 0x0000001d0d0c7208 */ /* 0x000fe20004800000 */
[----:B0-----:R-:W-:-:S04]  /*11f0*/  DFMA R30, R30, R10, 1 ;  /* 0x3ff000001e1e742b */ /* 0x001fc8000000000a */
[----:B------:R-:W-:Y:S01]  /*1200*/  IMAD.MOV.U32 R29, RZ, RZ, R12 ;  /* 0x000000ffff1d7224 */ /* 0x000fe200078e000c */
[----:B------:R-:W-:Y:S06]  /*1210*/  @P0 BRA `(.L_x_9) ;  /* 0x00000008003c0947 */ /* 0x000fec0003800000 */
[----:B------:R-:W0:Y:S01]  /*1220*/  F2F.F32.F64 R20, R4 ;  /* 0x0000000400147310 */ /* 0x000e220000301000 */
[----:B------:R-:W-:Y:S01]  /*1230*/  BSSY.RECONVERGENT B0, `(.L_x_10) ;  /* 0x0000046000007945 */ /* 0x000fe20003800200 */
[----:B------:R-:W-:Y:S02]  /*1240*/  MOV R19, 0x3f800000 ;  /* 0x3f80000000137802 */ /* 0x000fe40000000f00 */
[----:B------:R-:W-:-:S04]  /*1250*/  MOV R10, 0x3f800000 ;  /* 0x3f800000000a7802 */ /* 0x000fc80000000f00 */
[----:B------:R-:W1:Y:S01]  /*1260*/  F2F.F32.F64 R21, R8 ;  /* 0x0000000800157310 */ /* 0x000e620000301000 */
[----:B0-----:R-:W-:Y:S02]  /*1270*/  FSETP.NEU.AND P0, PT, R20, 1, PT ;  /* 0x3f8000001400780b */ /* 0x001fe40003f0d000 */
[----:B-1----:R-:W-:-:S11]  /*1280*/  FSETP.NEU.AND P1, PT, R21, 1, PT ;  /* 0x3f8000001500780b */ /* 0x002fd60003f2d000 */
[----:B------:R-:W-:Y:S05]  /*1290*/  @!P0 BRA `(.L_x_11) ;  /* 0x0000000000fc8947 */ /* 0x000fea0003800000 */
[----:B------:R-:W-:-:S13]  /*12a0*/  FSETP.NAN.AND P0, PT, |R20|, |R20|, PT ;  /* 0x400000141400720b */ /* 0x000fda0003f08200 */
[----:B------:R-:W-:Y:S01]  /*12b0*/  @P0 FADD R10, R20, 2 ;  /* 0x40000000140a0421 */ /* 0x000fe20000000000 */
[----:B------:R-:W-:Y:S06]  /*12c0*/  @P0 BRA `(.L_x_11) ;  /* 0x0000000000f00947 */ /* 0x000fec0003800000 */
[C---:B------:R-:W-:Y:S01]  /*12d0*/  FMUL R10, |R20|.reuse, 16777216 ;  /* 0x4b800000140a7820 */ /* 0x040fe20000400200 */
[----:B------:R-:W-:-:S04]  /*12e0*/  FSETP.GEU.AND P0, PT, |R20|, 1.175494350822287508e-38, PT ;  /* 0x008000001400780b */ /* 0x000fc80003f0e200 */
[----:B------:R-:W-:-:S05]  /*12f0*/  FSEL R10, R10, |R20|, !P0 ;  /* 0x400000140a0a7208 */ /* 0x000fca0004000000 */
[----:B------:R-:W-:-:S05]  /*1300*/  VIADD R11, R10, 0xc0cafb0d ;  /* 0xc0cafb0d0a0b7836 */ /* 0x000fca0000000000 */
[----:B------:R-:W-:-:S04]  /*1310*/  LOP3.LUT R11, R11, 0xff800000, RZ, 0xc0, !PT ;  /* 0xff8000000b0b7812 */ /* 0x000fc800078ec0ff */
[-C--:B------:R-:W-:Y:S02]  /*1320*/  IADD3 R10, PT, PT, R10, -R11.reuse, RZ ;  /* 0x8000000b0a0a7210 */ /* 0x080fe40007ffe0ff */
[----:B------:R-:W-:-:S03]  /*1330*/  I2FP.F32.S32 R11, R11 ;  /* 0x0000000b000b7245 */ /* 0x000fc60000201400 */
[----:B------:R-:W-:-:S04]  /*1340*/  FADD R12, R10, 1 ;  /* 0x3f8000000a0c7421 */ /* 0x000fc80000000000 */
[----:B------:R0:W1:Y:S02]  /*1350*/  MUFU.RCP R13, R12 ;  /* 0x0000000c000d7308 */ /* 0x0000640000001000 */
[----:B0-----:R-:W-:Y:S01]  /*1360*/  FADD R12, R10, -1 ;  /* 0xbf8000000a0c7421 */ /* 0x001fe20000000000 */
[----:B------:R-:W-:Y:S02]  /*1370*/  FSEL R10, RZ, -24, P0 ;  /* 0xc1c00000ff0a7808 */ /* 0x000fe40000000000 */
[----:B------:R-:W-:Y:S01]  /*1380*/  FSETP.NEU.AND P0, PT, |R20|, +INF , PT ;  /* 0x7f8000001400780b */ /* 0x000fe20003f0d200 */
[----:B------:R-:W-:Y:S02]  /*1390*/  FADD R14, R12, R12 ;  /* 0x0000000c0c0e7221 */ /* 0x000fe40000000000 */
[----:B------:R-:W-:Y:S01]  /*13a0*/  FFMA R10, R11, 1.1920928955078125e-07, R10 ;  /* 0x340000000b0a7823 */ /* 0x000fe2000000000a */
[----:B------:R-:W-:Y:S01]  /*13b0*/  FSETP.NEU.AND P0, PT, R20, RZ, P0 ;  /* 0x000000ff1400720b */ /* 0x000fe2000070d000 */
[----:B-1----:R-:W-:-:S04]  /*13c0*/  FMUL R14, R13, R14 ;  /* 0x0000000e0d0e7220 */ /* 0x002fc80000400000 */
[----:B------:R-:W-:Y:S01]  /*13d0*/  FADD R15, R12, -R14 ;  /* 0x8000000e0c0f7221 */ /* 0x000fe20000000000 */
[C---:B------:R-:W-:Y:S01]  /*13e0*/  FMUL R11, R14.reuse, R14 ;  /* 0x0000000e0e0b7220 */ /* 0x040fe20000400000 */
[----:B------:R-:W-:Y:S02]  /*13f0*/  FFMA R17, R14, 1.4426950216293334961, R10 ;  /* 0x3fb8aa3b0e117823 */ /* 0x000fe4000000000a */
[----:B------:R-:W-:Y:S01]  /*1400*/  FADD R15, R15, R15 ;  /* 0x0000000f0f0f7221 */ /* 0x000fe20000000000 */
[C---:B------:R-:W-:Y:S01]  /*1410*/  FFMA R16, R11.reuse, R0, 0.0032181653659790754318 ;  /* 0x3b52e7db0b107423 */ /* 0x040fe20000000000 */
        /* <DEDUP_REMOVED lines=13> */
[----:B------:R-:W-:Y:S01]  /*14f0*/  FMUL R12, R11, 2 ;  /* 0x400000000b0c7820 */ /* 0x000fe20000400000 */
[----:B------:R-:W-:-:S03]  /*1500*/  FADD R17, -R17, R11 ;  /* 0x0000000b11117221 */ /* 0x000fc60000000100 */
[----:B------:R-:W0:Y:S01]  /*1510*/  FRND R13, R12 ;  /* 0x0000000c000d7307 */ /* 0x000e220000201000 */
[----:B------:R-:W-:Y:S01]  /*1520*/  FADD R17, R10, -R17 ;  /* 0x800000110a117221 */ /* 0x000fe20000000000 */
[----:B------:R-:W-:Y:S01]  /*1530*/  FFMA R11, R11, 2, -R12 ;  /* 0x400000000b0b7823 */ /* 0x000fe2000000080c */
[----:B------:R-:W-:-:S03]  /*1540*/  FSETP.GT.AND P3, PT, |R12|, 152, PT ;  /* 0x431800000c00780b */ /* 0x000fc60003f64200 */
[----:B------:R-:W-:Y:S02]  /*1550*/  FFMA R11, R17, 2, R11 ;  /* 0x40000000110b7823 */ /* 0x000fe4000000000b */
[----:B------:R1:W2:Y:S01]  /*1560*/  F2I.NTZ R14, R12 ;  /* 0x0000000c000e7305 */ /* 0x0002a20000203100 */
[----:B0-----:R-:W-:Y:S01]  /*1570*/  FADD R10, R12, -R13 ;  /* 0x8000000d0c0a7221 */ /* 0x001fe20000000000 */
[----:B------:R-:W-:-:S03]  /*1580*/  FSETP.GT.AND P2, PT, R13, RZ, PT ;  /* 0x000000ff0d00720b */ /* 0x000fc60003f44000 */
[----:B------:R-:W-:-:S04]  /*1590*/  FADD R10, R10, R11 ;  /* 0x0000000b0a0a7221 */ /* 0x000fc80000000000 */
[----:B------:R-:W-:-:S04]  /*15a0*/  FFMA R11, R10, R3, 0.0013391353422775864601 ;  /* 0x3aaf85ed0a0b7423 */ /* 0x000fc80000000003 */
[----:B------:R-:W-:-:S04]  /*15b0*/  FFMA R11, R10, R11, 0.0096188392490148544312 ;  /* 0x3c1d98560a0b7423 */ /* 0x000fc8000000000b */
[----:B------:R-:W-:-:S04]  /*15c0*/  FFMA R11, R10, R11, 0.055503588169813156128 ;  /* 0x3d6357bb0a0b7423 */ /* 0x000fc8000000000b */
[----:B------:R-:W-:Y:S01]  /*15d0*/  FFMA R13, R10, R11, 0.24022644758224487305 ;  /* 0x3e75fdec0a0d7423 */ /* 0x000fe2000000000b */
[----:B------:R-:W-:Y:S02]  /*15e0*/  SEL R11, RZ, 0x83000000, P2 ;  /* 0x83000000ff0b7807 */ /* 0x000fe40001000000 */
[----:B------:R-:W-:Y:S01]  /*15f0*/  FSETP.GEU.AND P2, PT, R12, RZ, PT ;  /* 0x000000ff0c00720b */ /* 0x000fe20003f4e000 */
[----:B------:R-:W-:Y:S01]  /*1600*/  FFMA R13, R10, R13, 0.69314718246459960938 ;  /* 0x3f3172180a0d7423 */ /* 0x000fe2000000000d */
[----:B-1----:R-:W-:Y:S01]  /*1610*/  IADD3 R12, PT, PT, R11, 0x7f000000, RZ ;  /* 0x7f0000000b0c7810 */ /* 0x002fe20007ffe0ff */
[----:B--2---:R-:W-:Y:S02]  /*1620*/  IMAD R14, R14, 0x800000, -R11 ;  /* 0x008000000e0e7824 */ /* 0x004fe400078e0a0b */
[----:B------:R-:W-:Y:S01]  /*1630*/  @!P0 FADD R11, R20, R20 ;  /* 0x00000014140b8221 */ /* 0x000fe20000000000 */
[----:B------:R-:W-:Y:S01]  /*1640*/  FFMA R13, R10, R13, 1 ;  /* 0x3f8000000a0d7423 */ /* 0x000fe2000000000d */
[----:B------:R-:W-:-:S03]  /*1650*/  FSEL R10, RZ, +INF , !P2 ;  /* 0x7f800000ff0a7808 */ /* 0x000fc60005000000 */
[----:B------:R-:W-:-:S04]  /*1660*/  FMUL R12, R12, R13 ;  /* 0x0000000d0c0c7220 */ /* 0x000fc80000400000 */
[----:B------:R-:W-:Y:S01]  /*1670*/  @!P3 FMUL R10, R14, R12 ;  /* 0x0000000c0e0ab220 */ /* 0x000fe20000400000 */
[----:B------:R-:W-:-:S07]  /*1680*/  @!P0 LOP3.LUT R10, R11, 0x7fffffff, RZ, 0xc0, !PT ;  /* 0x7fffffff0b0a8812 */ /* 0x000fce00078ec0ff */
.L_x_11:
[----:B------:R-:W-:Y:S05]  /*1690*/  BSYNC.RECONVERGENT B0 ;  /* 0x0000000000007941 */ /* 0x000fea0003800200 */
.L_x_10:
[----:B------:R-:W-:Y:S04]  /*16a0*/  BSSY.RECONVERGENT B0, `(.L_x_12) ;  /* 0x0000041000007945 */ /* 0x000fe80003800200 */
[----:B------:R-:W-:Y:S05]  /*16b0*/  @!P1 BRA `(.L_x_13) ;  /* 0x0000000000fc9947 */ /* 0x000fea0003800000 */
[----:B------:R-:W-:-:S13]  /*16c0*/  FSETP.NAN.AND P0, PT, |R21|, |R21|, PT ;  /* 0x400000151500720b */ /* 0x000fda0003f08200 */
[----:B------:R-:W-:Y:S01]  /*16d0*/  @P0 FADD R19, R21, 2 ;  /* 0x4000000015130421 */ /* 0x000fe20000000000 */
[----:B------:R-:W-:Y:S06]  /*16e0*/  @P0 BRA `(.L_x_13) ;  /* 0x0000000000f00947 */ /* 0x000fec0003800000 */
[C---:B------:R-:W-:Y:S01]  /*16f0*/  FMUL R11, |R21|.reuse, 16777216 ;  /* 0x4b800000150b7820 */ /* 0x040fe20000400200 */
[----:B------:R-:W-:-:S04]  /*1700*/  FSETP.GEU.AND P0, PT, |R21|, 1.175494350822287508e-38, PT ;  /* 0x008000001500780b */ /* 0x000fc80003f0e200 */
[----:B------:R-:W-:-:S04]  /*1710*/  FSEL R11, R11, |R21|, !P0 ;  /* 0x400000150b0b7208 */ /* 0x000fc80004000000 */
[----:B------:R-:W-:-:S04]  /*1720*/  IADD3 R12, PT, PT, R11, -0x3f3504f3, RZ ;  /* 0xc0cafb0d0b0c7810 */ /* 0x000fc80007ffe0ff */
        /* <DEDUP_REMOVED lines=13> */
[CC--:B------:R-:W-:Y:S01]  /*1800*/  FMUL R12, R15.reuse, R15.reuse ;  /* 0x0000000f0f0c7220 */ /* 0x0c0fe20000400000 */
        /* <DEDUP_REMOVED lines=23> */
[----:B------:R-:W1:Y:S01]  /*1980*/  F2I.NTZ R15, R13 ;  /* 0x0000000d000f7305 */ /* 0x000e620000203100 */
        /* <DEDUP_REMOVED lines=10> */
[----:B-1----:R-:W-:Y:S01]  /*1a30*/  LEA R15, R15, -R12, 0x17 ;  /* 0x8000000c0f0f7211 */ /* 0x002fe200078eb8ff */
[----:B------:R-:W-:Y:S01]  /*1a40*/  VIADD R13, R12, 0x7f000000 ;  /* 0x7f0000000c0d7836 */ /* 0x000fe20000000000 */
[----:B------:R-:W-:Y:S01]  /*1a50*/  FSEL R19, RZ, +INF , !P1 ;  /* 0x7f800000ff137808 */ /* 0x000fe20004800000 */
[----:B------:R-:W-:Y:S01]  /*1a60*/  FFMA R14, R11, R14, 1 ;  /* 0x3f8000000b0e7423 */ /* 0x000fe2000000000e */
[----:B------:R-:W-:-:S03]  /*1a70*/  @!P0 FADD R11, R21, R21 ;  /* 0x00000015150b8221 */ /* 0x000fc60000000000 */
[----:B------:R-:W-:-:S04]  /*1a80*/  FMUL R13, R13, R14 ;  /* 0x0000000e0d0d7220 */ /* 0x000fc80000400000 */
[----:B------:R-:W-:Y:S01]  /*1a90*/  @!P2 FMUL R19, R15, R13 ;  /* 0x0000000d0f13a220 */ /* 0x000fe20000400000 */
[----:B------:R-:W-:-:S07]  /*1aa0*/  @!P0 LOP3.LUT R19, R11, 0x7fffffff, RZ, 0xc0, !PT ;  /* 0x7fffffff0b138812 */ /* 0x000fce00078ec0ff */
.L_x_13:
[----:B------:R-:W-:Y:S05]  /*1ab0*/  BSYNC.RECONVERGENT B0 ;  /* 0x0000000000007941 */ /* 0x000fea0003800200 */
.L_x_12:
[----:B------:R-:W-:Y:S01]  /*1ac0*/  FADD R10, -R19, R10 ;  /* 0x0000000a130a7221 */ /* 0x000fe20000000100 */
[----:B------:R-:W-:Y:S01]  /*1ad0*/  UMOV UR4, 0x54442d18 ;  /* 0x54442d1800047882 */ /* 0x000fe20000000000 */
[----:B------:R-:W-:Y:S02]  /*1ae0*/  UMOV UR5, 0x400921fb ;  /* 0x400921fb00057882 */ /* 0x000fe40000000000 */
[----:B------:R-:W0:Y:S02]  /*1af0*/  F2F.F64.F32 R28, R10 ;  /* 0x0000000a001c7310 */ /* 0x000e240000201800 */
[----:B0-----:R-:W-:-:S11]  /*1b00*/  DMUL R28, R28, UR4 ;  /* 0x000000041c1c7c28 */ /* 0x001fd60008000000 */
.L_x_9:
[----:B------:R-:W-:-:S13]  /*1b10*/  ISETP.NE.AND P0, PT, R22, 0x2, PT ;  /* 0x000000021600780c */ /* 0x000fda0003f05270 */
[----:B------:R-:W-:Y:S05]  /*1b20*/  @P0 BRA `(.L_x_4) ;  /* 0x0000000800540947 */ /* 0x000fea0003800000 */
[----:B------:R-:W0:Y:S01]  /*1b30*/  F2F.F32.F64 R16, R4 ;  /* 0x0000000400107310 */ /* 0x000e220000301000 */
[----:B------:R-:W-:Y:S01]  /*1b40*/  BSSY.RECONVERGENT B0, `(.L_x_14) ;  /* 0x0000046000007945 */ /* 0x000fe20003800200 */
[C---:B0-----:R-:W-:Y:S01]  /*1b50*/  FMUL R4, |R16|.reuse, 16777216 ;  /* 0x4b80000010047820 */ /* 0x041fe20000400200 */
[C---:B------:R-:W-:Y:S02]  /*1b60*/  FSETP.GEU.AND P0, PT, |R16|.reuse, 1.175494350822287508e-38, PT ;  /* 0x008000001000780b */ /* 0x040fe40003f0e200 */
[----:B------:R-:W-:Y:S02]  /*1b70*/  FSETP.NEU.AND P2, PT, R16, 1, PT ;  /* 0x3f8000001000780b */ /* 0x000fe40003f4d000 */
[----:B------:R-:W-:-:S04]  /*1b80*/  FSEL R4, R4, |R16|, !P0 ;  /* 0x4000001004047208 */ /* 0x000fc80004000000 */
[----:B------:R-:W-:-:S04]  /*1b90*/  IADD3 R5, PT, PT, R4, -0x3f3504f3, RZ ;  /* 0xc0cafb0d04057810 */ /* 0x000fc80007ffe0ff */
[----:B------:R-:W-:-:S05]  /*1ba0*/  LOP3.LUT R5, R5, 0xff800000, RZ, 0xc0, !PT ;  /* 0xff80000005057812 */ /* 0x000fca00078ec0ff */
[----:B------:R-:W-:Y:S01]  /*1bb0*/  IMAD.IADD R4, R4, 0x1, -R5 ;  /* 0x0000000104047824 */ /* 0x000fe200078e0a05 */
[----:B------:R-:W-:-:S03]  /*1bc0*/  I2FP.F32.S32 R5, R5 ;  /* 0x0000000500057245 */ /* 0x000fc60000201400 */
[----:B------:R-:W-:-:S04]  /*1bd0*/  FADD R10, R4, 1 ;  /* 0x3f800000040a7421 */ /* 0x000fc80000000000 */
[----:B------:R0:W1:Y:S02]  /*1be0*/  MUFU.RCP R11, R10 ;  /* 0x0000000a000b7308 */ /* 0x0000640000001000 */
[----:B0-----:R-:W-:Y:S01]  /*1bf0*/  FADD R10, R4, -1 ;  /* 0xbf800000040a7421 */ /* 0x001fe20000000000 */
[----:B------:R-:W-:-:S03]  /*1c00*/  FSEL R4, RZ, -24, P0 ;  /* 0xc1c00000ff047808 */ /* 0x000fc60000000000 */
[----:B------:R-:W-:Y:S02]  /*1c10*/  FADD R12, R10, R10 ;  /* 0x0000000a0a0c7221 */ /* 0x000fe40000000000 */
[----:B------:R-:W-:Y:S02]  /*1c20*/  FFMA R4, R5, 1.1920928955078125e-07, R4 ;  /* 0x3400000005047823 */ /* 0x000fe40000000004 */
        /* <DEDUP_REMOVED lines=24> */
[----:B------:R-:W-:-:S03]  /*1db0*/  FSETP.GEU.AND P1, PT, R10, RZ, PT ;  /* 0x000000ff0a00720b */ /* 0x000fc60003f2e000 */
[----:B------:R-:W-:Y:S02]  /*1dc0*/  FFMA R5, R15, 3, R5 ;  /* 0x404000000f057823 */ /* 0x000fe40000000005 */
[----:B------:R-:W1:Y:S01]  /*1dd0*/  F2I.NTZ R12, R10 ;  /* 0x0000000a000c7305 */ /* 0x000e620000203100 */
[----:B0-----:R-:W-:Y:S01]  /*1de0*/  FADD R4, R10, -R11 ;  /* 0x8000000b0a047221 */ /* 0x001fe20000000000 */
[----:B------:R-:W-:-:S03]  /*1df0*/  FSETP.GT.AND P0, PT, R11, RZ, PT ;  /* 0x000000ff0b00720b */ /* 0x000fc60003f04000 */
[----:B------:R-:W-:Y:S01]  /*1e00*/  FADD R4, R5, R4 ;  /* 0x0000000405047221 */ /* 0x000fe20000000000 */
[----:B------:R-:W-:Y:S02]  /*1e10*/  SEL R11, RZ, 0x83000000, P0 ;  /* 0x83000000ff0b7807 */ /* 0x000fe40000000000 */
[----:B------:R-:W-:Y:S01]  /*1e20*/  FSETP.GT.AND P0, PT, |R10|, 152, PT ;  /* 0x431800000a00780b */ /* 0x000fe20003f04200 */
[----:B------:R-:W-:Y:S01]  /*1e30*/  FFMA R5, R4, R3, 0.0013391353422775864601 ;  /* 0x3aaf85ed04057423 */ /* 0x000fe20000000003 */
[----:B------:R-:W-:Y:S02]  /*1e40*/  IADD3 R13, PT, PT, R11, 0x7f000000, RZ ;  /* 0x7f0000000b0d7810 */ /* 0x000fe40007ffe0ff */
[----:B-1----:R-:W-:Y:S01]  /*1e50*/  LEA R12, R12, -R11, 0x17 ;  /* 0x8000000b0c0c7211 */ /* 0x002fe200078eb8ff */
[----:B------:R-:W-:-:S04]  /*1e60*/  FFMA R5, R4, R5, 0.0096188392490148544312 ;  /* 0x3c1d985604057423 */ /* 0x000fc80000000005 */
[----:B------:R-:W-:-:S04]  /*1e70*/  FFMA R5, R4, R5, 0.055503588169813156128 ;  /* 0x3d6357bb04057423 */ /* 0x000fc80000000005 */
[----:B------:R-:W-:-:S04]  /*1e80*/  FFMA R5, R4, R5, 0.24022644758224487305 ;  /* 0x3e75fdec04057423 */ /* 0x000fc80000000005 */
[----:B------:R-:W-:-:S04]  /*1e90*/  FFMA R5, R4, R5, 0.69314718246459960938 ;  /* 0x3f31721804057423 */ /* 0x000fc80000000005 */
[----:B------:R-:W-:Y:S01]  /*1ea0*/  FFMA R5, R4, R5, 1 ;  /* 0x3f80000004057423 */ /* 0x000fe20000000005 */
[----:B------:R-:W-:-:S03]  /*1eb0*/  IMAD.MOV.U32 R4, RZ, RZ, 0x3f800000 ;  /* 0x3f800000ff047424 */ /* 0x000fc600078e00ff */
[----:B------:R-:W-:-:S04]  /*1ec0*/  FMUL R5, R5, R13 ;  /* 0x0000000d05057220 */ /* 0x000fc80000400000 */
[----:B------:R-:W-:Y:S01]  /*1ed0*/  FMUL R5, R5, R12 ;  /* 0x0000000c05057220 */ /* 0x000fe20000400000 */
[----:B------:R-:W-:Y:S01]  /*1ee0*/  @P0 FSEL R5, RZ, +INF , !P1 ;  /* 0x7f800000ff050808 */ /* 0x000fe20004800000 */
[----:B------:R-:W-:Y:S06]  /*1ef0*/  @!P2 BRA `(.L_x_15) ;  /* 0x000000000028a947 */ /* 0x000fec0003800000 */
[----:B------:R-:W-:-:S13]  /*1f00*/  FSETP.NAN.AND P0, PT, |R16|, |R16|, PT ;  /* 0x400000101000720b */ /* 0x000fda0003f08200 */
[----:B------:R-:W-:Y:S01]  /*1f10*/  @P0 FADD R4, R16, 3 ;  /* 0x4040000010040421 */ /* 0x000fe20000000000 */
[----:B------:R-:W-:Y:S06]  /*1f20*/  @P0 BRA `(.L_x_15) ;  /* 0x00000000001c0947 */ /* 0x000fec0003800000 */
[----:B------:R-:W-:-:S04]  /*1f30*/  FSETP.NEU.AND P0, PT, |R16|, +INF , PT ;  /* 0x7f8000001000780b */ /* 0x000fc80003f0d200 */
[----:B------:R-:W-:-:S13]  /*1f40*/  FSETP.NEU.AND P0, PT, R16, RZ, P0 ;  /* 0x000000ff1000720b */ /* 0x000fda000070d000 */
[----:B------:R-:W-:Y:S01]  /*1f50*/  @!P0 FADD R4, R16, R16 ;  /* 0x0000001010048221 */ /* 0x000fe20000000000 */
[----:B------:R-:W-:Y:S06]  /*1f60*/  @!P0 BRA `(.L_x_15) ;  /* 0x00000000000c8947 */ /* 0x000fec0003800000 */
[----:B------:R-:W-:Y:S02]  /*1f70*/  FSETP.GEU.AND P0, PT, R16, RZ, PT ;  /* 0x000000ff1000720b */ /* 0x000fe40003f0e000 */
[----:B------:R-:W-:-:S11]  /*1f80*/  MOV R4, R5 ;  /* 0x0000000500047202 */ /* 0x000fd60000000f00 */
[----:B------:R-:W-:-:S07]  /*1f90*/  @!P0 FADD R4, -R5, -RZ ;  /* 0x800000ff05048221 */ /* 0x000fce0000000100 */
.L_x_15:
[----:B------:R-:W-:Y:S05]  /*1fa0*/  BSYNC.RECONVERGENT B0 ;  /* 0x0000000000007941 */ /* 0x000fea0003800200 */
.L_x_14:
        /* <DEDUP_REMOVED lines=41> */
[----:B------:R-:W-:Y:S01]  /*2240*/  FFMA R0, R13, 3, R0 ;  /* 0x404000000d007823 */ /* 0x000fe20000000000 */
[----:B0-----:R-:W-:Y:S01]  /*2250*/  FADD R5, R8, -R9 ;  /* 0x8000000908057221 */ /* 0x001fe20000000000 */
[----:B------:R-:W-:-:S03]  /*2260*/  FSETP.GT.AND P0, PT, R9, RZ, PT ;  /* 0x000000ff0900720b */ /* 0x000fc60003f04000 */
[----:B------:R-:W-:Y:S01]  /*2270*/  FADD R0, R0, R5 ;  /* 0x0000000500007221 */ /* 0x000fe20000000000 */
[----:B------:R-:W-:Y:S01]  /*2280*/  SEL R9, RZ, 0x83000000, P0 ;  /* 0x83000000ff097807 */ /* 0x000fe20000000000 */
[----:B------:R-:W0:Y:S01]  /*2290*/  F2I.NTZ R5, R8 ;  /* 0x0000000800057305 */ /* 0x000e220000203100 */
[----:B------:R-:W-:Y:S01]  /*22a0*/  FSETP.GT.AND P0, PT, |R8|, 152, PT ;  /* 0x431800000800780b */ /* 0x000fe20003f04200 */
[----:B------:R-:W-:Y:S01]  /*22b0*/  FFMA R3, R0, R3, 0.0013391353422775864601 ;  /* 0x3aaf85ed00037423 */ /* 0x000fe20000000003 */
[----:B------:R-:W-:-:S03]  /*22c0*/  IADD3 R10, PT, PT, R9, 0x7f000000, RZ ;  /* 0x7f000000090a7810 */ /* 0x000fc60007ffe0ff */
[----:B------:R-:W-:-:S04]  /*22d0*/  FFMA R3, R0, R3, 0.0096188392490148544312 ;  /* 0x3c1d985600037423 */ /* 0x000fc80000000003 */
[----:B------:R-:W-:-:S04]  /*22e0*/  FFMA R3, R0, R3, 0.055503588169813156128 ;  /* 0x3d6357bb00037423 */ /* 0x000fc80000000003 */
[----:B------:R-:W-:Y:S01]  /*22f0*/  FFMA R3, R0, R3, 0.24022644758224487305 ;  /* 0x3e75fdec00037423 */ /* 0x000fe20000000003 */
[----:B0-----:R-:W-:-:S03]  /*2300*/  LEA R5, R5, -R9, 0x17 ;  /* 0x8000000905057211 */ /* 0x001fc600078eb8ff */
        /* <DEDUP_REMOVED lines=17> */
.L_x_17:
[----:B------:R-:W-:Y:S05]  /*2420*/  BSYNC.RECONVERGENT B0 ;  /* 0x0000000000007941 */ /* 0x000fea0003800200 */
.L_x_16:
[----:B------:R-:W-:Y:S01]  /*2430*/  FADD R0, -R0, R4 ;  /* 0x0000000400007221 */ /* 0x000fe20000000100 */
[----:B------:R-:W-:Y:S01]  /*2440*/  UMOV UR4, 0x382d7365 ;  /* 0x382d736500047882 */ /* 0x000fe20000000000 */
[----:B------:R-:W-:Y:S02]  /*2450*/  UMOV UR5, 0x4010c152 ;  /* 0x4010c15200057882 */ /* 0x000fe40000000000 */
[----:B------:R-:W0:Y:S02]  /*2460*/  F2F.F64.F32 R28, R0 ;  /* 0x00000000001c7310 */ /* 0x000e240000201800 */
[----:B0-----:R-:W-:-:S11]  /*2470*/  DMUL R28, R28, UR4 ;  /* 0x000000041c1c7c28 */ /* 0x001fd60008000000 */
.L_x_4:
[----:B0-----:R-:W2:Y:S04]  /*2480*/  LDG.E.64 R4, desc[UR36][R6.64+0x38] ;  /* 0x0000382406047981 */ /* 0x001ea8000c1e1b00 */
[----:B------:R-:W3:Y:S04]  /*2490*/  LDG.E.64 R16, desc[UR36][R6.64+0x90] ;  /* 0x0000902406107981 */ /* 0x000ee8000c1e1b00 */
[----:B--2---:R-:W2:Y:S04]  /*24a0*/  LD.E.64 R4, desc[UR36][R4.64+0x10] ;  /* 0x0000102404047980 */ /* 0x004ea8000c101b00 */
[----:B---3--:R-:W3:Y:S01]  /*24b0*/  LD.E.64 R6, desc[UR36][R16.64+0x20] ;  /* 0x0000202410067980 */ /* 0x008ee2000c101b00 */
[----:B------:R-:W0:Y:S03]  /*24c0*/  LDC.64 R8, c[0x0][0x3a8] ;  /* 0x0000ea00ff087b82 */ /* 0x000e260000000a00 */
[----:B0-----:R-:W4:Y:S01]  /*24d0*/  LDG.E.64 R8, desc[UR36][R8.64+0x60] ;  /* 0x0000602408087981 */ /* 0x001f22000c1e1b00 */
[----:B--2---:R-:W-:-:S05]  /*24e0*/  IMAD.WIDE R4, R50, 0x4, R4 ;  /* 0x0000000432047825 */ /* 0x004fca00078e0204 */
[----:B------:R-:W2:Y:S01]  /*24f0*/  LD.E R0, desc[UR36][R4.64+0x4] ;  /* 0x0000042404007980 */ /* 0x000ea2000c101900 */
[----:B---3--:R-:W-:-:S05]  /*2500*/  IMAD.WIDE R6, R50, 0x8, R6 ;  /* 0x0000000832067825 */ /* 0x008fca00078e0206 */
[----:B------:R0:W3:Y:S01]  /*2510*/  LD.E.64 R10, desc[UR36][R6.64+0x8] ;  /* 0x00000824060a7980 */ /* 0x0000e2000c101b00 */
[----:B-----5:R-:W1:Y:S01]  /*2520*/  MUFU.RCP64H R13, R29 ;  /* 0x0000001d000d7308 */ /* 0x020e620000001800 */
[----:B------:R-:W-:-:S06]  /*2530*/  IMAD.MOV.U32 R12, RZ, RZ, 0x1 ;  /* 0x00000001ff0c7424 */ /* 0x000fcc00078e00ff */
[----:B-1----:R-:W-:-:S08]  /*2540*/  DFMA R14, R12, -R28, 1 ;  /* 0x3ff000000c0e742b */ /* 0x002fd0000000081c */
[----:B------:R-:W-:-:S08]  /*2550*/  DFMA R14, R14, R14, R14 ;  /* 0x0000000e0e0e722b */ /* 0x000fd0000000000e */
[----:B------:R-:W-:Y:S01]  /*2560*/  DFMA R14, R12, R14, R12 ;  /* 0x0000000e0c0e722b */ /* 0x000fe2000000000c */
[----:B------:R-:W-:Y:S01]  /*2570*/  BSSY.RECONVERGENT B1, `(.L_x_18) ;  /* 0x000001b000017945 */ /* 0x000fe20003800200 */
[----:B--2---:R-:W1:Y:S01]  /*2580*/  I2F.F64 R4, R0 ;  /* 0x0000000000047312 */ /* 0x004e620000201c00 */
[----:B0-----:R-:W-:-:S07]  /*2590*/  IADD3 R6, PT, PT, R0, -0x1, RZ ;  /* 0xffffffff00067810 */ /* 0x001fce0007ffe0ff */
[----:B------:R-:W0:Y:S01]  /*25a0*/  I2F.F64 R6, R6 ;  /* 0x0000000600067312 */ /* 0x000e220000201c00 */
[----:B-1----:R-:W-:-:S08]  /*25b0*/  DMUL R4, R4, 0.5 ;  /* 0x3fe0000004047828 */ /* 0x002fd00000000000 */
[----:B0-----:R-:W-:-:S08]  /*25c0*/  DMUL R4, R4, R6 ;  /* 0x0000000604047228 */ /* 0x001fd00000000000 */
[----:B------:R-:W-:-:S08]  /*25d0*/  DMUL R4, R4, R30 ;  /* 0x0000001e04047228 */ /* 0x000fd00000000000 */
[----:B----4-:R-:W-:Y:S02]  /*25e0*/  DMUL R4, R4, R8 ;  /* 0x0000000804047228 */ /* 0x010fe40000000000 */
[----:B------:R-:W-:-:S06]  /*25f0*/  DFMA R6, R14, -R28, 1 ;  /* 0x3ff000000e06742b */ /* 0x000fcc000000081c */
[----:B---3--:R-:W-:Y:S02]  /*2600*/  DMUL R4, R4, R10 ;  /* 0x0000000a04047228 */ /* 0x008fe40000000000 */
[----:B------:R-:W-:-:S06]  /*2610*/  DFMA R6, R14, R6, R14 ;  /* 0x000000060e06722b */ /* 0x000fcc000000000e */
[----:B------:R-:W-:-:S08]  /*2620*/  DMUL R10, R4, R26 ;  /* 0x0000001a040a7228 */ /* 0x000fd00000000000 */
[----:B------:R-:W-:-:S08]  /*2630*/  DMUL R4, R10, R6 ;  /* 0x000000060a047228 */ /* 0x000fd00000000000 */
[----:B------:R-:W-:-:S08]  /*2640*/  DFMA R8, R4, -R28, R10 ;  /* 0x8000001c0408722b */ /* 0x000fd0000000000a */
[----:B------:R-:W-:Y:S01]  /*2650*/  DFMA R4, R6, R8, R4 ;  /* 0x000000080604722b */ /* 0x000fe20000000004 */
[----:B------:R-:W-:-:S09]  /*2660*/  FSETP.GEU.AND P1, PT, |R11|, 6.5827683646048100446e-37, PT ;  /* 0x036000000b00780b */ /* 0x000fd20003f2e200 */
        /* <DEDUP_REMOVED lines=8> */
[----:B------:R-:W-:Y:S05]  /*26f0*/  CALL.REL.NOINC `($__internal_1_$__cuda_sm20_div_rn_f64_full) ;  /* 0x000002b8005c7944 */ /* 0x000fea0003c00000 */
[----:B------:R-:W-:Y:S01]  /*2700*/  MOV R4, R24 ;  /* 0x0000001800047202 */ /* 0x000fe20000000f00 */
[----:B------:R-:W-:-:S07]  /*2710*/  IMAD.MOV.U32 R5, RZ, RZ, R25 ;  /* 0x000000ffff057224 */ /* 0x000fce00078e0019 */
.L_x_19:
[----:B------:R-:W-:Y:S05]  /*2720*/  BSYNC.RECONVERGENT B1 ;  /* 0x0000000000017941 */ /* 0x000fea0003800200 */
.L_x_18:
[----:B------:R-:W2:Y:S02]  /*2730*/  LD.E.64 R16, desc[UR36][R16.64+0x10] ;  /* 0x0000102410107980 */ /* 0x000ea4000c101b00 */
[----:B--2---:R-:W-:-:S05]  /*2740*/  IMAD.WIDE R16, R50, 0x8, R16 ;  /* 0x0000000832107825 */ /* 0x004fca00078e0210 */
[----:B------:R-:W2:Y:S02]  /*2750*/  LD.E.64 R6, desc[UR36][R16.64+0x8] ;  /* 0x0000082410067980 */ /* 0x000ea4000c101b00 */
[----:B--2---:R-:W-:-:S06]  /*2760*/  DADD R8, R6, R4 ;  /* 0x0000000006087229 */ /* 0x004fcc0000000004 */
[----:B------:R-:W0:Y:S08]  /*2770*/  F2I.F64.TRUNC R54, R8 ;  /* 0x0000000800367311 */ /* 0x000e30000030d100 */
[----:B0-----:R-:W0:Y:S01]  /*2780*/  I2F.F64 R4, R54 ;  /* 0x0000003600047312 */ /* 0x001e220000201c00 */
[----:B------:R-:W-:Y:S01]  /*2790*/  ISETP.GE.AND P0, PT, R54, 0x1, PT ;  /* 0x000000013600780c */ /* 0x000fe20003f06270 */
[----:B0-----:R-:W-:-:S07]  /*27a0*/  DADD R4, R8, -R4 ;  /* 0x0000000008047229 */ /* 0x001fce0000000804 */
[----:B------:R0:W-:Y:S05]  /*27b0*/  ST.E.64 desc[UR36][R16.64+0x8], R4 ;  /* 0x0000080410007985 */ /* 0x0001ea000c101b24 */
[----:B------:R-:W-:Y:S05]  /*27c0*/  @!P0 EXIT ;  /* 0x000000000000894d */ /* 0x000fea0003800000 */
[----:B0-----:R-:W0:Y:S01]  /*27d0*/  MUFU.RCP64H R5, R9 ;  /* 0x0000000900057308 */ /* 0x001e220000001800 */
[----:B------:R-:W-:Y:S01]  /*27e0*/  MOV R4, 0x1 ;  /* 0x0000000100047802 */ /* 0x000fe20000000f00 */
[----:B------:R-:W-:Y:S01]  /*27f0*/  BSSY.RECONVERGENT B1, `(.L_x_20) ;  /* 0x0000013000017945 */ /* 0x000fe20003800200 */
[----:B------:R-:W-:-:S04]  /*2800*/  FSETP.GEU.AND P1, PT, |R27|, 6.5827683646048100446e-37, PT ;  /* 0x036000001b00780b */ /* 0x000fc80003f2e200 */
[----:B0-----:R-:W-:-:S08]  /*2810*/  DFMA R6, -R8, R4, 1 ;  /* 0x3ff000000806742b */ /* 0x001fd00000000104 */
[----:B------:R-:W-:-:S08]  /*2820*/  DFMA R6, R6, R6, R6 ;  /* 0x000000060606722b */ /* 0x000fd00000000006 */
[----:B------:R-:W-:-:S08]  /*2830*/  DFMA R6, R4, R6, R4 ;  /* 0x000000060406722b */ /* 0x000fd00000000004 */
[----:B------:R-:W-:-:S08]  /*2840*/  DFMA R4, -R8, R6, 1 ;  /* 0x3ff000000804742b */ /* 0x000fd00000000106 */
[----:B------:R-:W-:-:S08]  /*2850*/  DFMA R4, R6, R4, R6 ;  /* 0x000000040604722b */ /* 0x000fd00000000006 */
[----:B------:R-:W-:-:S08]  /*2860*/  DMUL R16, R4, R26 ;  /* 0x0000001a04107228 */ /* 0x000fd00000000000 */
[----:B------:R-:W-:-:S08]  /*2870*/  DFMA R6, -R8, R16, R26 ;  /* 0x000000100806722b */ /* 0x000fd0000000011a */
[----:B------:R-:W-:-:S10]  /*2880*/  DFMA R16, R4, R6, R16 ;  /* 0x000000060410722b */ /* 0x000fd40000000010 */
[----:B------:R-:W-:-:S05]  /*2890*/  FFMA R0, RZ, R9, R17 ;  /* 0x00000009ff007223 */ /* 0x000fca0000000011 */
[----:B------:R-:W-:-:S13]  /*28a0*/  FSETP.GT.AND P0, PT, |R0|, 1.469367938527859385e-39, PT ;  /* 0x001000000000780b */ /* 0x000fda0003f04200 */
[----:B------:R-:W-:Y:S05]  /*28b0*/  @P0 BRA P1, `(.L_x_21) ;  /* 0x0000000000180947 */ /* 0x000fea0000800000 */
[----:B------:R-:W-:Y:S01]  /*28c0*/  MOV R12, R26 ;  /* 0x0000001a000c7202 */ /* 0x000fe20000000f00 */
[----:B------:R-:W-:Y:S01]  /*28d0*/  IMAD.MOV.U32 R13, RZ, RZ, R27 ;  /* 0x000000ffff0d7224 */ /* 0x000fe200078e001b */
[----:B------:R-:W-:-:S07]  /*28e0*/  MOV R3, 0x2900 ;  /* 0x0000290000037802 */ /* 0x000fce0000000f00 */
[----:B------:R-:W-:Y:S05]  /*28f0*/  CALL.REL.NOINC `($__internal_1_$__cuda_sm20_div_rn_f64_full) ;  /* 0x000002b400dc7944 */ /* 0x000fea0003c00000 */
[----:B------:R-:W-:Y:S02]  /*2900*/  MOV R16, R24 ;  /* 0x0000001800107202 */ /* 0x000fe40000000f00 */
[----:B------:R-:W-:-:S07]  /*2910*/  MOV R17, R25 ;  /* 0x0000001900117202 */ /* 0x000fce0000000f00 */
.L_x_21:
[----:B------:R-:W-:Y:S05]  /*2920*/  BSYNC.RECONVERGENT B1 ;  /* 0x0000000000017941 */ /* 0x000fea0003800200 */
.L_x_20:
[----:B------:R-:W-:Y:S01]  /*2930*/  BSSY.RECONVERGENT B0, `(.L_x_22) ;  /* 0x0002b20000007945 */ /* 0x000fe20003800200 */
[----:B------:R-:W-:-:S03]  /*2940*/  IMAD.MOV.U32 R55, RZ, RZ, 0x1 ;  /* 0x00000001ff377424 */ /* 0x000fc600078e00ff */
[----:B------:R-:W0:Y:S05]  /*2950*/  BMOV.32.CLEAR R69, B0 ;  /* 0x0000000000457355 */ /* 0x000e2a0000100000 */
.L_x_546:
[----:B-1----:R-:W1:Y:S02]  /*2960*/  LDC.64 R14, c[0x0][0x398] ;  /* 0x0000e600ff0e7b82 */ /* 0x002e640000000a00 */
[----:B-1234-:R-:W2:Y:S04]  /*2970*/  LDG.E.64 R4, desc[UR36][R14.64+0x38] ;  /* 0x000038240e047981 */ /* 0x01eea8000c1e1b00 */
[----:B--2---:R-:W2:Y:S02]  /*2980*/  LD.E.64 R6, desc[UR36][R4.64+0x10] ;  /* 0x0000102404067980 */ /* 0x004ea4000c101b00 */
[----:B--2---:R-:W-:-:S06]  /*2990*/  IMAD.WIDE R6, R50, 0x4, R6 ;  /* 0x0000000432067825 */ /* 0x004fcc00078e0206 */
[----:B------:R-:W2:Y:S01]  /*29a0*/  LD.E R6, desc[UR36][R6.64+0x4] ;  /* 0x0000042406067980 */ /* 0x000ea2000c101900 */
[----:B------:R-:W-:Y:S01]  /*29b0*/  BSSY.RELIABLE B11, `(.L_x_23) ;  /* 0x0002b120000b7945 */ /* 0x000fe20003800100 */
[----:B--2---:R-:W-:-:S13]  /*29c0*/  ISETP.NE.AND P0, PT, R6, 0x2, PT ;  /* 0x000000020600780c */ /* 0x004fda0003f05270 */
[----:B-----5:R-:W-:Y:S05]  /*29d0*/  @P0 BRA `(.L_x_24) ;  /* 0x0000000000580947 */ /* 0x020fea0003800000 */
[----:B------:R-:W2:Y:S01]  /*29e0*/  LD.E.64 R4, desc[UR36][R4.64+0x8] ;  /* 0x0000082404047980 */ /* 0x000ea2000c101b00 */
[----:B------:R-:W1:Y:S03]  /*29f0*/  LDC.64 R8, c[0x0][0x388] ;  /* 0x0000e200ff087b82 */ /* 0x000e660000000a00 */
[----:B-1----:R-:W3:Y:S01]  /*2a00*/  LDG.E.64 R6, desc[UR36][R8.64+0x10] ;  /* 0x0000102408067981 */ /* 0x002ee2000c1e1b00 */
[----:B--2---:R-:W-:-:S05]  /*2a10*/  IMAD.WIDE R4, R50, 0x4, R4 ;  /* 0x0000000432047825 */ /* 0x004fca00078e0204 */
[----:B------:R-:W3:Y:S04]  /*2a20*/  LD.E R23, desc[UR36][R4.64+0x4] ;  /* 0x0000042404177980 */ /* 0x000ee8000c101900 */
[----:B------:R-:W2:Y:S01]  /*2a30*/  LDG.E.64 R4, desc[UR36][R8.64+0x18] ;  /* 0x0000182408047981 */ /* 0x000ea2000c1e1b00 */
[----:B---3--:R-:W-:-:S05]  /*2a40*/  IMAD.WIDE R6, R23, 0x4, R6 ;  /* 0x0000000417067825 */ /* 0x008fca00078e0206 */
[----:B------:R-:W2:Y:S04]  /*2a50*/  LD.E R56, desc[UR36][R6.64+0x4] ;  /* 0x0000042406387980 */ /* 0x000ea8000c101900 */
[----:B------:R-:W3:Y:S01]  /*2a60*/  LD.E R57, desc[UR36][R6.64+0x8] ;  /* 0x0000082406397980 */ /* 0x000ee2000c101900 */
[----:B--2---:R-:W-:-:S06]  /*2a70*/  IMAD.WIDE R4, R56, 0x4, R4 ;  /* 0x0000000438047825 */ /* 0x004fcc00078e0204 */
[----:B------:R-:W3:Y:S01]  /*2a80*/  LD.E R4, desc[UR36][R4.64] ;  /* 0x0000002404047980 */ /* 0x000ee2000c101900 */
[----:B------:R-:W-:Y:S02]  /*2a90*/  PLOP3.LUT P0, PT, PT, PT, PT, 0x80, 0x8 ;  /* 0x000000000008781c */ /* 0x000fe40003f0f070 */
[----:B------:R-:W-:Y:S02]  /*2aa0*/  IADD3 R23, PT, PT, R23, 0x2, RZ ;  /* 0x0000000217177810 */ /* 0x000fe40007ffe0ff */
[----:B---3--:R-:W-:-:S13]  /*2ab0*/  ISETP.NE.AND P1, PT, R57, R4, PT ;  /* 0x000000043900720c */ /* 0x008fda0003f25270 */
[----:B------:R-:W-:Y:S05]  /*2ac0*/  @P1 BRA `(.L_x_25) ;  /* 0x0000001400fc1947 */ /* 0x000fea0003800000 */
[----:B------:R-:W2:Y:S04]  /*2ad0*/  LDG.E.64 R4, desc[UR36][R14.64+0x90] ;  /* 0x000090240e047981 */ /* 0x000ea8000c1e1b00 */
[----:B--2---:R-:W2:Y:S02]  /*2ae0*/  LD.E.64 R4, desc[UR36][R4.64+0x28] ;  /* 0x0000282404047980 */ /* 0x004ea4000c101b00 */
[----:B--2---:R-:W-:-:S05]  /*2af0*/  IMAD.WIDE R4, R50, 0x8, R4 ;  /* 0x0000000832047825 */ /* 0x004fca00078e0204 */
[----:B------:R-:W2:Y:S02]  /*2b00*/  LD.E.64 R6, desc[UR36][R4.64+0x8] ;  /* 0x0000082404067980 */ /* 0x000ea4000c101b00 */
[----:B--2---:R-:W-:-:S07]  /*2b10*/  DADD R6, R6, -R26 ;  /* 0x0000000006067229 */ /* 0x004fce000000081a */
[----:B------:R4:W-:Y:S01]  /*2b20*/  ST.E.64 desc[UR36][R4.64+0x8], R6 ;  /* 0x0000080604007985 */ /* 0x0009e2000c101b24 */
[----:B------:R-:W-:Y:S05]  /*2b30*/  BRA `(.L_x_26) ;  /* 0x000002ac00e47947 */ /* 0x000fea0003800000 */
.L_x_24:
[----:B------:R-:W1:Y:S02]  /*2b40*/  LDC.64 R4, c[0x0][0x380] ;  /* 0x0000e000ff047b82 */ /* 0x000e640000000a00 */
[----:B-1----:R-:W2:Y:S04]  /*2b50*/  LDG.E.64 R6, desc[UR36][R4.64] ;  /* 0x0000002404067981 */ /* 0x002ea8000c1e1b00 */
[----:B------:R-:W3:Y:S04]  /*2b60*/  LDG.E.64 R10, desc[UR36][R4.64+0x10] ;  /* 0x00001024040a7981 */ /* 0x000ee8000c1e1b00 */
[----:B------:R-:W4:Y:S01]  /*2b70*/  LDG.E.64 R8, desc[UR36][R4.64+0x8] ;  /* 0x0000082404087981 */ /* 0x000f22000c1e1b00 */
[----:B------:R-:W1:Y:S01]  /*2b80*/  LDC.64 R20, c[0x0][0x3a8] ;  /* 0x0000ea00ff147b82 */ /* 0x000e620000000a00 */
[----:B--2---:R-:W-:-:S02]  /*2b90*/  SHF.R.U32.HI R0, RZ, 0x2, R7 ;  /* 0x00000002ff007819 */ /* 0x004fc40000011607 */
[----:B------:R-:W-:Y:S02]  /*2ba0*/  IADD3 R12, PT, PT, R6, 0x587c5, RZ ;  /* 0x000587c5060c7810 */ /* 0x000fe40007ffe0ff */
[----:B------:R-:W-:Y:S02]  /*2bb0*/  LOP3.LUT R0, R0, R7, RZ, 0x3c, !PT ;  /* 0x0000000700007212 */ /* 0x000fe400078e3cff */
[----:B---3--:R-:W-:Y:S02]  /*2bc0*/  SHF.L.U32 R3, R11, 0x4, RZ ;  /* 0x000000040b037819 */ /* 0x008fe400000006ff */
[----:B------:R-:W-:Y:S01]  /*2bd0*/  MOV R23, R10 ;  /* 0x0000000a00177202 */ /* 0x000fe20000000f00 */
[----:B------:R-:W-:Y:S01]  /*2be0*/  IMAD.SHL.U32 R7, R0, 0x2, RZ ;  /* 0x0000000200077824 */ /* 0x000fe200078e00ff */
[----:B------:R-:W-:Y:S01]  /*2bf0*/  MOV R24, R11 ;  /* 0x0000000b00187202 */ /* 0x000fe20000000f00 */
[----:B----4-:R-:W-:Y:S01]  /*2c00*/  IMAD.MOV.U32 R13, RZ, RZ, R8 ;  /* 0x000000ffff0d7224 */ /* 0x010fe200078e0008 */
[----:B------:R-:W-:-:S02]  /*2c10*/  MOV R22, R9 ;  /* 0x0000000900167202 */ /* 0x000fc40000000f00 */
[----:B------:R-:W-:Y:S02]  /*2c20*/  LOP3.LUT R3, R11, R3, R7, 0x96, !PT ;  /* 0x000000030b037212 */ /* 0x000fe400078e9607 */
[----:B------:R2:W-:Y:S02]  /*2c30*/  STG.E.64 desc[UR36][R4.64], R12 ;  /* 0x0000000c04007986 */ /* 0x0005e4000c101b24 */
[----:B------:R-:W-:Y:S01]  /*2c40*/  LOP3.LUT R25, R3, R0, RZ, 0x3c, !PT ;  /* 0x0000000003197212 */ /* 0x000fe200078e3cff */
[----:B------:R-:W-:Y:S01]  /*2c50*/  IMAD.MOV.U32 R3, RZ, RZ, 0x2f800000 ;  /* 0x2f800000ff037424 */ /* 0x000fe200078e00ff */
[----:B------:R-:W-:Y:S02]  /*2c60*/  STG.E.64 desc[UR36][R4.64+0x8], R22 ;  /* 0x0000081604007986 */ /* 0x000fe4000c101b24 */
[----:B------:R-:W-:Y:S02]  /*2c70*/  IADD3 R0, PT, PT, R25, R12, RZ ;  /* 0x0000000c19007210 */ /* 0x000fe40007ffe0ff */
[----:B------:R3:W-:Y:S02]  /*2c80*/  STG.E.64 desc[UR36][R4.64+0x10], R24 ;  /* 0x0000101804007986 */ /* 0x0007e4000c101b24 */
[----:B------:R-:W-:-:S05]  /*2c90*/  I2FP.F32.U32 R0, R0 ;  /* 0x0000000000007245 */ /* 0x000fca0000201000 */
[----:B------:R-:W-:Y:S02]  /*2ca0*/  FFMA R0, R0, R3, 1.1641532182693481445e-10 ;  /* 0x2f00000000007423 */ /* 0x000fe40000000003 */
[----:B-1----:R-:W4:Y:S02]  /*2cb0*/  LDG.E R3, desc[UR36][R20.64+0x28] ;  /* 0x0000282414037981 */ /* 0x002f24000c1e1900 */
[----:B------:R-:W1:Y:S02]  /*2cc0*/  F2F.F64.F32 R6, R0 ;  /* 0x0000000000067310 */ /* 0x000e640000201800 */
[----:B-1----:R1:W-:Y:S04]  /*2cd0*/  STG.E.64 desc[UR36][R20.64+0x98], R6 ;  /* 0x0000980614007986 */ /* 0x0023e8000c101b24 */
[----:B--2---:R-:W2:Y:S04]  /*2ce0*/  LDG.E.64 R12, desc[UR36][R14.64+0x38] ;  /* 0x000038240e0c7981 */ /* 0x004ea8000c1e1b00 */
[----:B--2---:R-:W2:Y:S04]  /*2cf0*/  LD.E.64 R8, desc[UR36][R12.64+0x10] ;  /* 0x000010240c087980 */ /* 0x004ea8000c101b00 */
[----:B------:R-:W4:Y:S01]  /*2d00*/  LD.E.64 R10, desc[UR36][R12.64+0x8] ;  /* 0x000008240c0a7980 */ /* 0x000f22000c101b00 */
[----:B---3--:R-:W3:Y:S01]  /*2d10*/  LDC.64 R24, c[0x0][0x388] ;  /* 0x0000e200ff187b82 */ /* 0x008ee20000000a00 */
[----:B--2---:R-:W-:-:S05]  /*2d20*/  IMAD.WIDE R8, R50, 0x4, R8 ;  /* 0x0000000432087825 */ /* 0x004fca00078e0208 */
[----:B------:R-:W2:Y:S01]  /*2d30*/  LD.E R0, desc[UR36][R8.64+0x4] ;  /* 0x0000042408007980 */ /* 0x000ea2000c101900 */
[----:B----4-:R-:W-:-:S05]  /*2d40*/  IMAD.WIDE R10, R50, 0x4, R10 ;  /* 0x00000004320a7825 */ /* 0x010fca00078e020a */
[----:B------:R-:W4:Y:S04]  /*2d50*/  LD.E R23, desc[UR36][R10.64+0x4] ;  /* 0x000004240a177980 */ /* 0x000f28000c101900 */
[----:B---3--:R-:W3:Y:S01]  /*2d60*/  LDG.E.64 R10, desc[UR36][R24.64+0x10] ;  /* 0x00001024180a7981 */ /* 0x008ee2000c1e1b00 */
[----:B--2---:R-:W2:Y:S02]  /*2d70*/  I2F.F64 R8, R0 ;  /* 0x0000000000087312 */ /* 0x004ea40000201c00 */
[----:B--2---:R-:W-:-:S10]  /*2d80*/  DMUL R8, R6, R8 ;  /* 0x0000000806087228 */ /* 0x004fd40000000000 */
[----:B------:R-:W4:Y:S02]  /*2d90*/  F2I.F64.TRUNC R8, R8 ;  /* 0x0000000800087311 */ /* 0x000f24000030d100 */
[----:B----4-:R-:W-:-:S05]  /*2da0*/  IADD3 R23, PT, PT, R23, 0x1, R8 ;  /* 0x0000000117177810 */ /* 0x010fca0007ffe008 */
[----:B---3--:R-:W-:-:S06]  /*2db0*/  IMAD.WIDE R56, R23, 0x4, R10 ;  /* 0x0000000417387825 */ /* 0x008fcc00078e020a */
[----:B------:R1:W5:Y:S01]  /*2dc0*/  LD.E R56, desc[UR36][R56.64] ;  /* 0x0000002438387980 */ /* 0x000362000c101900 */
[----:B------:R-:W-:-:S13]  /*2dd0*/  ISETP.NE.AND P0, PT, R3, RZ, PT ;  /* 0x000000ff0300720c */ /* 0x000fda0003f05270 */
[----:B-1----:R-:W-:Y:S05]  /*2de0*/  @P0 BRA `(.L_x_27) ;  /* 0x0000000000fc0947 */ /* 0x002fea0003800000 */
[----:B------:R-:W-:Y:S01]  /*2df0*/  BSSY.RECONVERGENT B0, `(.L_x_28) ;  /* 0x000003c000007945 */ /* 0x000fe20003800200 */
[----:B------:R-:W-:Y:S02]  /*2e00*/  PLOP3.LUT P0, PT, PT, PT, PT, 0x8, 0x80 ;  /* 0x000000000080781c */ /* 0x000fe40003f0e170 */
[----:B-----5:R-:W-:-:S11]  /*2e10*/  IADD3 R19, PT, PT, R56, 0x1, RZ ;  /* 0x0000000138137810 */ /* 0x020fd60007ffe0ff */
.L_x_31:
[----:B-1----:R-:W2:Y:S04]  /*2e20*/  LDG.E.64 R6, desc[UR36][R4.64] ;  /* 0x0000002404067981 */ /* 0x002ea8000c1e1b00 */
[----:B------:R-:W3:Y:S04]  /*2e30*/  LDG.E.64 R10, desc[UR36][R4.64+0x10] ;  /* 0x00001024040a7981 */ /* 0x000ee8000c1e1b00 */
[----:B------:R-:W4:Y:S01]  /*2e40*/  LDG.E.64 R8, desc[UR36][R4.64+0x8] ;  /* 0x0000082404087981 */ /* 0x000f22000c1e1b00 */
[----:B--2---:R-:W-:Y:S02]  /*2e50*/  SHF.R.U32.HI R0, RZ, 0x2, R7 ;  /* 0x00000002ff007819 */ /* 0x004fe40000011607 */
[----:B------:R-:W-:-:S02]  /*2e60*/  IADD3 R12, PT, PT, R6, 0x587c5, RZ ;  /* 0x000587c5060c7810 */ /* 0x000fc40007ffe0ff */
[----:B------:R-:W-:Y:S01]  /*2e70*/  LOP3.LUT R0, R0, R7, RZ, 0x3c, !PT ;  /* 0x0000000700007212 */ /* 0x000fe200078e3cff */
[C---:B---3--:R-:W-:Y:S01]  /*2e80*/  IMAD.SHL.U32 R3, R11.reuse, 0x10, RZ ;  /* 0x000000100b037824 */ /* 0x048fe200078e00ff */
[----:B------:R-:W-:Y:S01]  /*2e90*/  MOV R23, R10 ;  /* 0x0000000a00177202 */ /* 0x000fe20000000f00 */
[----:B------:R-:W-:Y:S01]  /*2ea0*/  IMAD.MOV.U32 R32, RZ, RZ, R11 ;  /* 0x000000ffff207224 */ /* 0x000fe200078e000b */
[----:B------:R-:W-:Y:S02]  /*2eb0*/  SHF.L.U32 R7, R0, 0x1, RZ ;  /* 0x0000000100077819 */ /* 0x000fe400000006ff */
[----:B----4-:R-:W-:Y:S02]  /*2ec0*/  MOV R13, R8 ;  /* 0x00000008000d7202 */ /* 0x010fe40000000f00 */
[----:B------:R-:W-:Y:S02]  /*2ed0*/  LOP3.LUT R3, R11, R3, R7, 0x96, !PT ;  /* 0x000000030b037212 */ /* 0x000fe400078e9607 */
[----:B------:R-:W-:Y:S01]  /*2ee0*/  MOV R22, R9 ;  /* 0x0000000900167202 */ /* 0x000fe20000000f00 */
[----:B------:R1:W-:Y:S01]  /*2ef0*/  STG.E.64 desc[UR36][R4.64], R12 ;  /* 0x0000000c04007986 */ /* 0x0003e2000c101b24 */
[----:B------:R-:W-:-:S02]  /*2f00*/  LOP3.LUT R33, R3, R0, RZ, 0x3c, !PT ;  /* 0x0000000003217212 */ /* 0x000fc400078e3cff */
[----:B------:R-:W-:Y:S01]  /*2f10*/  MOV R3, 0x2f800000 ;  /* 0x2f80000000037802 */ /* 0x000fe20000000f00 */
[----:B------:R2:W-:Y:S02]  /*2f20*/  STG.E.64 desc[UR36][R4.64+0x8], R22 ;  /* 0x0000081604007986 */ /* 0x0005e4000c101b24 */
[----:B------:R-:W-:Y:S02]  /*2f30*/  IMAD.IADD R0, R33, 0x1, R12 ;  /* 0x0000000121007824 */ /* 0x000fe400078e020c */
[----:B------:R3:W-:Y:S03]  /*2f40*/  STG.E.64 desc[UR36][R4.64+0x10], R32 ;  /* 0x0000102004007986 */ /* 0x0007e6000c101b24 */
[----:B------:R-:W-:-:S05]  /*2f50*/  I2FP.F32.U32 R0, R0 ;  /* 0x0000000000007245 */ /* 0x000fca0000201000 */
[----:B------:R-:W-:-:S04]  /*2f60*/  FFMA R0, R0, R3, 1.1641532182693481445e-10 ;  /* 0x2f00000000007423 */ /* 0x000fc80000000003 */
[----:B------:R-:W4:Y:S02]  /*2f70*/  F2F.F64.F32 R6, R0 ;  /* 0x0000000000067310 */ /* 0x000f240000201800 */
[----:B----4-:R3:W-:Y:S04]  /*2f80*/  STG.E.64 desc[UR36][R20.64+0x98], R6 ;  /* 0x0000980614007986 */ /* 0x0107e8000c101b24 */
[----:B------:R-:W4:Y:S04]  /*2f90*/  LDG.E.64 R8, desc[UR36][R14.64+0x38] ;  /* 0x000038240e087981 */ /* 0x000f28000c1e1b00 */
[----:B-1----:R-:W5:Y:S04]  /*2fa0*/  LDG.E.64 R12, desc[UR36][R24.64+0x18] ;  /* 0x00001824180c7981 */ /* 0x002f68000c1e1b00 */
[----:B----4-:R-:W4:Y:S04]  /*2fb0*/  LD.E.64 R10, desc[UR36][R8.64+0x10] ;  /* 0x00001024080a7980 */ /* 0x010f28000c101b00 */
[----:B------:R-:W2:Y:S01]  /*2fc0*/  LD.E.64 R8, desc[UR36][R8.64+0x8] ;  /* 0x0000082408087980 */ /* 0x000ea2000c101b00 */
[----:B----4-:R-:W-:-:S05]  /*2fd0*/  IMAD.WIDE R10, R50, 0x4, R10 ;  /* 0x00000004320a7825 */ /* 0x010fca00078e020a */
[----:B------:R-:W4:Y:S01]  /*2fe0*/  LD.E R0, desc[UR36][R10.64+0x4] ;  /* 0x000004240a007980 */ /* 0x000f22000c101900 */
[----:B--2---:R-:W-:-:S05]  /*2ff0*/  IMAD.WIDE R8, R50, 0x4, R8 ;  /* 0x0000000432087825 */ /* 0x004fca00078e0208 */
[----:B------:R4:W2:Y:S04]  /*3000*/  LD.E R23, desc[UR36][R8.64+0x4] ;  /* 0x0000042408177980 */ /* 0x0008a8000c101900 */
[----:B------:R-:W3:Y:S01]  /*3010*/  LDG.E.64 R10, desc[UR36][R24.64+0x10] ;  /* 0x00001024180a7981 */ /* 0x000ee2000c1e1b00 */
[----:B-----5:R-:W-:-:S06]  /*3020*/  IMAD.WIDE R12, R56, 0x4, R12 ;  /* 0x00000004380c7825 */ /* 0x020fcc00078e020c */
[----:B------:R-:W5:Y:S01]  /*3030*/  LD.E R12, desc[UR36][R12.64] ;  /* 0x000000240c0c7980 */ /* 0x000f62000c101900 */
[----:B----4-:R-:W1:Y:S02]  /*3040*/  I2F.F64 R8, R0 ;  /* 0x0000000000087312 */ /* 0x010e640000201c00 */
[----:B-1----:R-:W-:-:S10]  /*3050*/  DMUL R8, R6, R8 ;  /* 0x0000000806087228 */ /* 0x002fd40000000000 */
[----:B------:R-:W2:Y:S02]  /*3060*/  F2I.F64.TRUNC R8, R8 ;  /* 0x0000000800087311 */ /* 0x000ea4000030d100 */
[----:B--2---:R-:W-:-:S05]  /*3070*/  IADD3 R23, PT, PT, R23, 0x1, R8 ;  /* 0x0000000117177810 */ /* 0x004fca0007ffe008 */
[----:B---3--:R-:W-:-:S05]  /*3080*/  IMAD.WIDE R10, R23, 0x4, R10 ;  /* 0x00000004170a7825 */ /* 0x008fca00078e020a */
[----:B------:R-:W5:Y:S01]  /*3090*/  LD.E R57, desc[UR36][R10.64] ;  /* 0x000000240a397980 */ /* 0x000f62000c101900 */
[----:B------:R-:W-:Y:S01]  /*30a0*/  BSSY.RECONVERGENT B1, `(.L_x_29) ;  /* 0x000000e000017945 */ /* 0x000fe20003800200 */
[----:B-----5:R-:W-:-:S13]  /*30b0*/  ISETP.NE.AND P1, PT, R57, R12, PT ;  /* 0x0000000c3900720c */ /* 0x020fda0003f25270 */
[----:B------:R-:W-:Y:S05]  /*30c0*/  @P1 BRA `(.L_x_30) ;  /* 0x00000000002c1947 */ /* 0x000fea0003800000 */
[----:B------:R-:W-:Y:S01]  /*30d0*/  ISETP.GT.AND P1, PT, R0, RZ, PT ;  /* 0x000000ff0000720c */ /* 0x000fe20003f24270 */
[----:B------:R-:W-:-:S12]  /*30e0*/  IMAD.MOV.U32 R57, RZ, RZ, R56 ;  /* 0x000000ffff397224 */ /* 0x000fd800078e0038 */
[----:B------:R-:W-:Y:S05]  /*30f0*/  @P1 BRA `(.L_x_30) ;  /* 0x0000000000201947 */ /* 0x000fea0003800000 */
[----:B------:R-:W2:Y:S04]  /*3100*/  LDG.E.64 R6, desc[UR36][R14.64+0x90] ;  /* 0x000090240e067981 */ /* 0x000ea8000c1e1b00 */
[----:B--2---:R-:W2:Y:S02]  /*3110*/  LD.E.64 R6, desc[UR36][R6.64+0x28] ;  /* 0x0000282406067980 */ /* 0x004ea4000c101b00 */
[----:B--2---:R-:W-:-:S05]  /*3120*/  IMAD.WIDE R6, R50, 0x8, R6 ;  /* 0x0000000832067825 */ /* 0x004fca00078e0206 */
[----:B------:R-:W2:Y:S01]  /*3130*/  LD.E.64 R8, desc[UR36][R6.64+0x8] ;  /* 0x0000082406087980 */ /* 0x000ea2000c101b00 */
[----:B------:R-:W-:Y:S02]  /*3140*/  PLOP3.LUT P0, PT, PT, PT, PT, 0x80, 0x8 ;  /* 0x000000000008781c */ /* 0x000fe40003f0f070 */
[----:B------:R-:W-:Y:S01]  /*3150*/  MOV R57, R19 ;  /* 0x0000001300397202 */ /* 0x000fe20000000f00 */
[----:B--2---:R-:W-:-:S07]  /*3160*/  DADD R8, R8, -R16 ;  /* 0x0000000008087229 */ /* 0x004fce0000000810 */
[----:B------:R1:W-:Y:S04]  /*3170*/  ST.E.64 desc[UR36][R6.64+0x8], R8 ;  /* 0x0000080806007985 */ /* 0x0003e8000c101b24 */
.L_x_30:
[----:B------:R-:W-:Y:S05]  /*3180*/  BSYNC.RECONVERGENT B1 ;  /* 0x0000000000017941 */ /* 0x000fea0003800200 */
.L_x_29:
[----:B------:R-:W-:-:S13]  /*3190*/  ISETP.NE.AND P1, PT, R57, R56, PT ;  /* 0x000000383900720c */ /* 0x000fda0003f25270 */
[----:B------:R-:W-:Y:S05]  /*31a0*/  @!P1 BRA `(.L_x_31) ;  /* 0xfffffffc001c9947 */ /* 0x000fea000383ffff */
[----:B------:R-:W-:Y:S05]  /*31b0*/  BSYNC.RECONVERGENT B0 ;  /* 0x0000000000007941 */ /* 0x000fea0003800200 */
.L_x_28:
[----:B------:R-:W-:Y:S01]  /*31c0*/  PLOP3.LUT P0, PT, P0, PT, PT, 0x8, 0x80 ;  /* 0x000000000080781c */ /* 0x000fe2000070e170 */
[----:B------:R-:W-:-:S12]  /*31d0*/  BRA `(.L_x_25) ;  /* 0x0000001000387947 */ /* 0x000fd80003800000 */
.L_x_27:
[----:B------:R-:W-:Y:S02]  /*31e0*/  ISETP.GE.AND P1, PT, R0, 0x1, PT ;  /* 0x000000010000780c */ /* 0x000fe40003f26270 */
[----:B------:R-:W-:Y:S02]  /*31f0*/  PLOP3.LUT P0, PT, PT, PT, PT, 0x80, 0x8 ;  /* 0x000000000008781c */ /* 0x000fe40003f0f070 */
[----:B------:R-:W-:-:S09]  /*3200*/  MOV R57, RZ ;  /* 0x000000ff00397202 */ /* 0x000fd20000000f00 */
[----:B------:R-:W-:Y:S05]  /*3210*/  @!P1 BRA `(.L_x_25) ;  /* 0x0000001000289947 */ /* 0x000fea0003800000 */
[C---:B------:R-:W-:Y:S01]  /*3220*/  ISETP.NE.AND P1, PT, R0.reuse, 0x1, PT ;  /* 0x000000010000780c */ /* 0x040fe20003f25270 */
[----:B------:R-:W-:Y:S01]  /*3230*/  BSSY.RECONVERGENT B0, `(.L_x_32) ;  /* 0x00000b9000007945 */ /* 0x000fe20003800200 */
[----:B------:R-:W-:Y:S01]  /*3240*/  HFMA2 R57, -RZ, RZ, 0, 0 ;  /* 0x00000000ff397431 */ /* 0x000fe200000001ff */
[----:B------:R-:W-:Y:S01]  /*3250*/  VIMNMX R3, PT, PT, R0, 0x1e, PT ;  /* 0x0000001e00037848 */ /* 0x000fe20003fe0100 */
[----:B------:R-:W-:Y:S01]  /*3260*/  IMAD.MOV.U32 R6, RZ, RZ, 0x1 ;  /* 0x00000001ff067424 */ /* 0x000fe200078e00ff */
[----:B------:R-:W-:Y:S01]  /*3270*/  MOV R4, 0x20000000 ;  /* 0x2000000000047802 */ /* 0x000fe20000000f00 */
[----:B------:R-:W-:-:S07]  /*3280*/  IMAD.MOV.U32 R5, RZ, RZ, 0x4202a05f ;  /* 0x4202a05fff057424 */ /* 0x000fce00078e00ff */
[----:B------:R-:W-:Y:S05]  /*3290*/  @!P1 BRA `(.L_x_33) ;  /* 0x0000000800c89947 */ /* 0x000fea0003800000 */
[----:B------:R-:W-:Y:S01]  /*32a0*/  LOP3.LUT R4, R3, 0xffff, RZ, 0xc0, !PT ;  /* 0x0000ffff03047812 */ /* 0x000fe200078ec0ff */
[----:B------:R-:W-:Y:S01]  /*32b0*/  BSSY.RECONVERGENT B1, `(.L_x_34) ;  /* 0x00000af000017945 */ /* 0x000fe20003800200 */
[----:B------:R-:W-:Y:S01]  /*32c0*/  ISETP.GT.AND P1, PT, R0, 0x1d, PT ;  /* 0x0000001d0000780c */ /* 0x000fe20003f24270 */
[----:B------:R-:W-:Y:S01]  /*32d0*/  IMAD.MOV.U32 R15, RZ, RZ, 0x2 ;  /* 0x00000002ff0f7424 */ /* 0x000fe200078e00ff */
[----:B------:R-:W-:Y:S02]  /*32e0*/  SHF.R.U32.HI R4, RZ, 0x1, R4 ;  /* 0x00000001ff047819 */ /* 0x000fe40000011604 */
[----:B------:R-:W-:Y:S02]  /*32f0*/  MOV R57, RZ ;  /* 0x000000ff00397202 */ /* 0x000fe40000000f00 */
[----:B------:R-:W-:Y:S02]  /*3300*/  SHF.L.U32 R4, R4, 0x1, RZ ;  /* 0x0000000104047819 */ /* 0x000fe400000006ff */
[----:B------:R-:W-:-:S02]  /*3310*/  MOV R5, 0x4202a05f ;  /* 0x4202a05f00057802 */ /* 0x000fc40000000f00 */
[----:B------:R-:W-:Y:S02]  /*3320*/  LOP3.LUT R6, R4, 0x1e, RZ, 0xe2, !PT ;  /* 0x0000001e04067812 */ /* 0x000fe400078ee2ff */
[----:B------:R-:W-:-:S03]  /*3330*/  MOV R4, 0x20000000 ;  /* 0x2000000000047802 */ /* 0x000fc60000000f00 */
[----:B------:R-:W-:-:S07]  /*3340*/  IMAD.MOV R14, RZ, RZ, -R6 ;  /* 0x000000ffff0e7224 */ /* 0x000fce00078e0a06 */
.L_x_48:
[----:B------:R-:W2:Y:S02]  /*3350*/  @!P1 LD.E.64 R6, desc[UR36][R12.64+0x8] ;  /* 0x000008240c069980 */ /* 0x000ea4000c101b00 */
[----:B--2---:R-:W-:-:S05]  /*3360*/  @!P1 IMAD.WIDE R6, R50, 0x4, R6 ;  /* 0x0000000432069825 */ /* 0x004fca00078e0206 */
[----:B------:R-:W2:Y:S01]  /*3370*/  @!P1 LD.E R23, desc[UR36][R6.64+0x4] ;  /* 0x0000042406179980 */ /* 0x000ea2000c101900 */
[----:B------:R-:W-:Y:S01]  /*3380*/  BSSY.RECONVERGENT B2, `(.L_x_35) ;  /* 0x000002a000027945 */ /* 0x000fe20003800200 */
[----:B--2---:R-:W-:-:S03]  /*3390*/  @!P1 IADD3 R6, PT, PT, R15, -0x1, R23 ;  /* 0xffffffff0f069810 */ /* 0x004fc60007ffe017 */
[----:B------:R-:W-:Y:S05]  /*33a0*/  @!P1 BRA `(.L_x_36) ;  /* 0x00000000009c9947 */ /* 0x000fea0003800000 */
[----:B------:R-:W1:Y:S02]  /*33b0*/  LDC.64 R8, c[0x0][0x380] ;  /* 0x0000e000ff087b82 */ /* 0x000e640000000a00 */
[----:B-1----:R-:W2:Y:S04]  /*33c0*/  LDG.E.64 R6, desc[UR36][R8.64] ;  /* 0x0000002408067981 */ /* 0x002ea8000c1e1b00 */
[----:B------:R-:W3:Y:S04]  /*33d0*/  LDG.E.64 R22, desc[UR36][R8.64+0x10] ;  /* 0x0000102408167981 */ /* 0x000ee8000c1e1b00 */
[----:B------:R-:W4:Y:S01]  /*33e0*/  LDG.E.64 R20, desc[UR36][R8.64+0x8] ;  /* 0x0000082408147981 */ /* 0x000f22000c1e1b00 */
[----:B------:R-:W1:Y:S01]  /*33f0*/  LDC.64 R12, c[0x0][0x398] ;  /* 0x0000e600ff0c7b82 */ /* 0x000e620000000a00 */
[----:B--2---:R-:W-:Y:S01]  /*3400*/  SHF.R.U32.HI R10, RZ, 0x2, R7 ;  /* 0x00000002ff0a7819 */ /* 0x004fe20000011607 */
[----:B------:R-:W-:-:S03]  /*3410*/  VIADD R24, R6, 0x587c5 ;  /* 0x000587c506187836 */ /* 0x000fc60000000000 */
[----:B------:R-:W-:Y:S01]  /*3420*/  LOP3.LUT R10, R10, R7, RZ, 0x3c, !PT ;  /* 0x000000070a0a7212 */ /* 0x000fe200078e3cff */
[----:B---3--:R-:W-:Y:S01]  /*3430*/  IMAD.MOV.U32 R34, RZ, RZ, R23 ;  /* 0x000000ffff227224 */ /* 0x008fe200078e0017 */
[C---:B------:R-:W-:Y:S02]  /*3440*/  SHF.L.U32 R7, R23.reuse, 0x4, RZ ;  /* 0x0000000417077819 */ /* 0x040fe400000006ff */
[----:B------:R-:W-:Y:S01]  /*3450*/  SHF.L.U32 R11, R10, 0x1, RZ ;  /* 0x000000010a0b7819 */ /* 0x000fe200000006ff */
[----:B----4-:R-:W-:Y:S01]  /*3460*/  IMAD.MOV.U32 R32, RZ, RZ, R21 ;  /* 0x000000ffff207224 */ /* 0x010fe200078e0015 */
[----:B------:R-:W-:Y:S02]  /*3470*/  MOV R33, R22 ;  /* 0x0000001600217202 */ /* 0x000fe40000000f00 */
[----:B------:R-:W-:Y:S02]  /*3480*/  LOP3.LUT R7, R23, R7, R11, 0x96, !PT ;  /* 0x0000000717077212 */ /* 0x000fe400078e960b */
[----:B------:R-:W-:Y:S01]  /*3490*/  MOV R25, R20 ;  /* 0x0000001400197202 */ /* 0x000fe20000000f00 */
[----:B------:R-:W-:Y:S01]  /*34a0*/  STG.E.64 desc[UR36][R8.64+0x8], R32 ;  /* 0x0000082008007986 */ /* 0x000fe2000c101b24 */
[----:B------:R-:W-:Y:S01]  /*34b0*/  LOP3.LUT R35, R7, R10, RZ, 0x3c, !PT ;  /* 0x0000000a07237212 */ /* 0x000fe200078e3cff */
[----:B------:R-:W-:Y:S01]  /*34c0*/  HFMA2 R7, -RZ, RZ, 0.1171875, 0 ;  /* 0x2f800000ff077431 */ /* 0x000fe200000001ff */
[----:B------:R-:W2:Y:S01]  /*34d0*/  LDC.64 R10, c[0x0][0x3a8] ;  /* 0x0000ea00ff0a7b82 */ /* 0x000ea20000000a00 */
[----:B------:R-:W-:Y:S01]  /*34e0*/  STG.E.64 desc[UR36][R8.64], R24 ;  /* 0x0000001808007986 */ /* 0x000fe2000c101b24 */
[----:B------:R-:W-:-:S03]  /*34f0*/  IADD3 R6, PT, PT, R35, R24, RZ ;  /* 0x0000001823067210 */ /* 0x000fc60007ffe0ff */
[----:B------:R3:W-:Y:S01]  /*3500*/  STG.E.64 desc[UR36][R8.64+0x10], R34 ;  /* 0x0000102208007986 */ /* 0x0007e2000c101b24 */
[----:B------:R-:W-:-:S05]  /*3510*/  I2FP.F32.U32 R6, R6 ;  /* 0x0000000600067245 */ /* 0x000fca0000201000 */
[----:B------:R-:W-:-:S06]  /*3520*/  FFMA R6, R6, R7, 1.1641532182693481445e-10 ;  /* 0x2f00000006067423 */ /* 0x000fcc0000000007 */
[----:B------:R-:W2:Y:S02]  /*3530*/  F2F.F64.F32 R6, R6 ;  /* 0x0000000600067310 */ /* 0x000ea40000201800 */
[----:B--2---:R2:W-:Y:S04]  /*3540*/  STG.E.64 desc[UR36][R10.64+0x98], R6 ;  /* 0x000098060a007986 */ /* 0x0045e8000c101b24 */
[----:B-1----:R-:W3:Y:S04]  /*3550*/  LDG.E.64 R12, desc[UR36][R12.64+0x38] ;  /* 0x000038240c0c7981 */ /* 0x002ee8000c1e1b00 */
[----:B---3--:R-:W3:Y:S04]  /*3560*/  LD.E.64 R8, desc[UR36][R12.64+0x10] ;  /* 0x000010240c087980 */ /* 0x008ee8000c101b00 */
[----:B--2---:R-:W2:Y:S01]  /*3570*/  LD.E.64 R10, desc[UR36][R12.64+0x8] ;  /* 0x000008240c0a7980 */ /* 0x004ea2000c101b00 */
[----:B---3--:R-:W-:-:S05]  /*3580*/  IMAD.WIDE R8, R50, 0x4, R8 ;  /* 0x0000000432087825 */ /* 0x008fca00078e0208 */
[----:B------:R1:W3:Y:S01]  /*3590*/  LD.E R19, desc[UR36][R8.64+0x4] ;  /* 0x0000042408137980 */ /* 0x0002e2000c101900 */
[----:B--2---:R-:W-:-:S05]  /*35a0*/  IMAD.WIDE R10, R50, 0x4, R10 ;  /* 0x00000004320a7825 */ /* 0x004fca00078e020a */
[----:B------:R-:W2:Y:S01]  /*35b0*/  LD.E R23, desc[UR36][R10.64+0x4] ;  /* 0x000004240a177980 */ /* 0x000ea2000c101900 */
[----:B-1----:R-:W1:Y:S03]  /*35c0*/  LDC.64 R8, c[0x0][0x388] ;  /* 0x0000e200ff087b82 */ /* 0x002e660000000a00 */
[----:B-1----:R3:W5:Y:S02]  /*35d0*/  LDG.E.64 R10, desc[UR36][R8.64+0x10] ;  /* 0x00001024080a7981 */ /* 0x002764000c1e1b00 */
[----:B---3--:R-:W1:Y:S02]  /*35e0*/  I2F.F64 R8, R19 ;  /* 0x0000001300087312 */ /* 0x008e640000201c00 */
[----:B-1----:R-:W-:-:S10]  /*35f0*/  DMUL R8, R6, R8 ;  /* 0x0000000806087228 */ /* 0x002fd40000000000 */
[----:B------:R-:W2:Y:S02]  /*3600*/  F2I.F64.TRUNC R8, R8 ;  /* 0x0000000800087311 */ /* 0x000ea4000030d100 */
[----:B--2---:R-:W-:-:S07]  /*3610*/  IADD3 R6, PT, PT, R23, 0x1, R8 ;  /* 0x0000000117067810 */ /* 0x004fce0007ffe008 */
.L_x_36:
[----:B------:R-:W-:Y:S05]  /*3620*/  BSYNC.RECONVERGENT B2 ;  /* 0x0000000000027941 */ /* 0x000fea0003800200 */
.L_x_35:
[----:B-----5:R-:W-:-:S05]  /*3630*/  IMAD.WIDE R6, R6, 0x4, R10 ;  /* 0x0000000406067825 */ /* 0x020fca00078e020a */
[----:B------:R-:W2:Y:S01]  /*3640*/  LD.E R19, desc[UR36][R6.64] ;  /* 0x0000002406137980 */ /* 0x000ea2000c101900 */
[----:B------:R-:W-:Y:S01]  /*3650*/  IADD3 R14, PT, PT, R14, 0x2, RZ ;  /* 0x000000020e0e7810 */ /* 0x000fe20007ffe0ff */
[----:B------:R-:W-:Y:S03]  /*3660*/  BSSY.RECONVERGENT B2, `(.L_x_37) ;  /* 0x0000021000027945 */ /* 0x000fe60003800200 */
[----:B------:R-:W-:Y:S02]  /*3670*/  ISETP.NE.AND P2, PT, R14, RZ, PT ;  /* 0x000000ff0e00720c */ /* 0x000fe40003f45270 */
[----:B--2---:R-:W-:-:S13]  /*3680*/  ISETP.NE.AND P3, PT, R19, R56, PT ;  /* 0x000000381300720c */ /* 0x004fda0003f65270 */
[----:B------:R-:W-:Y:S05]  /*3690*/  @!P3 BRA `(.L_x_38) ;  /* 0x000000000074b947 */ /* 0x000fea0003800000 */
[----:B------:R-:W1:Y:S02]  /*36a0*/  LDC.64 R8, c[0x0][0x388] ;  /* 0x0000e200ff087b82 */ /* 0x000e640000000a00 */
[----:B-1----:R-:W2:Y:S02]  /*36b0*/  LDG.E.64 R6, desc[UR36][R8.64+0x18] ;  /* 0x0000182408067981 */ /* 0x002ea4000c1e1b00 */
[----:B--2---:R-:W-:-:S06]  /*36c0*/  IMAD.WIDE R6, R56, 0x4, R6 ;  /* 0x0000000438067825 */ /* 0x004fcc00078e0206 */
[----:B------:R-:W2:Y:S02]  /*36d0*/  LD.E R6, desc[UR36][R6.64] ;  /* 0x0000002406067980 */ /* 0x000ea4000c101900 */
[----:B--2---:R-:W-:-:S13]  /*36e0*/  ISETP.NE.AND P3, PT, R19, R6, PT ;  /* 0x000000061300720c */ /* 0x004fda0003f65270 */
[----:B------:R-:W-:Y:S05]  /*36f0*/  @!P3 BRA `(.L_x_38) ;  /* 0x00000000005cb947 */ /* 0x000fea0003800000 */
[----:B------:R-:W2:Y:S04]  /*3700*/  LDG.E.64 R6, desc[UR36][R8.64+0x28] ;  /* 0x0000282408067981 */ /* 0x000ea8000c1e1b00 */
[----:B--2---:R-:W2:Y:S02]  /*3710*/  LD.E.64 R6, desc[UR36][R6.64+0x8] ;  /* 0x0000082406067980 */ /* 0x004ea4000c101b00 */
[----:B--2---:R-:W-:-:S04]  /*3720*/  IMAD.WIDE R8, R56, 0x8, R6 ;  /* 0x0000000838087825 */ /* 0x004fc800078e0206 */
[----:B------:R-:W-:Y:S02]  /*3730*/  IMAD.WIDE R6, R19, 0x8, R6 ;  /* 0x0000000813067825 */ /* 0x000fe400078e0206 */
[----:B------:R-:W2:Y:S04]  /*3740*/  LD.E.64 R8, desc[UR36][R8.64] ;  /* 0x0000002408087980 */ /* 0x000ea8000c101b00 */
[----:B------:R-:W2:Y:S01]  /*3750*/  LD.E.64 R6, desc[UR36][R6.64] ;  /* 0x0000002406067980 */ /* 0x000ea2000c101b00 */
[----:B------:R-:W-:Y:S01]  /*3760*/  BSSY.RECONVERGENT B3, `(.L_x_39) ;  /* 0x000000d000037945 */ /* 0x000fe20003800200 */
[----:B------:R-:W-:Y:S01]  /*3770*/  PLOP3.LUT P3, PT, PT, PT, PT, 0x8, 0x80 ;  /* 0x000000000080781c */ /* 0x000fe20003f6e170 */
[----:B--2---:R-:W-:-:S10]  /*3780*/  DADD R6, R8, -R6 ;  /* 0x0000000008067229 */ /* 0x004fd40000000806 */
[----:B------:R-:W1:Y:S08]  /*3790*/  F2F.F32.F64 R6, R6 ;  /* 0x0000000600067310 */ /* 0x000e700000301000 */
[----:B-1----:R-:W1:Y:S02]  /*37a0*/  F2F.F64.F32 R8, |R6| ;  /* 0x4000000600087310 */ /* 0x002e640000201800 */
[----:B-1----:R-:W-:-:S14]  /*37b0*/  DSETP.GT.AND P4, PT, R4, R8, PT ;  /* 0x000000080400722a */ /* 0x002fdc0003f84000 */
[----:B------:R-:W-:Y:S05]  /*37c0*/  @!P4 BRA `(.L_x_40) ;  /* 0x000000000018c947 */ /* 0x000fea0003800000 */
[----:B------:R-:W1:Y:S02]  /*37d0*/  LDC.64 R6, c[0x0][0x398] ;  /* 0x0000e600ff067b82 */ /* 0x000e640000000a00 */
[----:B-1----:R-:W2:Y:S01]  /*37e0*/  LDG.E.64 R6, desc[UR36][R6.64+0x48] ;  /* 0x0000482406067981 */ /* 0x002ea2000c1e1b00 */
[----:B------:R-:W-:Y:S01]  /*37f0*/  UMOV UR4, 0xe2308c3a ;  /* 0xe2308c3a00047882 */ /* 0x000fe20000000000 */
[----:B------:R-:W-:Y:S02]  /*3800*/  UMOV UR5, 0x3e45798e ;  /* 0x3e45798e00057882 */ /* 0x000fe40000000000 */
[----:B--2---:R-:W-:-:S08]  /*3810*/  DMUL R6, R6, UR4 ;  /* 0x0000000406067c28 */ /* 0x004fd00008000000 */
[----:B------:R-:W-:-:S14]  /*3820*/  DSETP.LT.AND P3, PT, R6, R8, PT ;  /* 0x000000080600722a */ /* 0x000fdc0003f61000 */
.L_x_40:
[----:B------:R-:W-:Y:S05]  /*3830*/  BSYNC.RECONVERGENT B3 ;  /* 0x0000000000037941 */ /* 0x000fea0003800200 */
.L_x_39:
[----:B------:R-:W-:Y:S02]  /*3840*/  FSEL R4, R8, R4, P3 ;  /* 0x0000000408047208 */ /* 0x000fe40001800000 */
[----:B------:R-:W-:Y:S02]  /*3850*/  FSEL R5, R9, R5, P3 ;  /* 0x0000000509057208 */ /* 0x000fe40001800000 */
[----:B------:R-:W-:-:S07]  /*3860*/  SEL R57, R19, R57, P3 ;  /* 0x0000003913397207 */ /* 0x000fce0001800000 */
.L_x_38:
[----:B------:R-:W-:Y:S05]  /*3870*/  BSYNC.RECONVERGENT B2 ;  /* 0x0000000000027941 */ /* 0x000fea0003800200 */
.L_x_37:
[----:B------:R-:W-:Y:S01]  /*3880*/  ISETP.GE.AND P3, PT, R0, 0x1e, PT ;  /* 0x0000001e0000780c */ /* 0x000fe20003f66270 */
[----:B------:R-:W-:-:S12]  /*3890*/  BSSY.RECONVERGENT B2, `(.L_x_41) ;  /* 0x000002b000027945 */ /* 0x000fd80003800200 */
[----:B------:R-:W-:Y:S05]  /*38a0*/  @!P3 BRA `(.L_x_42) ;  /* 0x0000000000a0b947 */ /* 0x000fea0003800000 */
        /* <DEDUP_REMOVED lines=9> */
[----:B----4-:R-:W-:Y:S01]  /*3940*/  MOV R32, R21 ;  /* 0x0000001500207202 */ /* 0x010fe20000000f00 */
[----:B------:R-:W-:Y:S01]  /*3950*/  IMAD.SHL.U32 R11, R10, 0x2, RZ ;  /* 0x000000020a0b7824 */ /* 0x000fe200078e00ff */
[----:B------:R-:W-:Y:S01]  /*3960*/  MOV R33, R22 ;  /* 0x0000001600217202 */ /* 0x000fe20000000f00 */
[----:B------:R-:W-:Y:S01]  /*3970*/  IMAD.MOV.U32 R25, RZ, RZ, R20 ;  /* 0x000000ffff197224 */ /* 0x000fe200078e0014 */
[----:B------:R-:W-:-:S02]  /*3980*/  MOV R34, R23 ;  /* 0x0000001700227202 */ /* 0x000fc40000000f00 */
[----:B------:R-:W-:Y:S01]  /*3990*/  LOP3.LUT R7, R23, R7, R11, 0x96, !PT ;  /* 0x0000000717077212 */ /* 0x000fe200078e960b */
[----:B------:R-:W-:Y:S03]  /*39a0*/  STG.E.64 desc[UR36][R8.64+0x8], R32 ;  /* 0x0000082008007986 */ /* 0x000fe6000c101b24 */
[----:B------:R-:W-:Y:S01]  /*39b0*/  LOP3.LUT R35, R7, R10, RZ, 0x3c, !PT ;  /* 0x0000000a07237212 */ /* 0x000fe200078e3cff */
[----:B------:R-:W-:Y:S01]  /*39c0*/  IMAD.MOV.U32 R7, RZ, RZ, 0x2f800000 ;  /* 0x2f800000ff077424 */ /* 0x000fe200078e00ff */
        /* <DEDUP_REMOVED lines=20> */
[----:B--2---:R-:W-:Y:S01]  /*3b10*/  IADD3 R23, PT, PT, R23, 0x1, R8 ;  /* 0x0000000117177810 */ /* 0x004fe20007ffe008 */
[----:B------:R-:W-:Y:S06]  /*3b20*/  BRA `(.L_x_43) ;  /* 0x0000000000047947 */ /* 0x000fec0003800000 */
.L_x_42:
[----:B------:R-:W-:-:S07]  /*3b30*/  IADD3 R23, PT, PT, R23, R15, RZ ;  /* 0x0000000f17177210 */ /* 0x000fce0007ffe0ff */
.L_x_43:
[----:B------:R-:W-:Y:S05]  /*3b40*/  BSYNC.RECONVERGENT B2 ;  /* 0x0000000000027941 */ /* 0x000fea0003800200 */
.L_x_41:
[----:B-----5:R-:W-:-:S05]  /*3b50*/  IMAD.WIDE R6, R23, 0x4, R10 ;  /* 0x0000000417067825 */ /* 0x020fca00078e020a */
[----:B------:R-:W2:Y:S01]  /*3b60*/  LD.E R19, desc[UR36][R6.64] ;  /* 0x0000002406137980 */ /* 0x000ea2000c101900 */
[----:B------:R-:W-:Y:S01]  /*3b70*/  BSSY.RECONVERGENT B2, `(.L_x_44) ;  /* 0x0000020000027945 */ /* 0x000fe20003800200 */
        /* <DEDUP_REMOVED lines=27> */
.L_x_47:
[----:B------:R-:W-:Y:S05]  /*3d30*/  BSYNC.RECONVERGENT B3 ;  /* 0x0000000000037941 */ /* 0x000fea0003800200 */
.L_x_46:
[----:B------:R-:W-:Y:S02]  /*3d40*/  FSEL R4, R8, R4, P3 ;  /* 0x0000000408047208 */ /* 0x000fe40001800000 */
[----:B------:R-:W-:Y:S02]  /*3d50*/  FSEL R5, R9, R5, P3 ;  /* 0x0000000509057208 */ /* 0x000fe40001800000 */
[----:B------:R-:W-:-:S07]  /*3d60*/  SEL R57, R19, R57, P3 ;  /* 0x0000003913397207 */ /* 0x000fce0001800000 */
.L_x_45:
[----:B------:R-:W-:Y:S05]  /*3d70*/  BSYNC.RECONVERGENT B2 ;  /* 0x0000000000027941 */ /* 0x000fea0003800200 */
.L_x_44:
[----:B------:R-:W-:Y:S01]  /*3d80*/  VIADD R15, R15, 0x2 ;  /* 0x000000020f0f7836 */ /* 0x000fe20000000000 */
[----:B------:R-:W-:Y:S06]  /*3d90*/  @P2 BRA `(.L_x_48) ;  /* 0xfffffff4006c2947 */ /* 0x000fec000383ffff */
[----:B------:R-:W-:Y:S05]  /*3da0*/  BSYNC.RECONVERGENT B1 ;  /* 0x0000000000017941 */ /* 0x000fea0003800200 */
.L_x_34:
[----:B------:R-:W-:-:S07]  /*3db0*/  IADD3 R6, PT, PT, R15, -0x1, RZ ;  /* 0xffffffff0f067810 */ /* 0x000fce0007ffe0ff */
.L_x_33:
[----:B------:R-:W-:Y:S05]  /*3dc0*/  BSYNC.RECONVERGENT B0 ;  /* 0x0000000000007941 */ /* 0x000fea0003800200 */
.L_x_32:
[----:B------:R-:W-:-:S04]  /*3dd0*/  LOP3.LUT R3, R3, 0x1, RZ, 0xc0, !PT ;  /* 0x0000000103037812 */ /* 0x000fc800078ec0ff */
[----:B------:R-:W-:-:S13]  /*3de0*/  ISETP.NE.U32.AND P1, PT, R3, 0x1, PT ;  /* 0x000000010300780c */ /* 0x000fda0003f25070 */
[----:B------:R-:W-:Y:S05]  /*3df0*/  @P1 BRA `(.L_x_25) ;  /* 0x0000000400301947 */ /* 0x000fea0003800000 */
[----:B------:R-:W-:Y:S01]  /*3e00*/  ISETP.GE.AND P1, PT, R0, 0x1e, PT ;  /* 0x0000001e0000780c */ /* 0x000fe20003f26270 */
[----:B------:R-:W-:-:S12]  /*3e10*/  BSSY.RECONVERGENT B0, `(.L_x_49) ;  /* 0x000002e000007945 */ /* 0x000fd80003800200 */
[----:B------:R-:W-:Y:S05]  /*3e20*/  @!P1 BRA `(.L_x_50) ;  /* 0x0000000000a09947 */ /* 0x000fea0003800000 */
[----:B------:R-:W1:Y:S02]  /*3e30*/  LDC.64 R12, c[0x0][0x380] ;  /* 0x0000e000ff0c7b82 */ /* 0x000e640000000a00 */
[----:B-1----:R-:W2:Y:S04]  /*3e40*/  LDG.E.64 R6, desc[UR36][R12.64] ;  /* 0x000000240c067981 */ /* 0x002ea8000c1e1b00 */
[----:B------:R-:W3:Y:S04]  /*3e50*/  LDG.E.64 R20, desc[UR36][R12.64+0x10] ;  /* 0x000010240c147981 */ /* 0x000ee8000c1e1b00 */
[----:B------:R-:W4:Y:S01]  /*3e60*/  LDG.E.64 R14, desc[UR36][R12.64+0x8] ;  /* 0x000008240c0e7981 */ /* 0x000f22000c1e1b00 */
[----:B------:R-:W1:Y:S08]  /*3e70*/  LDC.64 R8, c[0x0][0x3a8] ;  /* 0x0000ea00ff087b82 */ /* 0x000e700000000a00 */
[----:B------:R-:W0:Y:S01]  /*3e80*/  LDC.64 R10, c[0x0][0x398] ;  /* 0x0000e600ff0a7b82 */ /* 0x000e220000000a00 */
        /* <DEDUP_REMOVED lines=13> */
[----:B------:R-:W-:Y:S02]  /*3f60*/  STG.E.64 desc[UR36][R12.64], R22 ;  /* 0x000000160c007986 */ /* 0x000fe4000c101b24 */
[----:B------:R-:W-:Y:S02]  /*3f70*/  IADD3 R0, PT, PT, R33, R22, RZ ;  /* 0x0000001621007210 */ /* 0x000fe40007ffe0ff */
[----:B------:R-:W-:Y:S02]  /*3f80*/  STG.E.64 desc[UR36][R12.64+0x10], R32 ;  /* 0x000010200c007986 */ /* 0x000fe4000c101b24 */
[----:B------:R-:W-:-:S05]  /*3f90*/  I2FP.F32.U32 R0, R0 ;  /* 0x0000000000007245 */ /* 0x000fca0000201000 */
[----:B------:R-:W-:-:S04]  /*3fa0*/  FFMA R0, R0, R3, 1.1641532182693481445e-10 ;  /* 0x2f00000000007423 */ /* 0x000fc80000000003 */
[----:B------:R-:W1:Y:S02]  /*3fb0*/  F2F.F64.F32 R6, R0 ;  /* 0x0000000000067310 */ /* 0x000e640000201800 */
[----:B-1----:R0:W-:Y:S04]  /*3fc0*/  STG.E.64 desc[UR36][R8.64+0x98], R6 ;  /* 0x0000980608007986 */ /* 0x0021e8000c101b24 */
[----:B0-----:R-:W2:Y:S04]  /*3fd0*/  LDG.E.64 R8, desc[UR36][R10.64+0x38] ;  /* 0x000038240a087981 */ /* 0x001ea8000c1e1b00 */
[----:B--2---:R-:W2:Y:S04]  /*3fe0*/  LD.E.64 R10, desc[UR36][R8.64+0x10] ;  /* 0x00001024080a7980 */ /* 0x004ea8000c101b00 */
[----:B------:R-:W3:Y:S01]  /*3ff0*/  LD.E.64 R8, desc[UR36][R8.64+0x8] ;  /* 0x0000082408087980 */ /* 0x000ee2000c101b00 */
[----:B--2---:R-:W-:-:S05]  /*4000*/  IMAD.WIDE R10, R50, 0x4, R10 ;  /* 0x00000004320a7825 */ /* 0x004fca00078e020a */
[----:B------:R0:W2:Y:S01]  /*4010*/  LD.E R0, desc[UR36][R10.64+0x4] ;  /* 0x000004240a007980 */ /* 0x0000a2000c101900 */
[----:B---3--:R-:W-:Y:S01]  /*4020*/  IMAD.WIDE R8, R50, 0x4, R8 ;  /* 0x0000000432087825 */ /* 0x008fe200078e0208 */
[----:B0-----:R-:W0:Y:S04]  /*4030*/  LDC.64 R10, c[0x0][0x388] ;  /* 0x0000e200ff0a7b82 */ /* 0x001e280000000a00 */
[----:B------:R2:W3:Y:S04]  /*4040*/  LD.E R23, desc[UR36][R8.64+0x4] ;  /* 0x0000042408177980 */ /* 0x0004e8000c101900 */
[----:B0-----:R-:W5:Y:S01]  /*4050*/  LDG.E.64 R10, desc[UR36][R10.64+0x10] ;  /* 0x000010240a0a7981 */ /* 0x001f62000c1e1b00 */
[----:B--2---:R-:W0:Y:S02]  /*4060*/  I2F.F64 R8, R0 ;  /* 0x0000000000087312 */ /* 0x004e240000201c00 */
[----:B0-----:R-:W-:-:S10]  /*4070*/  DMUL R8, R6, R8 ;  /* 0x0000000806087228 */ /* 0x001fd40000000000 */
[----:B------:R-:W3:Y:S02]  /*4080*/  F2I.F64.TRUNC R8, R8 ;  /* 0x0000000800087311 */ /* 0x000ee4000030d100 */
[----:B---3--:R-:W-:Y:S01]  /*4090*/  IADD3 R23, PT, PT, R23, 0x1, R8 ;  /* 0x0000000117177810 */ /* 0x008fe20007ffe008 */
[----:B------:R-:W-:Y:S06]  /*40a0*/  BRA `(.L_x_51) ;  /* 0x0000000000107947 */ /* 0x000fec0003800000 */
.L_x_50:
[----:B------:R-:W2:Y:S02]  /*40b0*/  LD.E.64 R12, desc[UR36][R12.64+0x8] ;  /* 0x000008240c0c7980 */ /* 0x000ea4000c101b00 */
[----:B--2---:R-:W-:-:S06]  /*40c0*/  IMAD.WIDE R12, R50, 0x4, R12 ;  /* 0x00000004320c7825 */ /* 0x004fcc00078e020c */
[----:B------:R-:W2:Y:S02]  /*40d0*/  LD.E R12, desc[UR36][R12.64+0x4] ;  /* 0x000004240c0c7980 */ /* 0x000ea4000c101900 */
[----:B--2---:R-:W-:-:S07]  /*40e0*/  IADD3 R23, PT, PT, R12, R6, RZ ;  /* 0x000000060c177210 */ /* 0x004fce0007ffe0ff */
.L_x_51:
[----:B------:R-:W-:Y:S05]  /*40f0*/  BSYNC.RECONVERGENT B0 ;  /* 0x0000000000007941 */ /* 0x000fea0003800200 */
.L_x_49:
[----:B-----5:R-:W-:-:S05]  /*4100*/  IMAD.WIDE R6, R23, 0x4, R10 ;  /* 0x0000000417067825 */ /* 0x020fca00078e020a */
[----:B------:R-:W2:Y:S02]  /*4110*/  LD.E R0, desc[UR36][R6.64] ;  /* 0x0000002406007980 */ /* 0x000ea4000c101900 */
        /* <DEDUP_REMOVED lines=13> */
[----:B------:R-:W2:Y:S02]  /*41f0*/  LD.E.64 R6, desc[UR36][R6.64] ;  /* 0x0000002406067980 */ /* 0x000ea4000c101b00 */
        /* <DEDUP_REMOVED lines=10> */
[----:B------:R-:W-:-:S06]  /*42a0*/  DSETP.GEU.AND P1, PT, R4, R6, PT ;  /* 0x000000060400722a */ /* 0x000fcc0003f2e000 */
[----:B------:R-:W-:-:S08]  /*42b0*/  SEL R57, R0, R57, !P1 ;  /* 0x0000003900397207 */ /* 0x000fd00004800000 */
.L_x_25:
[----:B------:R-:W-:Y:S05]  /*42c0*/  @!P0 BRA `(.L_x_26) ;  /* 0x0000029800008947 */ /* 0x000fea0003800000 */
[----:B------:R-:W2:Y:S02]  /*42d0*/  LDC.64 R4, c[0x0][0x388] ;  /* 0x0000e200ff047b82 */ /* 0x000ea40000000a00 */
[----:B--2---:R-:W1:Y:S04]  /*42e0*/  LDG.E.64 R4, desc[UR36][R4.64+0x30] ;  /* 0x0000302404047981 */ /* 0x004e68000c1e1b00 */
[----:B-1----:R-:W2:Y:S04]  /*42f0*/  LD.E.64 R8, desc[UR36][R4.64+0x10] ;  /* 0x0000102404087980 */ /* 0x002ea8000c101b00 */
[----:B------:R-:W3:Y:S04]  /*4300*/  LD.E.64 R6, desc[UR36][R4.64+0x8] ;  /* 0x0000082404067980 */ /* 0x000ee8000c101b00 */
[----:B------:R2:W4:Y:S02]  /*4310*/  LD.E.64 R10, desc[UR36][R4.64+0x18] ;  /* 0x00001824040a7980 */ /* 0x000524000c101b00 */
[----:B--2--5:R-:W-:-:S04]  /*4320*/  IMAD.WIDE R4, R56, 0x8, R8 ;  /* 0x0000000838047825 */ /* 0x024fc800078e0208 */
[----:B------:R-:W-:Y:S01]  /*4330*/  IMAD.WIDE R8, R57, 0x8, R8 ;  /* 0x0000000839087825 */ /* 0x000fe200078e0208 */
[----:B------:R3:W2:Y:S05]  /*4340*/  LD.E.64 R32, desc[UR36][R4.64] ;  /* 0x0000002404207980 */ /* 0x0006aa000c101b00 */
[----:B------:R-:W2:Y:S01]  /*4350*/  LD.E.64 R8, desc[UR36][R8.64] ;  /* 0x0000002408087980 */ /* 0x000ea2000c101b00 */
[----:B---3--:R-:W-:-:S04]  /*4360*/  IMAD.WIDE R4, R56, 0x8, R6 ;  /* 0x0000000838047825 */ /* 0x008fc800078e0206 */
[C---:B------:R-:W-:Y:S02]  /*4370*/  IMAD.WIDE R6, R57.reuse, 0x8, R6 ;  /* 0x0000000839067825 */ /* 0x040fe400078e0206 */
[----:B------:R-:W3:Y:S02]  /*4380*/  LD.E.64 R4, desc[UR36][R4.64] ;  /* 0x0000002404047980 */ /* 0x000ee4000c101b00 */
[--C-:B----4-:R-:W-:Y:S02]  /*4390*/  IMAD.WIDE R12, R56, 0x8, R10.reuse ;  /* 0x00000008380c7825 */ /* 0x110fe400078e020a */
[----:B------:R-:W3:Y:S02]  /*43a0*/  LD.E.64 R6, desc[UR36][R6.64] ;  /* 0x0000002406067980 */ /* 0x000ee4000c101b00 */
[----:B------:R-:W-:Y:S02]  /*43b0*/  IMAD.WIDE R10, R57, 0x8, R10 ;  /* 0x00000008390a7825 */ /* 0x000fe400078e020a */
[----:B------:R-:W4:Y:S04]  /*43c0*/  LD.E.64 R12, desc[UR36][R12.64] ;  /* 0x000000240c0c7980 */ /* 0x000f28000c101b00 */
[----:B------:R-:W4:Y:S01]  /*43d0*/  LD.E.64 R10, desc[UR36][R10.64] ;  /* 0x000000240a0a7980 */ /* 0x000f22000c101b00 */
[----:B------:R-:W-:Y:S01]  /*43e0*/  BSSY.RECONVERGENT B0, `(.L_x_52) ;  /* 0x0000016000007945 */ /* 0x000fe20003800200 */
[----:B--2---:R-:W-:-:S02]  /*43f0*/  DADD R32, R32, -R8 ;  /* 0x0000000020207229 */ /* 0x004fc40000000808 */
[----:B---3--:R-:W-:-:S06]  /*4400*/  DADD R36, R4, -R6 ;  /* 0x0000000004247229 */ /* 0x008fcc0000000806 */
[----:B------:R-:W-:Y:S02]  /*4410*/  DMUL R4, R32, R32 ;  /* 0x0000002020047228 */ /* 0x000fe40000000000 */
[----:B----4-:R-:W-:-:S06]  /*4420*/  DADD R34, R12, -R10 ;  /* 0x000000000c227229 */ /* 0x010fcc000000080a */
[----:B------:R-:W-:-:S08]  /*4430*/  DFMA R4, R36, R36, R4 ;  /* 0x000000242404722b */ /* 0x000fd00000000004 */
[----:B------:R-:W-:-:S06]  /*4440*/  DFMA R60, R34, R34, R4 ;  /* 0x00000022223c722b */ /* 0x000fcc0000000004 */
[----:B------:R-:W1:Y:S02]  /*4450*/  F2F.F32.F64 R4, R60 ;  /* 0x0000003c00047310 */ /* 0x000e640000301000 */
[----:B-1----:R-:W-:-:S06]  /*4460*/  VIADD R0, R4, 0xf3000000 ;  /* 0xf300000004007836 */ /* 0x002fcc0000000000 */
[----:B------:R1:W2:Y:S01]  /*4470*/  MUFU.RSQ R3, R4 ;  /* 0x0000000400037308 */ /* 0x0002a20000001400 */
[----:B------:R-:W-:-:S13]  /*4480*/  ISETP.GT.U32.AND P0, PT, R0, 0x727fffff, PT ;  /* 0x727fffff0000780c */ /* 0x000fda0003f04070 */
[----:B-1----:R-:W-:Y:S05]  /*4490*/  @!P0 BRA `(.L_x_53) ;  /* 0x0000000000188947 */ /* 0x002fea0003800000 */
[----:B------:R-:W-:Y:S05]  /*44a0*/  BMOV.32.CLEAR RZ, B5 ;  /* 0x0000000005ff7355 */ /* 0x000fea0000100000 */
[----:B------:R-:W-:Y:S02]  /*44b0*/  MOV R0, R4 ;  /* 0x0000000400007202 */ /* 0x000fe40000000f00 */
[----:B------:R-:W-:-:S07]  /*44c0*/  MOV R25, 0x44e0 ;  /* 0x000044e000197802 */ /* 0x000fce0000000f00 */
[----:B0-2---:R-:W-:Y:S05]  /*44d0*/  CALL.REL.NOINC `($__internal_2_$__cuda_sm20_sqrt_rn_f32_slowpath) ;  /* 0x000002a000647944 */ /* 0x005fea0003c00000 */
[----:B------:R-:W-:Y:S01]  /*44e0*/  MOV R58, R24 ;  /* 0x00000018003a7202 */ /* 0x000fe20000000f00 */
[----:B------:R-:W-:Y:S06]  /*44f0*/  BRA `(.L_x_54) ;  /* 0x0000000000107947 */ /* 0x000fec0003800000 */
.L_x_53:
[----:B--2---:R-:W-:Y:S01]  /*4500*/  FMUL.FTZ R58, R4, R3 ;  /* 0x00000003043a7220 */ /* 0x004fe20000410000 */
[----:B------:R-:W-:-:S03]  /*4510*/  FMUL.FTZ R3, R3, 0.5 ;  /* 0x3f00000003037820 */ /* 0x000fc60000410000 */
[----:B------:R-:W-:-:S04]  /*4520*/  FFMA R0, -R58, R58, R4 ;  /* 0x0000003a3a007223 */ /* 0x000fc80000000104 */
[----:B------:R-:W-:-:S07]  /*4530*/  FFMA R58, R0, R3, R58 ;  /* 0x00000003003a7223 */ /* 0x000fce000000003a */
.L_x_54:
[----:B------:R-:W-:Y:S05]  /*4540*/  BSYNC.RECONVERGENT B0 ;  /* 0x0000000000007941 */ /* 0x000fea0003800200 */
.L_x_52:
[----:B------:R-:W1:Y:S02]  /*4550*/  LDC.64 R14, c[0x0][0x3a0] ;  /* 0x0000e800ff0e7b82 */ /* 0x000e640000000a00 */
[----:B-1----:R-:W2:Y:S01]  /*4560*/  LDG.E R0, desc[UR36][R14.64+0x1a8] ;  /* 0x0001a8240e007981 */ /* 0x002ea2000c1e1900 */
[----:B------:R1:W3:Y:S01]  /*4570*/  F2F.F64.F32 R52, R58 ;  /* 0x0000003a00347310 */ /* 0x0002e20000201800 */
[----:B------:R-:W-:Y:S01]  /*4580*/  IMAD.MOV.U32 R44, RZ, RZ, 0x3f800000 ;  /* 0x3f800000ff2c7424 */ /* 0x000fe200078e00ff */
[----:B--2---:R-:W-:-:S13]  /*4590*/  ISETP.NE.AND P0, PT, R0, 0x1, PT ;  /* 0x000000010000780c */ /* 0x004fda0003f05270 */
[----:B-1-3--:R-:W-:Y:S05]  /*45a0*/  @P0 BRA `(.L_x_55) ;  /* 0x000000a800240947 */ /* 0x00afea0003800000 */
[----:B------:R-:W2:Y:S04]  /*45b0*/  LDG.E.64 R22, desc[UR36][R14.64+0x140] ;  /* 0x000140240e167981 */ /* 0x000ea8000c1e1b00 */
[----:B------:R-:W3:Y:S04]  /*45c0*/  LDG.E.64 R8, desc[UR36][R14.64] ;  /* 0x000000240e087981 */ /* 0x000ee8000c1e1b00 */
[----:B------:R3:W5:Y:S04]  /*45d0*/  LDG.E.64 R6, desc[UR36][R14.64+0x8] ;  /* 0x000008240e067981 */ /* 0x000768000c1e1b00 */
[----:B--2---:R-:W2:Y:S01]  /*45e0*/  LD.E.64 R4, desc[UR36][R22.64+0x10] ;  /* 0x0000102416047980 */ /* 0x004ea2000c101b00 */
[----:B---3--:R-:W-:-:S06]  /*45f0*/  DMUL R14, R60, R8 ;  /* 0x000000083c0e7228 */ /* 0x008fcc0000000000 */
[----:B------:R-:W1:Y:S01]  /*4600*/  MUFU.RCP64H R9, R15 ;  /* 0x0000000f00097308 */ /* 0x000e620000001800 */
[----:B------:R-:W-:-:S06]  /*4610*/  MOV R8, 0x1 ;  /* 0x0000000100087802 */ /* 0x000fcc0000000f00 */
[----:B-1----:R-:W-:Y:S01]  /*4620*/  DFMA R10, -R14, R8, 1 ;  /* 0x3ff000000e0a742b */ /* 0x002fe20000000108 */
[----:B--2---:R-:W2:Y:S07]  /*4630*/  LD.E.64 R4, desc[UR36][R4.64+0x8] ;  /* 0x0000082404047980 */ /* 0x004eae000c101b00 */
[----:B------:R-:W-:-:S08]  /*4640*/  DFMA R10, R10, R10, R10 ;  /* 0x0000000a0a0a722b */ /* 0x000fd0000000000a */
[----:B------:R-:W-:Y:S01]  /*4650*/  DFMA R10, R8, R10, R8 ;  /* 0x0000000a080a722b */ /* 0x000fe20000000008 */
[----:B------:R-:W-:Y:S01]  /*4660*/  UMOV UR4, 0xf6c91c1b ;  /* 0xf6c91c1b00047882 */ /* 0x000fe20000000000 */
[----:B------:R-:W-:-:S06]  /*4670*/  UMOV UR5, 0x3b40b0ed ;  /* 0x3b40b0ed00057882 */ /* 0x000fcc0000000000 */
[----:B------:R-:W-:-:S08]  /*4680*/  DFMA R12, -R14, R10, 1 ;  /* 0x3ff000000e0c742b */ /* 0x000fd0000000010a */
[----:B------:R-:W-:Y:S01]  /*4690*/  DFMA R12, R10, R12, R10 ;  /* 0x0000000c0a0c722b */ /* 0x000fe2000000000a */
[----:B------:R-:W-:Y:S01]  /*46a0*/  BSSY.RECONVERGENT B1, `(.L_x_56) ;  /* 0x0000013000017945 */ /* 0x000fe20003800200 */
[----:B--2---:R-:W-:-:S08]  /*46b0*/  DMUL R8, R4, UR4 ;  /* 0x0000000404087c28 */ /* 0x004fd00008000000 */
[----:B------:R-:W-:-:S08]  /*46c0*/  DMUL R4, R8, R12 ;  /* 0x0000000c08047228 */ /* 0x000fd00000000000 */
[----:B------:R-:W-:-:S08]  /*46d0*/  DFMA R10, -R14, R4, R8 ;  /* 0x000000040e0a722b */ /* 0x000fd00000000108 */
[----:B------:R-:W-:Y:S01]  /*46e0*/  DFMA R4, R12, R10, R4 ;  /* 0x0000000a0c04722b */ /* 0x000fe20000000004 */
[----:B------:R-:W-:-:S09]  /*46f0*/  FSETP.GEU.AND P1, PT, |R9|, 6.5827683646048100446e-37, PT ;  /* 0x036000000900780b */ /* 0x000fd20003f2e200 */
[----:B------:R-:W-:-:S05]  /*4700*/  FFMA R0, RZ, R15, R5 ;  /* 0x0000000fff007223 */ /* 0x000fca0000000005 */
[----:B------:R-:W-:Y:S02]  /*4710*/  FSETP.GT.AND P0, PT, |R0|, 1.469367938527859385e-39, PT ;  /* 0x001000000000780b */ /* 0x000fe40003f04200 */
[----:B------:R-:W-:-:S11]  /*4720*/  MOV R0, 0x3f800000 ;  /* 0x3f80000000007802 */ /* 0x000fd60000000f00 */
[----:B------:R-:W-:Y:S05]  /*4730*/  @P0 BRA P1, `(.L_x_57) ;  /* 0x0000000000240947 */ /* 0x000fea0000800000 */
[----:B------:R-:W-:Y:S05]  /*4740*/  BMOV.32.CLEAR RZ, B5 ;  /* 0x0000000005ff7355 */ /* 0x000fea0000100000 */
[----:B------:R-:W-:Y:S01]  /*4750*/  IMAD.MOV.U32 R12, RZ, RZ, R8 ;  /* 0x000000ffff0c7224 */ /* 0x000fe200078e0008 */
[----:B------:R-:W-:Y:S01]  /*4760*/  MOV R13, R9 ;  /* 0x00000009000d7202 */ /* 0x000fe20000000f00 */
[----:B------:R-:W-:Y:S01]  /*4770*/  IMAD.MOV.U32 R9, RZ, RZ, R15 ;  /* 0x000000ffff097224 */ /* 0x000fe200078e000f */
[----:B------:R-:W-:Y:S02]  /*4780*/  MOV R8, R14 ;  /* 0x0000000e00087202 */ /* 0x000fe40000000f00 */
[----:B------:R-:W-:-:S07]  /*4790*/  MOV R3, 0x47b0 ;  /* 0x000047b000037802 */ /* 0x000fce0000000f00 */
[----:B0----5:R-:W-:Y:S05]  /*47a0*/  CALL.REL.NOINC `($__internal_1_$__cuda_sm20_div_rn_f64_full) ;  /* 0x0000029800307944 */ /* 0x021fea0003c00000 */
[----:B------:R-:W-:Y:S02]  /*47b0*/  MOV R4, R24 ;  /* 0x0000001800047202 */ /* 0x000fe40000000f00 */
[----:B------:R-:W-:-:S07]  /*47c0*/  MOV R5, R25 ;  /* 0x0000001900057202 */ /* 0x000fce0000000f00 */
.L_x_57:
[----:B------:R-:W-:Y:S05]  /*47d0*/  BSYNC.RECONVERGENT B1 ;  /* 0x0000000000017941 */ /* 0x000fea0003800200 */
.L_x_56:
[----:B------:R-:W2:Y:S01]  /*47e0*/  LD.E.64 R22, desc[UR36][R22.64+0x18] ;  /* 0x0000182416167980 */ /* 0x000ea2000c101b00 */
[----:B------:R-:W1:Y:S02]  /*47f0*/  F2F.F32.F64 R13, R4 ;  /* 0x00000004000d7310 */ /* 0x000e640000301000 */
[C---:B-1----:R-:W-:Y:S01]  /*4800*/  FMUL R3, |R13|.reuse, 16777216 ;  /* 0x4b8000000d037820 */ /* 0x042fe20000400200 */
[----:B------:R-:W-:-:S04]  /*4810*/  FSETP.GEU.AND P0, PT, |R13|, 1.175494350822287508e-38, PT ;  /* 0x008000000d00780b */ /* 0x000fc80003f0e200 */
[----:B------:R-:W-:-:S05]  /*4820*/  FSEL R3, R3, |R13|, !P0 ;  /* 0x4000000d03037208 */ /* 0x000fca0004000000 */
[----:B------:R-:W-:-:S05]  /*4830*/  VIADD R4, R3, 0xc0cafb0d ;  /* 0xc0cafb0d03047836 */ /* 0x000fca0000000000 */
[----:B------:R-:W-:-:S04]  /*4840*/  LOP3.LUT R4, R4, 0xff800000, RZ, 0xc0, !PT ;  /* 0xff80000004047812 */ /* 0x000fc800078ec0ff */
[-C--:B------:R-:W-:Y:S01]  /*4850*/  IADD3 R3, PT, PT, R3, -R4.reuse, RZ ;  /* 0x8000000403037210 */ /* 0x080fe20007ffe0ff */
[----:B--2---:R-:W2:Y:S04]  /*4860*/  LD.E.64 R22, desc[UR36][R22.64+0x8] ;  /* 0x0000082416167980 */ /* 0x004ea8000c101b00 */
[C---:B------:R-:W-:Y:S01]  /*4870*/  FADD R5, R3.reuse, 1 ;  /* 0x3f80000003057421 */ /* 0x040fe20000000000 */
[----:B------:R-:W-:Y:S01]  /*4880*/  I2FP.F32.S32 R4, R4 ;  /* 0x0000000400047245 */ /* 0x000fe20000201400 */
[----:B------:R-:W-:Y:S01]  /*4890*/  HFMA2 R11, -RZ, RZ, 0.771484375, 0.21533203125 ;  /* 0x3a2c32e4ff0b7431 */ /* 0x000fe200000001ff */
[----:B------:R-:W-:Y:S01]  /*48a0*/  BSSY.RECONVERGENT B0, `(.L_x_58) ;  /* 0x0000052000007945 */ /* 0x000fe20003800200 */
[----:B------:R1:W3:Y:S02]  /*48b0*/  MUFU.RCP R8, R5 ;  /* 0x0000000500087308 */ /* 0x0002e40000001000 */
[----:B-1----:R-:W-:Y:S01]  /*48c0*/  FADD R5, R3, -1 ;  /* 0xbf80000003057421 */ /* 0x002fe20000000000 */
[----:B------:R-:W-:-:S03]  /*48d0*/  FSEL R3, RZ, -24, P0 ;  /* 0xc1c00000ff037808 */ /* 0x000fc60000000000 */
[----:B------:R-:W-:Y:S02]  /*48e0*/  FADD R9, R5, R5 ;  /* 0x0000000505097221 */ /* 0x000fe40000000000 */
[----:B------:R-:W-:Y:S02]  /*48f0*/  FFMA R3, R4, 1.1920928955078125e-07, R3 ;  /* 0x3400000004037823 */ /* 0x000fe40000000003 */
[----:B---3--:R-:W-:-:S04]  /*4900*/  FMUL R9, R8, R9 ;  /* 0x0000000908097220 */ /* 0x008fc80000400000 */
        /* <DEDUP_REMOVED lines=17> */
[----:B------:R-:W-:-:S03]  /*4a20*/  IMAD.MOV.U32 R9, RZ, RZ, 0x391fcb8e ;  /* 0x391fcb8eff097424 */ /* 0x000fc600078e00ff */
[----:B------:R-:W-:-:S04]  /*4a30*/  FADD R4, R12, R3 ;  /* 0x000000030c047221 */ /* 0x000fc80000000000 */
[----:B------:R-:W-:-:S04]  /*4a40*/  FADD R12, -R12, R4 ;  /* 0x000000040c0c7221 */ /* 0x000fc80000000100 */
[----:B------:R-:W-:Y:S01]  /*4a50*/  FADD R12, R3, -R12 ;  /* 0x8000000c030c7221 */ /* 0x000fe20000000000 */
[----:B--2---:R-:W-:-:S10]  /*4a60*/  DADD R22, R22, -0.5 ;  /* 0xbfe0000016167429 */ /* 0x004fd40000000000 */
[----:B------:R-:W1:Y:S02]  /*4a70*/  F2F.F32.F64 R22, R22 ;  /* 0x0000001600167310 */ /* 0x000e640000301000 */
[----:B-1----:R-:W-:-:S06]  /*4a80*/  FMUL R5, R22, R4 ;  /* 0x0000000416057220 */ /* 0x002fcc0000400000 */
[----:B------:R-:W1:Y:S01]  /*4a90*/  FRND R8, R5 ;  /* 0x0000000500087307 */ /* 0x000e620000201000 */
[C---:B------:R-:W-:Y:S01]  /*4aa0*/  FFMA R4, R22.reuse, R4, -R5 ;  /* 0x0000000416047223 */ /* 0x040fe20000000805 */
[C---:B------:R-:W-:Y:S02]  /*4ab0*/  FSETP.GT.AND P1, PT, |R5|.reuse, 152, PT ;  /* 0x431800000500780b */ /* 0x040fe40003f24200 */
[----:B------:R-:W-:Y:S01]  /*4ac0*/  FSETP.GEU.AND P2, PT, R5, RZ, PT ;  /* 0x000000ff0500720b */ /* 0x000fe20003f4e000 */
[----:B------:R-:W-:-:S03]  /*4ad0*/  FFMA R4, R22, R12, R4 ;  /* 0x0000000c16047223 */ /* 0x000fc60000000004 */
[----:B------:R-:W2:Y:S01]  /*4ae0*/  F2I.NTZ R10, R5 ;  /* 0x00000005000a7305 */ /* 0x000ea20000203100 */
[----:B-1----:R-:W-:Y:S01]  /*4af0*/  FADD R3, R5, -R8 ;  /* 0x8000000805037221 */ /* 0x002fe20000000000 */
[----:B------:R-:W-:-:S03]  /*4b00*/  FSETP.GT.AND P0, PT, R8, RZ, PT ;  /* 0x000000ff0800720b */ /* 0x000fc60003f04000 */
[----:B------:R-:W-:Y:S01]  /*4b10*/  FADD R4, R4, R3 ;  /* 0x0000000304047221 */ /* 0x000fe20000000000 */
[----:B------:R-:W-:Y:S02]  /*4b20*/  SEL R8, RZ, 0x83000000, P0 ;  /* 0x83000000ff087807 */ /* 0x000fe40000000000 */
[----:B------:R-:W-:Y:S01]  /*4b30*/  FSETP.NEU.AND P0, PT, R22, RZ, PT ;  /* 0x000000ff1600720b */ /* 0x000fe20003f0d000 */
[----:B------:R-:W-:Y:S01]  /*4b40*/  FFMA R3, R4, R9, 0.0013391353422775864601 ;  /* 0x3aaf85ed04037423 */ /* 0x000fe20000000009 */
[----:B--2---:R-:W-:Y:S02]  /*4b50*/  LEA R10, R10, -R8, 0x17 ;  /* 0x800000080a0a7211 */ /* 0x004fe400078eb8ff */
[----:B------:R-:W-:Y:S01]  /*4b60*/  FSETP.EQ.OR P0, PT, R13, 1, !P0 ;  /* 0x3f8000000d00780b */ /* 0x000fe20004702400 */
[----:B------:R-:W-:-:S04]  /*4b70*/  FFMA R3, R4, R3, 0.0096188392490148544312 ;  /* 0x3c1d985604037423 */ /* 0x000fc80000000003 */
[----:B------:R-:W-:-:S04]  /*4b80*/  FFMA R3, R4, R3, 0.055503588169813156128 ;  /* 0x3d6357bb04037423 */ /* 0x000fc80000000003 */
[----:B------:R-:W-:Y:S01]  /*4b90*/  FFMA R9, R4, R3, 0.24022644758224487305 ;  /* 0x3e75fdec04097423 */ /* 0x000fe20000000003 */
[----:B------:R-:W-:-:S03]  /*4ba0*/  FMUL R3, R22, 0.5 ;  /* 0x3f00000016037820 */ /* 0x000fc60000400000 */
[----:B------:R-:W-:-:S03]  /*4bb0*/  FFMA R9, R4, R9, 0.69314718246459960938 ;  /* 0x3f31721804097423 */ /* 0x000fc60000000009 */
[----:B------:R-:W1:Y:S01]  /*4bc0*/  FRND.TRUNC R3, R3 ;  /* 0x0000000300037307 */ /* 0x000e62000020d000 */
[----:B------:R-:W-:Y:S01]  /*4bd0*/  FFMA R9, R4, R9, 1 ;  /* 0x3f80000004097423 */ /* 0x000fe20000000009 */
[----:B------:R-:W-:-:S05]  /*4be0*/  IADD3 R4, PT, PT, R8, 0x7f000000, RZ ;  /* 0x7f00000008047810 */ /* 0x000fca0007ffe0ff */
[----:B------:R-:W-:-:S04]  /*4bf0*/  FMUL R4, R9, R4 ;  /* 0x0000000409047220 */ /* 0x000fc80000400000 */
[----:B------:R-:W-:Y:S01]  /*4c00*/  FMUL R4, R4, R10 ;  /* 0x0000000a04047220 */ /* 0x000fe20000400000 */
[----:B------:R-:W-:Y:S01]  /*4c10*/  @P1 FSEL R4, RZ, +INF , !P2 ;  /* 0x7f800000ff041808 */ /* 0x000fe20005000000 */
[----:B-1----:R-:W-:Y:S01]  /*4c20*/  FADD R3, R3, R3 ;  /* 0x0000000303037221 */ /* 0x002fe20000000000 */
[----:B------:R-:W-:Y:S06]  /*4c30*/  @P0 BRA `(.L_x_59) ;  /* 0x0000000000600947 */ /* 0x000fec0003800000 */
[----:B------:R-:W-:-:S04]  /*4c40*/  FSETP.NAN.AND P0, PT, |R22|, |R22|, PT ;  /* 0x400000161600720b */ /* 0x000fc80003f08200 */
[----:B------:R-:W-:-:S13]  /*4c50*/  FSETP.NUM.AND P0, PT, |R13|, |R13|, !P0 ;  /* 0x4000000d0d00720b */ /* 0x000fda0004707200 */
[----:B------:R-:W-:Y:S01]  /*4c60*/  @!P0 FADD R0, R13, R22 ;  /* 0x000000160d008221 */ /* 0x000fe20000000000 */
[----:B------:R-:W-:Y:S06]  /*4c70*/  @!P0 BRA `(.L_x_59) ;  /* 0x0000000000508947 */ /* 0x000fec0003800000 */
[----:B------:R-:W-:Y:S01]  /*4c80*/  FSETP.NEU.AND P0, PT, |R13|, +INF , PT ;  /* 0x7f8000000d00780b */ /* 0x000fe20003f0d200 */
[----:B------:R-:W-:-:S03]  /*4c90*/  FADD R3, R22, -R3 ;  /* 0x8000000316037221 */ /* 0x000fc60000000000 */
[----:B------:R-:W-:-:S04]  /*4ca0*/  FSETP.NEU.AND P0, PT, R13, RZ, P0 ;  /* 0x000000ff0d00720b */ /* 0x000fc8000070d000 */
[----:B------:R-:W-:Y:S02]  /*4cb0*/  FSETP.GEU.OR P1, PT, R22, RZ, P0 ;  /* 0x000000ff1600720b */ /* 0x000fe4000072e400 */
[----:B------:R-:W-:-:S07]  /*4cc0*/  FSETP.NEU.AND P2, PT, |R3|, 1, !P0 ;  /* 0x3f8000000300780b */ /* 0x000fce000474d200 */
[----:B------:R-:W-:-:S05]  /*4cd0*/  @!P0 FADD R5, R13, R13 ;  /* 0x0000000d0d058221 */ /* 0x000fca0000000000 */
[----:B------:R-:W-:-:S04]  /*4ce0*/  @!P1 LOP3.LUT R5, R5, 0x7f800000, RZ, 0x3c, !PT ;  /* 0x7f80000005059812 */ /* 0x000fc800078e3cff */
[----:B------:R-:W-:-:S05]  /*4cf0*/  @P2 LOP3.LUT R5, R5, 0x7fffffff, RZ, 0xc0, !PT ;  /* 0x7fffffff05052812 */ /* 0x000fca00078ec0ff */
[----:B------:R-:W-:Y:S01]  /*4d00*/  @!P0 IMAD.MOV.U32 R0, RZ, RZ, R5 ;  /* 0x000000ffff008224 */ /* 0x000fe200078e0005 */
[----:B------:R-:W-:Y:S06]  /*4d10*/  @!P0 BRA `(.L_x_59) ;  /* 0x0000000000288947 */ /* 0x000fec0003800000 */
[----:B------:R-:W-:Y:S02]  /*4d20*/  FSETP.NEU.AND P0, PT, |R22|, +INF , PT ;  /* 0x7f8000001600780b */ /* 0x000fe40003f0d200 */
[----:B------:R-:W-:-:S13]  /*4d30*/  FSETP.EQ.AND P1, PT, R13, -1, PT ;  /* 0xbf8000000d00780b */ /* 0x000fda0003f22000 */
[----:B------:R-:W-:Y:S05]  /*4d40*/  @!P0 BRA P1, `(.L_x_59) ;  /* 0x00000000001c8947 */ /* 0x000fea0000800000 */
[----:B------:R-:W-:-:S13]  /*4d50*/  FSETP.GEU.AND P1, PT, R13, RZ, PT ;  /* 0x000000ff0d00720b */ /* 0x000fda0003f2e000 */
[----:B------:R-:W1:Y:S01]  /*4d60*/  @!P1 FRND.FLOOR R0, R22 ;  /* 0x0000001600009307 */ /* 0x000e620000205000 */
[----:B------:R-:W-:-:S04]  /*4d70*/  @!P1 FSETP.NEU.AND P2, PT, |R3|, 1, PT ;  /* 0x3f8000000300980b */ /* 0x000fc80003f4d200 */
[----:B------:R-:W-:Y:S02]  /*4d80*/  @!P1 FSEL R3, R4, -R4, P2 ;  /* 0x8000000404039208 */ /* 0x000fe40001000000 */
[----:B-1----:R-:W-:Y:S02]  /*4d90*/  @!P1 FSETP.NEU.AND P0, PT, R0, R22, PT ;  /* 0x000000160000920b */ /* 0x002fe40003f0d000 */
[----:B------:R-:W-:Y:S02]  /*4da0*/  MOV R0, R4 ;  /* 0x0000000400007202 */ /* 0x000fe40000000f00 */
[----:B------:R-:W-:-:S09]  /*4db0*/  @!P1 FSEL R0, R3, +QNAN , !P0 ;  /* 0x7fffffff03009808 */ /* 0x000fd20004000000 */
.L_x_59:
[----:B------:R-:W-:Y:S05]  /*4dc0*/  BSYNC.RECONVERGENT B0 ;  /* 0x0000000000007941 */ /* 0x000fea0003800200 */
.L_x_58:
[----:B------:R-:W1:Y:S02]  /*4dd0*/  LDC.64 R20, c[0x0][0x398] ;  /* 0x0000e600ff147b82 */ /* 0x000e640000000a00 */
[----:B-1----:R-:W2:Y:S06]  /*4de0*/  LDG.E.64 R4, desc[UR36][R20.64+0x90] ;  /* 0x0000902414047981 */ /* 0x002eac000c1e1b00 */
[----:B------:R-:W1:Y:S02]  /*4df0*/  LDC.64 R8, c[0x0][0x3a0] ;  /* 0x0000e800ff087b82 */ /* 0x000e640000000a00 */
[----:B-1----:R-:W3:Y:S04]  /*4e00*/  LDG.E.64 R8, desc[UR36][R8.64+0x10] ;  /* 0x0000102408087981 */ /* 0x002ee8000c1e1b00 */
[----:B--2---:R-:W2:Y:S01]  /*4e10*/  LD.E.64 R4, desc[UR36][R4.64+0x20] ;  /* 0x0000202404047980 */ /* 0x004ea2000c101b00 */
[----:B-----5:R-:W-:Y:S01]  /*4e20*/  DMUL R6, R52, R6 ;  /* 0x0000000634067228 */ /* 0x020fe20000000000 */
[----:B------:R-:W1:Y:S01]  /*4e30*/  LDC.64 R22, c[0x0][0x380] ;  /* 0x0000e000ff167b82 */ /* 0x000e620000000a00 */
[----:B--2---:R-:W-:-:S05]  /*4e40*/  IMAD.WIDE R10, R50, 0x8, R4 ;  /* 0x00000008320a7825 */ /* 0x004fca00078e0204 */
[----:B------:R-:W2:Y:S01]  /*4e50*/  LD.E.64 R12, desc[UR36][R10.64+0x8] ;  /* 0x000008240a0c7980 */ /* 0x000ea2000c101b00 */
[----:B------:R-:W4:Y:S02]  /*4e60*/  F2F.F64.F32 R4, R0 ;  /* 0x0000000000047310 */ /* 0x000f240000201800 */
[----:B----4-:R-:W-:-:S08]  /*4e70*/  DMUL R4, R4, R6 ;  /* 0x0000000604047228 */ /* 0x010fd00000000000 */
[----:B---3--:R-:W-:-:S08]  /*4e80*/  DMUL R14, R4, R8 ;  /* 0x00000008040e7228 */ /* 0x008fd00000000000 */
[----:B--2---:R-:W-:-:S14]  /*4e90*/  DSETP.GT.AND P0, PT, R14, R12, PT ;  /* 0x0000000c0e00722a */ /* 0x004fdc0003f04000 */
[----:B------:R2:W-:Y:S04]  /*4ea0*/  @P0 ST.E.64 desc[UR36][R10.64+0x8], R14 ;  /* 0x0000080e0a000985 */ /* 0x0005e8000c101b24 */
[----:B-1----:R-:W3:Y:S04]  /*4eb0*/  LDG.E.64 R4, desc[UR36][R22.64] ;  /* 0x0000002416047981 */ /* 0x002ee8000c1e1b00 */
[----:B------:R-:W4:Y:S04]  /*4ec0*/  LDG.E.64 R8, desc[UR36][R22.64+0x8] ;  /* 0x0000082416087981 */ /* 0x000f28000c1e1b00 */
[----:B--2---:R-:W2:Y:S01]  /*4ed0*/  LDG.E.64 R10, desc[UR36][R22.64+0x10] ;  /* 0x00001024160a7981 */ /* 0x004ea2000c1e1b00 */
[----:B---3--:R-:W-:-:S04]  /*4ee0*/  SHF.R.U32.HI R0, RZ, 0x2, R5 ;  /* 0x00000002ff007819 */ /* 0x008fc80000011605 */
[----:B------:R-:W-:-:S05]  /*4ef0*/  LOP3.LUT R0, R0, R5, RZ, 0x3c, !PT ;  /* 0x0000000500007212 */ /* 0x000fca00078e3cff */
[----:B------:R-:W-:Y:S01]  /*4f00*/  IMAD.SHL.U32 R5, R0, 0x2, RZ ;  /* 0x0000000200057824 */ /* 0x000fe200078e00ff */
[----:B--2---:R-:W-:-:S04]  /*4f10*/  SHF.L.U32 R3, R11, 0x4, RZ ;  /* 0x000000040b037819 */ /* 0x004fc800000006ff */
[----:B------:R-:W-:Y:S02]  /*4f20*/  LOP3.LUT R3, R11, R3, R5, 0x96, !PT ;  /* 0x000000030b037212 */ /* 0x000fe400078e9605 */
[----:B------:R-:W-:Y:S02]  /*4f30*/  IADD3 R12, PT, PT, R4, 0x587c5, RZ ;  /* 0x000587c5040c7810 */ /* 0x000fe40007ffe0ff */
[----:B------:R-:W-:-:S04]  /*4f40*/  LOP3.LUT R43, R3, R0, RZ, 0x3c, !PT ;  /* 0x00000000032b7212 */ /* 0x000fc800078e3cff */
[----:B------:R-:W-:Y:S01]  /*4f50*/  IADD3 R0, PT, PT, R43, R12, RZ ;  /* 0x0000000c2b007210 */ /* 0x000fe20007ffe0ff */
[----:B------:R-:W1:Y:S01]  /*4f60*/  LDC.64 R4, c[0x0][0x3a8] ;  /* 0x0000ea00ff047b82 */ /* 0x000e620000000a00 */
[----:B------:R-:W-:Y:S02]  /*4f70*/  IMAD.MOV.U32 R3, RZ, RZ, 0x2f800000 ;  /* 0x2f800000ff037424 */ /* 0x000fe400078e00ff */
[----:B------:R-:W-:-:S05]  /*4f80*/  I2FP.F32.U32 R0, R0 ;  /* 0x0000000000007245 */ /* 0x000fca0000201000 */
[----:B------:R-:W-:-:S04]  /*4f90*/  FFMA R0, R0, R3, 1.1641532182693481445e-10 ;  /* 0x2f00000000007423 */ /* 0x000fc80000000003 */
[----:B------:R-:W1:Y:S01]  /*4fa0*/  F2F.F64.F32 R6, R0 ;  /* 0x0000000000067310 */ /* 0x000e620000201800 */
[----:B----4-:R-:W-:Y:S01]  /*4fb0*/  MOV R24, R9 ;  /* 0x0000000900187202 */ /* 0x010fe20000000f00 */
[----:B------:R-:W-:Y:S01]  /*4fc0*/  IMAD.MOV.U32 R13, RZ, RZ, R8 ;  /* 0x000000ffff0d7224 */ /* 0x000fe200078e0008 */
[----:B------:R-:W-:Y:S02]  /*4fd0*/  MOV R25, R10 ;  /* 0x0000000a00197202 */ /* 0x000fe40000000f00 */
[----:B------:R-:W-:Y:S02]  /*4fe0*/  MOV R42, R11 ;  /* 0x0000000b002a7202 */ /* 0x000fe40000000f00 */
[----:B------:R-:W-:Y:S04]  /*4ff0*/  STG.E.64 desc[UR36][R22.64], R12 ;  /* 0x0000000c16007986 */ /* 0x000fe8000c101b24 */
[----:B------:R-:W-:Y:S04]  /*5000*/  STG.E.64 desc[UR36][R22.64+0x8], R24 ;  /* 0x0000081816007986 */ /* 0x000fe8000c101b24 */
[----:B------:R-:W-:Y:S04]  /*5010*/  STG.E.64 desc[UR36][R22.64+0x10], R42 ;  /* 0x0000102a16007986 */ /* 0x000fe8000c101b24 */
[----:B-1----:R1:W-:Y:S04]  /*5020*/  STG.E.64 desc[UR36][R4.64+0x98], R6 ;  /* 0x0000980604007986 */ /* 0x0023e8000c101b24 */
[----:B-1----:R-:W2:Y:S04]  /*5030*/  LDG.E.64 R4, desc[UR36][R20.64+0x90] ;  /* 0x0000902414047981 */ /* 0x002ea8000c1e1b00 */
[----:B--2---:R-:W2:Y:S02]  /*5040*/  LD.E.64 R4, desc[UR36][R4.64+0x20] ;  /* 0x0000202404047980 */ /* 0x004ea4000c101b00 */
[----:B--2---:R-:W-:-:S05]  /*5050*/  IMAD.WIDE R4, R50, 0x8, R4 ;  /* 0x0000000832047825 */ /* 0x004fca00078e0204 */
[----:B------:R1:W2:Y:S02]  /*5060*/  LD.E.64 R8, desc[UR36][R4.64+0x8] ;  /* 0x0000082404087980 */ /* 0x0002a4000c101b00 */
[----:B-1----:R-:W-:Y:S01]  /*5070*/  HFMA2 R4, -RZ, RZ, 0, 5.9604644775390625e-08 ;  /* 0x00000001ff047431 */ /* 0x002fe200000001ff */
[----:B------:R-:W-:Y:S01]  /*5080*/  FSETP.GEU.AND P1, PT, |R15|, 6.5827683646048100446e-37, PT ;  /* 0x036000000f00780b */ /* 0x000fe20003f2e200 */
[----:B------:R-:W-:Y:S01]  /*5090*/  BSSY.RECONVERGENT B1, `(.L_x_60) ;  /* 0x0000014000017945 */ /* 0x000fe20003800200 */
[----:B--2---:R-:W1:Y:S03]  /*50a0*/  MUFU.RCP64H R5, R9 ;  /* 0x0000000900057308 */ /* 0x004e660000001800 */
[----:B-1----:R-:W-:-:S08]  /*50b0*/  DFMA R10, -R8, R4, 1 ;  /* 0x3ff00000080a742b */ /* 0x002fd00000000104 */
        /* <DEDUP_REMOVED lines=10> */
[----:B------:R-:W-:Y:S05]  /*5160*/  BMOV.32.CLEAR RZ, B5 ;  /* 0x0000000005ff7355 */ /* 0x000fea0000100000 */
[----:B------:R-:W-:Y:S01]  /*5170*/  IMAD.MOV.U32 R12, RZ, RZ, R14 ;  /* 0x000000ffff0c7224 */ /* 0x000fe200078e000e */
[----:B------:R-:W-:Y:S02]  /*5180*/  MOV R13, R15 ;  /* 0x0000000f000d7202 */ /* 0x000fe40000000f00 */
[----:B------:R-:W-:-:S07]  /*5190*/  MOV R3, 0x51b0 ;  /* 0x000051b000037802 */ /* 0x000fce0000000f00 */
[----:B0-----:R-:W-:Y:S05]  /*51a0*/  CALL.REL.NOINC `($__internal_1_$__cuda_sm20_div_rn_f64_full) ;  /* 0x0000028c00b07944 */ /* 0x001fea0003c00000 */
[----:B------:R-:W-:Y:S01]  /*51b0*/  MOV R4, R24 ;  /* 0x0000001800047202 */ /* 0x000fe20000000f00 */
[----:B------:R-:W-:-:S07]  /*51c0*/  IMAD.MOV.U32 R5, RZ, RZ, R25 ;  /* 0x000000ffff057224 */ /* 0x000fce00078e0019 */
.L_x_61:
[----:B------:R-:W-:Y:S05]  /*51d0*/  BSYNC.RECONVERGENT B1 ;  /* 0x0000000000017941 */ /* 0x000fea0003800200 */
.L_x_60:
[----:B------:R-:W-:Y:S01]  /*51e0*/  DSETP.GT.AND P0, PT, R4, R6, PT ;  /* 0x000000060400722a */ /* 0x000fe20003f04000 */
[----:B------:R-:W-:-:S13]  /*51f0*/  BSSY.RECONVERGENT B3, `(.L_x_62) ;  /* 0x00009c3000037945 */ /* 0x000fda0003800200 */
[----:B------:R-:W-:Y:S05]  /*5200*/  @!P0 BRA `(.L_x_63) ;  /* 0x0000009c00048947 */ /* 0x000fea0003800000 */
[----:B------:R-:W1:Y:S02]  /*5210*/  LDC.64 R8, c[0x0][0x3a8] ;  /* 0x0000ea00ff087b82 */ /* 0x000e640000000a00 */
[----:B-1----:R-:W2:Y:S02]  /*5220*/  LDG.E.64 R4, desc[UR36][R8.64+0x148] ;  /* 0x0001482408047981 */ /* 0x002ea4000c1e1b00 */
[----:B--2---:R-:W-:-:S05]  /*5230*/  IMAD.WIDE R4, R50, 0x8, R4 ;  /* 0x0000000832047825 */ /* 0x004fca00078e0204 */
[----:B------:R-:W2:Y:S02]  /*5240*/  LD.E.64 R6, desc[UR36][R4.64+0x8] ;  /* 0x0000082404067980 */ /* 0x000ea4000c101b00 */
[----:B--2---:R-:W-:-:S07]  /*5250*/  DADD R6, R6, 1 ;  /* 0x3ff0000006067429 */ /* 0x004fce0000000000 */
[----:B------:R1:W-:Y:S04]  /*5260*/  ST.E.64 desc[UR36][R4.64+0x8], R6 ;  /* 0x0000080604007985 */ /* 0x0003e8000c101b24 */
[----:B-1----:R-:W2:Y:S04]  /*5270*/  LDG.E.64 R4, desc[UR36][R8.64+0x150] ;  /* 0x0001502408047981 */ /* 0x002ea8000c1e1b00 */
[----:B--2---:R-:W2:Y:S01]  /*5280*/  LD.E.64 R4, desc[UR36][R4.64+0x8] ;  /* 0x0000082404047980 */ /* 0x004ea2000c101b00 */
[----:B------:R-:W1:Y:S03]  /*5290*/  LDC.64 R8, c[0x0][0x390] ;  /* 0x0000e400ff087b82 */ /* 0x000e660000000a00 */
[----:B--2---:R-:W2:Y:S02]  /*52a0*/  LD.E.64 R6, desc[UR36][R4.64+0x8] ;  /* 0x0000082404067980 */ /* 0x004ea4000c101b00 */
[----:B--2---:R-:W-:-:S07]  /*52b0*/  DADD R6, R6, 2 ;  /* 0x4000000006067429 */ /* 0x004fce0000000000 */
[----:B------:R1:W-:Y:S04]  /*52c0*/  ST.E.64 desc[UR36][R4.64+0x8], R6 ;  /* 0x0000080604007985 */ /* 0x0003e8000c101b24 */
[----:B-1----:R-:W2:Y:S02]  /*52d0*/  LDG.E.64 R4, desc[UR36][R8.64+0x40] ;  /* 0x0000402408047981 */ /* 0x002ea4000c1e1b00 */
[----:B--2---:R-:W-:-:S05]  /*52e0*/  IMAD.WIDE R4, R51, 0x8, R4 ;  /* 0x0000000833047825 */ /* 0x004fca00078e0204 */
[----:B------:R-:W2:Y:S02]  /*52f0*/  LD.E.64 R6, desc[UR36][R4.64] ;  /* 0x0000002404067980 */ /* 0x000ea4000c101b00 */
[----:B--2---:R-:W-:-:S07]  /*5300*/  DADD R6, R6, 1 ;  /* 0x3ff0000006067429 */ /* 0x004fce0000000000 */
[----:B------:R1:W-:Y:S04]  /*5310*/  ST.E.64 desc[UR36][R4.64], R6 ;  /* 0x0000000604007985 */ /* 0x0003e8000c101b24 */
[----:B-1----:R-:W2:Y:S01]  /*5320*/  LDG.E.64 R4, desc[UR36][R8.64+0x48] ;  /* 0x0000482408047981 */ /* 0x002ea2000c1e1b00 */
[----:B------:R-:W1:Y:S01]  /*5330*/  LDC.64 R10, c[0x0][0x388] ;  /* 0x0000e200ff0a7b82 */ /* 0x000e620000000a00 */
[----:B--2---:R-:W-:-:S05]  /*5340*/  IMAD.WIDE R4, R51, 0x8, R4 ;  /* 0x0000000833047825 */ /* 0x004fca00078e0204 */
[----:B------:R-:W2:Y:S02]  /*5350*/  LD.E.64 R6, desc[UR36][R4.64] ;  /* 0x0000002404067980 */ /* 0x000ea4000c101b00 */
[----:B--2---:R-:W-:-:S07]  /*5360*/  DADD R6, R6, R30 ;  /* 0x0000000006067229 */ /* 0x004fce000000001e */
[----:B------:R1:W-:Y:S04]  /*5370*/  ST.E.64 desc[UR36][R4.64], R6 ;  /* 0x0000000604007985 */ /* 0x0003e8000c101b24 */
[----:B------:R-:W2:Y:S04]  /*5380*/  LDG.E.64 R8, desc[UR36][R8.64+0x50] ;  /* 0x0000502408087981 */ /* 0x000ea8000c1e1b00 */
[----:B-1----:R-:W3:Y:S04]  /*5390*/  LDG.E.64 R4, desc[UR36][R10.64+0x28] ;  /* 0x000028240a047981 */ /* 0x002ee8000c1e1b00 */
[----:B---3--:R-:W3:Y:S01]  /*53a0*/  LD.E.64 R4, desc[UR36][R4.64+0x8] ;  /* 0x0000082404047980 */ /* 0x008ee2000c101b00 */
[----:B--2---:R-:W-:-:S05]  /*53b0*/  IMAD.WIDE R8, R51, 0x8, R8 ;  /* 0x0000000833087825 */ /* 0x004fca00078e0208 */
[----:B------:R-:W2:Y:S01]  /*53c0*/  LD.E.64 R10, desc[UR36][R8.64] ;  /* 0x00000024080a7980 */ /* 0x000ea2000c101b00 */
[----:B---3--:R-:W-:-:S04]  /*53d0*/  IMAD.WIDE R6, R56, 0x8, R4 ;  /* 0x0000000838067825 */ /* 0x008fc800078e0204 */
[----:B------:R-:W-:Y:S02]  /*53e0*/  IMAD.WIDE R4, R57, 0x8, R4 ;  /* 0x0000000839047825 */ /* 0x000fe400078e0204 */
[----:B------:R-:W3:Y:S04]  /*53f0*/  LD.E.64 R6, desc[UR36][R6.64] ;  /* 0x0000002406067980 */ /* 0x000ee8000c101b00 */
[----:B------:R-:W3:Y:S02]  /*5400*/  LD.E.64 R4, desc[UR36][R4.64] ;  /* 0x0000002404047980 */ /* 0x000ee4000c101b00 */
[----:B---3--:R-:W-:-:S10]  /*5410*/  DADD R4, R6, -R4 ;  /* 0x0000000006047229 */ /* 0x008fd40000000804 */
[----:B------:R-:W1:Y:S01]  /*5420*/  F2F.F32.F64 R4, R4 ;  /* 0x0000000400047310 */ /* 0x000e620000301000 */
[----:B------:R-:W3:Y:S07]  /*5430*/  LDC.64 R6, c[0x0][0x3a0] ;  /* 0x0000e800ff067b82 */ /* 0x000eee0000000a00 */
[----:B-1----:R-:W2:Y:S02]  /*5440*/  F2F.F64.F32 R4, |R4| ;  /* 0x4000000400047310 */ /* 0x002ea40000201800 */
[----:B--2---:R-:W-:-:S07]  /*5450*/  DADD R4, R4, R10 ;  /* 0x0000000004047229 */ /* 0x004fce000000000a */
[----:B------:R3:W-:Y:S04]  /*5460*/  ST.E.64 desc[UR36][R8.64], R4 ;  /* 0x0000000408007985 */ /* 0x0007e8000c101b24 */
[----:B---3--:R-:W2:Y:S04]  /*5470*/  LDG.E.64 R4, desc[UR36][R6.64+0x1e8] ;  /* 0x0001e82406047981 */ /* 0x008ea8000c1e1b00 */
[----:B--2---:R-:W2:Y:S04]  /*5480*/  LD.E.64 R4, desc[UR36][R4.64+0x8] ;  /* 0x0000082404047980 */ /* 0x004ea8000c101b00 */
[----:B--2---:R-:W2:Y:S01]  /*5490*/  LD.E R4, desc[UR36][R4.64+0x4] ;  /* 0x0000042404047980 */ /* 0x004ea2000c101900 */
[----:B------:R-:W-:Y:S01]  /*54a0*/  BSSY.RECONVERGENT B2, `(.L_x_64) ;  /* 0x0000677000027945 */ /* 0x000fe20003800200 */
[----:B--2---:R-:W-:-:S13]  /*54b0*/  ISETP.GE.AND P0, PT, R4, 0x1, PT ;  /* 0x000000010400780c */ /* 0x004fda0003f06270 */
[----:B------:R-:W-:Y:S05]  /*54c0*/  @!P0 BRA `(.L_x_65) ;  /* 0x0000006400d08947 */ /* 0x000fea0003800000 */
[----:B------:R-:W2:Y:S01]  /*54d0*/  LDG.E.64 R4, desc[UR36][R6.64] ;  /* 0x0000002406047981 */ /* 0x000ea2000c1e1b00 */
[----:B------:R-:W-:Y:S01]  /*54e0*/  BSSY.RECONVERGENT B1, `(.L_x_66) ;  /* 0x0000641000017945 */ /* 0x000fe20003800200 */
[----:B------:R-:W-:Y:S01]  /*54f0*/  MOV R0, 0x1 ;  /* 0x0000000100007802 */ /* 0x000fe20000000f00 */
[----:B--2---:R-:W-:-:S08]  /*5500*/  DMUL R4, R4, 0.5 ;  /* 0x3fe0000004047828 */ /* 0x004fd00000000000 */
[----:B------:R-:W-:-:S11]  /*5510*/  DMUL R60, R60, R4 ;  /* 0x000000043c3c7228 */ /* 0x000fd60000000000 */
.L_x_142:
[----:B------:R-:W1:Y:S02]  /*5520*/  LDC.64 R22, c[0x0][0x3a0] ;  /* 0x0000e800ff167b82 */ /* 0x000e640000000a00 */
[----:B-12---:R-:W2:Y:S01]  /*5530*/  LDG.E R3, desc[UR36][R22.64+0x1ac] ;  /* 0x0001ac2416037981 */ /* 0x006ea2000c1e1900 */
[----:B------:R-:W-:-:S04]  /*5540*/  ISETP.NE.AND P0, PT, R0, 0x1, PT ;  /* 0x000000010000780c */ /* 0x000fc80003f05270 */
[----:B------:R-:W-:Y:S02]  /*5550*/  SEL R19, R56, R57, !P0 ;  /* 0x0000003938137207 */ /* 0x000fe40004000000 */
[----:B--2---:R-:W-:-:S13]  /*5560*/  ISETP.GE.AND P1, PT, R3, 0x1, PT ;  /* 0x000000010300780c */ /* 0x004fda0003f26270 */
[----:B---3--:R-:W-:Y:S05]  /*5570*/  @!P1 BRA `(.L_x_67) ;  /* 0x0000003000549947 */ /* 0x008fea0003800000 */
[----:B------:R-:W2:Y:S04]  /*5580*/  LDG.E.64 R4, desc[UR36][R22.64+0x1d8] ;  /* 0x0001d82416047981 */ /* 0x000ea8000c1e1b00 */
[----:B--2---:R-:W2:Y:S01]  /*5590*/  LD.E R4, desc[UR36][R4.64+0x4] ;  /* 0x0000042404047980 */ /* 0x004ea2000c101900 */
[----:B------:R-:W-:Y:S05]  /*55a0*/  BMOV.32.CLEAR RZ, B5 ;  /* 0x0000000005ff7355 */ /* 0x000fea0000100000 */
[----:B------:R-:W-:Y:S01]  /*55b0*/  BSSY.RECONVERGENT B5, `(.L_x_67) ;  /* 0x0000311000057945 */ /* 0x000fe20003800200 */
[----:B--2---:R-:W-:-:S13]  /*55c0*/  ISETP.GE.AND P0, PT, R4, 0x1, PT ;  /* 0x000000010400780c */ /* 0x004fda0003f06270 */
[----:B------:R-:W-:Y:S05]  /*55d0*/  @!P0 BRA `(.L_x_68) ;  /* 0x0000003000388947 */ /* 0x000fea0003800000 */
[----:B------:R-:W-:Y:S01]  /*55e0*/  BSSY.RECONVERGENT B4, `(.L_x_69) ;  /* 0x000030c000047945 */ /* 0x000fe20003800200 */
[----:B------:R-:W-:-:S07]  /*55f0*/  MOV R46, 0x1 ;  /* 0x00000001002e7802 */ /* 0x000fce0000000f00 */
.L_x_105:
[----:B------:R-:W1:Y:S02]  /*5600*/  LDC.64 R6, c[0x0][0x3a0] ;  /* 0x0000e800ff067b82 */ /* 0x000e640000000a00 */
[----:B-1----:R-:W2:Y:S06]  /*5610*/  LDG.E.64 R6, desc[UR36][R6.64+0x168] ;  /* 0x0001682406067981 */ /* 0x002eac000c1e1b00 */
[----:B------:R-:W1:Y:S02]  /*5620*/  LDC.64 R4, c[0x0][0x388] ;  /* 0x0000e200ff047b82 */ /* 0x000e640000000a00 */
[----:B-1----:R-:W3:Y:S04]  /*5630*/  LDG.E.64 R4, desc[UR36][R4.64+0x20] ;  /* 0x0000202404047981 */ /* 0x002ee8000c1e1b00 */
[----:B--2---:R-:W2:Y:S04]  /*5640*/  LD.E.64 R10, desc[UR36][R6.64+0x18] ;  /* 0x00001824060a7980 */ /* 0x004ea8000c101b00 */
[----:B------:R-:W4:Y:S01]  /*5650*/  LD.E.64 R8, desc[UR36][R6.64+0x8] ;  /* 0x0000082406087980 */ /* 0x000f22000c101b00 */
[----:B---3--:R-:W-:-:S06]  /*5660*/  IMAD.WIDE.U32 R4, R46, 0x8, R4 ;  /* 0x000000082e047825 */ /* 0x008fcc00078e0004 */
[----:B------:R-:W3:Y:S01]  /*5670*/  LD.E.64 R4, desc[UR36][R4.64] ;  /* 0x0000002404047980 */ /* 0x000ee2000c101b00 */
[----:B--2---:R-:W-:-:S04]  /*5680*/  IMAD.WIDE.U32 R10, R46, 0x8, R10 ;  /* 0x000000082e0a7825 */ /* 0x004fc800078e000a */
[----:B----4-:R-:W-:Y:S02]  /*5690*/  IMAD.WIDE.U32 R8, R46, 0x8, R8 ;  /* 0x000000082e087825 */ /* 0x010fe400078e0008 */
[----:B------:R-:W2:Y:S04]  /*56a0*/  LD.E.64 R10, desc[UR36][R10.64] ;  /* 0x000000240a0a7980 */ /* 0x000ea8000c101b00 */
[----:B------:R-:W4:Y:S01]  /*56b0*/  LD.E.64 R8, desc[UR36][R8.64] ;  /* 0x0000002408087980 */ /* 0x000f22000c101b00 */
[----:B---3--:R-:W-:-:S06]  /*56c0*/  IMAD.WIDE R4, R19, 0x4, R4 ;  /* 0x0000000413047825 */ /* 0x008fcc00078e0204 */
[----:B------:R-:W3:Y:S04]  /*56d0*/  LD.E R4, desc[UR36][R4.64] ;  /* 0x0000002404047980 */ /* 0x000ee8000c101900 */
[----:B--2---:R-:W2:Y:S04]  /*56e0*/  LD.E.64 R44, desc[UR36][R10.64+0x8] ;  /* 0x000008240a2c7980 */ /* 0x004ea8000c101b00 */
[----:B----4-:R1:W4:Y:S01]  /*56f0*/  LD.E.64 R10, desc[UR36][R8.64+0x8] ;  /* 0x00000824080a7980 */ /* 0x010322000c101b00 */
[----:B------:R-:W-:Y:S01]  /*5700*/  BSSY.RECONVERGENT B6, `(.L_x_70) ;  /* 0x00001fc000067945 */ /* 0x000fe20003800200 */
[----:B-1----:R-:W-:-:S02]  /*5710*/  HFMA2 R9, -RZ, RZ, 0.8984375, -0.1539306640625 ;  /* 0x3b30b0edff097431 */ /* 0x002fc400000001ff */
[----:B------:R-:W-:Y:S01]  /*5720*/  IMAD.MOV.U32 R8, RZ, RZ, -0x936e3e5 ;  /* 0xf6c91c1bff087424 */ /* 0x000fe200078e00ff */
[----:B---3--:R-:W1:Y:S05]  /*5730*/  I2F.F64 R4, R4 ;  /* 0x0000000400047312 */ /* 0x008e6a0000201c00 */
[----:B-1----:R-:W-:Y:S02]  /*5740*/  DMUL R4, R4, R8 ;  /* 0x0000000804047228 */ /* 0x002fe40000000000 */
[----:B--2---:R-:W-:-:S06]  /*5750*/  DSETP.GT.AND P0, PT, R44, RZ, PT ;  /* 0x000000ff2c00722a */ /* 0x004fcc0003f04000 */
[----:B----4-:R-:W-:-:S08]  /*5760*/  DFMA R42, R4, R10, R60 ;  /* 0x0000000a042a722b */ /* 0x010fd0000000003c */
[----:B------:R-:W-:Y:S05]  /*5770*/  @!P0 BRA `(.L_x_71) ;  /* 0x0000001c00548947 */ /* 0x000fea0003800000 */
[----:B------:R-:W-:Y:S01]  /*5780*/  DMUL R12, R10, R8 ;  /* 0x000000080a0c7228 */ /* 0x000fe20000000000 */
[----:B------:R-:W-:Y:S01]  /*5790*/  MOV R4, 0x1 ;  /* 0x0000000100047802 */ /* 0x000fe20000000f00 */
[----:B------:R-:W-:Y:S01]  /*57a0*/  BSSY.RECONVERGENT B7, `(.L_x_72) ;  /* 0x0000017000077945 */ /* 0x000fe20003800200 */
[----:B------:R-:W-:Y:S01]  /*57b0*/  FSETP.GEU.AND P1, PT, |R43|, 6.5827683646048100446e-37, PT ;  /* 0x036000002b00780b */ /* 0x000fe20003f2e200 */
[----:B------:R-:W-:Y:S02]  /*57c0*/  IMAD.MOV.U32 R52, RZ, RZ, 0x3f800000 ;  /* 0x3f800000ff347424 */ /* 0x000fe400078e00ff */
[----:B------:R-:W1:Y:S02]  /*57d0*/  MUFU.RCP64H R5, R13 ;  /* 0x0000000d00057308 */ /* 0x000e640000001800 */
        /* <DEDUP_REMOVED lines=16> */
[----:B0-----:R-:W-:Y:S05]  /*58e0*/  CALL.REL.NOINC `($__internal_1_$__cuda_sm20_div_rn_f64_full) ;  /* 0x0000028400e07944 */ /* 0x001fea0003c00000 */
[----:B------:R-:W-:Y:S01]  /*58f0*/  MOV R4, R24 ;  /* 0x0000001800047202 */ /* 0x000fe20000000f00 */
[----:B------:R-:W-:-:S07]  /*5900*/  IMAD.MOV.U32 R5, RZ, RZ, R25 ;  /* 0x000000ffff057224 */ /* 0x000fce00078e0019 */
.L_x_73:
[----:B------:R-:W-:Y:S05]  /*5910*/  BSYNC.RECONVERGENT B7 ;  /* 0x0000000000077941 */ /* 0x000fea0003800200 */
.L_x_72:
[----:B------:R-:W1:Y:S01]  /*5920*/  LDC.64 R8, c[0x0][0x390] ;  /* 0x0000e400ff087b82 */ /* 0x000e620000000a00 */
[----:B------:R-:W2:Y:S04]  /*5930*/  LD.E.64 R6, desc[UR36][R6.64+0x20] ;  /* 0x0000202406067980 */ /* 0x000ea8000c101b00 */
[----:B-1----:R-:W3:Y:S04]  /*5940*/  LDG.E.64 R8, desc[UR36][R8.64+0x88] ;  /* 0x0000882408087981 */ /* 0x002ee8000c1e1b00 */
[----:B---3--:R-:W3:Y:S01]  /*5950*/  LD.E.64 R8, desc[UR36][R8.64+0x40] ;  /* 0x0000402408087980 */ /* 0x008ee2000c101b00 */
[----:B--2---:R-:W-:-:S06]  /*5960*/  IMAD.WIDE.U32 R6, R46, 0x8, R6 ;  /* 0x000000082e067825 */ /* 0x004fcc00078e0006 */
[----:B------:R-:W2:Y:S01]  /*5970*/  LD.E.64 R6, desc[UR36][R6.64] ;  /* 0x0000002406067980 */ /* 0x000ea2000c101b00 */
[----:B---3--:R-:W-:-:S06]  /*5980*/  IMAD.WIDE R8, R51, 0x8, R8 ;  /* 0x0000000833087825 */ /* 0x008fcc00078e0208 */
[----:B------:R-:W3:Y:S04]  /*5990*/  LD.E.64 R8, desc[UR36][R8.64] ;  /* 0x0000002408087980 */ /* 0x000ee8000c101b00 */
[----:B--2---:R1:W2:Y:S02]  /*59a0*/  LD.E.64 R48, desc[UR36][R6.64+0x8] ;  /* 0x0000082406307980 */ /* 0x0042a4000c101b00 */
[----:B-1----:R-:W-:Y:S01]  /*59b0*/  HFMA2 R6, -RZ, RZ, 0, 5.9604644775390625e-08 ;  /* 0x00000001ff067431 */ /* 0x002fe200000001ff */
[----:B------:R1:W4:Y:S01]  /*59c0*/  F2I.F64.TRUNC R47, R4 ;  /* 0x00000004002f7311 */ /* 0x000322000030d100 */
[----:B------:R-:W-:Y:S07]  /*59d0*/  BSSY.RECONVERGENT B7, `(.L_x_74) ;  /* 0x0000014000077945 */ /* 0x000fee0003800200 */
[----:B---3--:R-:W3:Y:S02]  /*59e0*/  MUFU.RCP64H R7, R9 ;  /* 0x0000000900077308 */ /* 0x008ee40000001800 */
[----:B---3--:R-:W-:-:S08]  /*59f0*/  DFMA R10, -R8, R6, 1 ;  /* 0x3ff00000080a742b */ /* 0x008fd00000000106 */
[----:B------:R-:W-:-:S08]  /*5a00*/  DFMA R10, R10, R10, R10 ;  /* 0x0000000a0a0a722b */ /* 0x000fd0000000000a */
[----:B------:R-:W-:-:S08]  /*5a10*/  DFMA R10, R6, R10, R6 ;  /* 0x0000000a060a722b */ /* 0x000fd00000000006 */
[----:B------:R-:W-:-:S08]  /*5a20*/  DFMA R6, -R8, R10, 1 ;  /* 0x3ff000000806742b */ /* 0x000fd0000000010a */
[----:B------:R-:W-:-:S08]  /*5a30*/  DFMA R6, R10, R6, R10 ;  /* 0x000000060a06722b */ /* 0x000fd0000000000a */
[----:B--2---:R-:W-:-:S08]  /*5a40*/  DMUL R10, R48, R6 ;  /* 0x00000006300a7228 */ /* 0x004fd00000000000 */
[----:B------:R-:W-:-:S08]  /*5a50*/  DFMA R12, -R8, R10, R48 ;  /* 0x0000000a080c722b */ /* 0x000fd00000000130 */
[----:B------:R-:W-:Y:S01]  /*5a60*/  DFMA R6, R6, R12, R10 ;  /* 0x0000000c0606722b */ /* 0x000fe2000000000a */
[----:B------:R-:W-:-:S09]  /*5a70*/  FSETP.GEU.AND P1, PT, |R49|, 6.5827683646048100446e-37, PT ;  /* 0x036000003100780b */ /* 0x000fd20003f2e200 */
[----:B------:R-:W-:-:S05]  /*5a80*/  FFMA R3, RZ, R9, R7 ;  /* 0x00000009ff037223 */ /* 0x000fca0000000007 */
[----:B------:R-:W-:-:S13]  /*5a90*/  FSETP.GT.AND P0, PT, |R3|, 1.469367938527859385e-39, PT ;  /* 0x001000000300780b */ /* 0x000fda0003f04200 */
[----:B-1--4-:R-:W-:Y:S05]  /*5aa0*/  @P0 BRA P1, `(.L_x_75) ;  /* 0x0000000000180947 */ /* 0x012fea0000800000 */
[----:B------:R-:W-:Y:S01]  /*5ab0*/  MOV R12, R48 ;  /* 0x00000030000c7202 */ /* 0x000fe20000000f00 */
[----:B------:R-:W-:Y:S01]  /*5ac0*/  IMAD.MOV.U32 R13, RZ, RZ, R49 ;  /* 0x000000ffff0d7224 */ /* 0x000fe200078e0031 */
[----:B------:R-:W-:-:S07]  /*5ad0*/  MOV R3, 0x5af0 ;  /* 0x00005af000037802 */ /* 0x000fce0000000f00 */
[----:B0-----:R-:W-:Y:S05]  /*5ae0*/  CALL.REL.NOINC `($__internal_1_$__cuda_sm20_div_rn_f64_full) ;  /* 0x0000028400607944 */ /* 0x001fea0003c00000 */
[----:B------:R-:W-:Y:S02]  /*5af0*/  MOV R6, R24 ;  /* 0x0000001800067202 */ /* 0x000fe40000000f00 */
[----:B------:R-:W-:-:S07]  /*5b00*/  MOV R7, R25 ;  /* 0x0000001900077202 */ /* 0x000fce0000000f00 */
.L_x_75:
[----:B------:R-:W-:Y:S05]  /*5b10*/  BSYNC.RECONVERGENT B7 ;  /* 0x0000000000077941 */ /* 0x000fea0003800200 */
.L_x_74:
[----:B------:R-:W1:Y:S02]  /*5b20*/  LDC.64 R4, c[0x0][0x3a0] ;  /* 0x0000e800ff047b82 */ /* 0x000e640000000a00 */
[----:B-1----:R-:W2:Y:S04]  /*5b30*/  LDG.E.64 R4, desc[UR36][R4.64+0x160] ;  /* 0x0001602404047981 */ /* 0x002ea8000c1e1b00 */
[----:B--2---:R-:W2:Y:S04]  /*5b40*/  LD.E.64 R4, desc[UR36][R4.64+0x18] ;  /* 0x0000182404047980 */ /* 0x004ea8000c101b00 */
[----:B--2---:R-:W2:Y:S01]  /*5b50*/  LD.E.64 R4, desc[UR36][R4.64+0x8] ;  /* 0x0000082404047980 */ /* 0x004ea2000c101b00 */
[----:B------:R-:W1:Y:S02]  /*5b60*/  F2F.F32.F64 R6, R6 ;  /* 0x0000000600067310 */ /* 0x000e640000301000 */
[C---:B-1----:R-:W-:Y:S01]  /*5b70*/  FMUL R3, |R6|.reuse, 16777216 ;  /* 0x4b80000006037820 */ /* 0x042fe20000400200 */
[----:B------:R-:W-:-:S04]  /*5b80*/  FSETP.GEU.AND P0, PT, |R6|, 1.175494350822287508e-38, PT ;  /* 0x008000000600780b */ /* 0x000fc80003f0e200 */
[----:B------:R-:W-:-:S05]  /*5b90*/  FSEL R3, R3, |R6|, !P0 ;  /* 0x4000000603037208 */ /* 0x000fca0004000000 */
[----:B------:R-:W-:-:S05]  /*5ba0*/  VIADD R7, R3, 0xc0cafb0d ;  /* 0xc0cafb0d03077836 */ /* 0x000fca0000000000 */
[----:B------:R-:W-:-:S04]  /*5bb0*/  LOP3.LUT R7, R7, 0xff800000, RZ, 0xc0, !PT ;  /* 0xff80000007077812 */ /* 0x000fc800078ec0ff */
[----:B------:R-:W-:-:S05]  /*5bc0*/  IADD3 R3, PT, PT, R3, -R7, RZ ;  /* 0x8000000703037210 */ /* 0x000fca0007ffe0ff */
[C---:B------:R-:W-:Y:S01]  /*5bd0*/  FADD R8, R3.reuse, 1 ;  /* 0x3f80000003087421 */ /* 0x040fe20000000000 */
[----:B--2---:R-:W2:Y:S03]  /*5be0*/  LD.E.64 R4, desc[UR36][R4.64+0x8] ;  /* 0x0000082404047980 */ /* 0x004ea6000c101b00 */
[----:B------:R1:W3:Y:S01]  /*5bf0*/  MUFU.RCP R9, R8 ;  /* 0x0000000800097308 */ /* 0x0002e20000001000 */
[----:B------:R-:W-:Y:S01]  /*5c00*/  I2FP.F32.S32 R7, R7 ;  /* 0x0000000700077245 */ /* 0x000fe20000201400 */
[----:B------:R-:W-:Y:S01]  /*5c10*/  HFMA2 R12, -RZ, RZ, 0.771484375, 0.21533203125 ;  /* 0x3a2c32e4ff0c7431 */ /* 0x000fe200000001ff */
[----:B------:R-:W-:Y:S01]  /*5c20*/  BSSY.RECONVERGENT B0, `(.L_x_76) ;  /* 0x0000050000007945 */ /* 0x000fe20003800200 */
        /* <DEDUP_REMOVED lines=15> */
[----:B------:R-:W-:Y:S01]  /*5d20*/  FFMA R12, R7, R12, 0.12022458761930465698 ;  /* 0x3df6384f070c7423 */ /* 0x000fe2000000000c */
[----:B------:R-:W-:Y:S02]  /*5d30*/  IMAD.MOV.U32 R9, RZ, RZ, 0x391fcb8e ;  /* 0x391fcb8eff097424 */ /* 0x000fe400078e00ff */
        /* <DEDUP_REMOVED lines=9> */
[----:B--2---:R-:W1:Y:S02]  /*5dd0*/  F2F.F32.F64 R7, R4 ;  /* 0x0000000400077310 */ /* 0x004e640000301000 */
[C---:B-1----:R-:W-:Y:S01]  /*5de0*/  FMUL R4, R7.reuse, R53 ;  /* 0x0000003507047220 */ /* 0x042fe20000400000 */
[----:B------:R-:W-:-:S05]  /*5df0*/  FSETP.NEU.AND P4, PT, R7, RZ, PT ;  /* 0x000000ff0700720b */ /* 0x000fca0003f8d000 */
[----:B------:R-:W1:Y:S01]  /*5e00*/  FRND R5, R4 ;  /* 0x0000000400057307 */ /* 0x000e620000201000 */
[C---:B------:R-:W-:Y:S01]  /*5e10*/  FFMA R3, R7.reuse, R53, -R4 ;  /* 0x0000003507037223 */ /* 0x040fe20000000804 */
[----:B------:R-:W-:Y:S02]  /*5e20*/  FSETP.EQ.OR P1, PT, R6, 1, !P4 ;  /* 0x3f8000000600780b */ /* 0x000fe40006722400 */
[----:B------:R-:W-:Y:S01]  /*5e30*/  FSETP.GEU.AND P2, PT, R4, RZ, PT ;  /* 0x000000ff0400720b */ /* 0x000fe20003f4e000 */
[----:B------:R-:W-:-:S03]  /*5e40*/  FFMA R3, R7, R59, R3 ;  /* 0x0000003b07037223 */ /* 0x000fc60000000003 */
[----:B------:R-:W2:Y:S01]  /*5e50*/  F2I.NTZ R10, R4 ;  /* 0x00000004000a7305 */ /* 0x000ea20000203100 */
[----:B-1----:R-:W-:Y:S01]  /*5e60*/  FADD R8, R4, -R5 ;  /* 0x8000000504087221 */ /* 0x002fe20000000000 */
[----:B------:R-:W-:-:S03]  /*5e70*/  FSETP.GT.AND P0, PT, R5, RZ, PT ;  /* 0x000000ff0500720b */ /* 0x000fc60003f04000 */
[----:B------:R-:W-:Y:S01]  /*5e80*/  FADD R8, R3, R8 ;  /* 0x0000000803087221 */ /* 0x000fe20000000000 */
[----:B------:R-:W-:Y:S02]  /*5e90*/  SEL R5, RZ, 0x83000000, P0 ;  /* 0x83000000ff057807 */ /* 0x000fe40000000000 */
[----:B------:R-:W-:Y:S01]  /*5ea0*/  FSETP.GT.AND P0, PT, |R4|, 152, PT ;  /* 0x431800000400780b */ /* 0x000fe20003f04200 */
[----:B------:R-:W-:Y:S01]  /*5eb0*/  FFMA R3, R8, R9, 0.0013391353422775864601 ;  /* 0x3aaf85ed08037423 */ /* 0x000fe20000000009 */
[----:B--2---:R-:W-:-:S03]  /*5ec0*/  LEA R10, R10, -R5, 0x17 ;  /* 0x800000050a0a7211 */ /* 0x004fc600078eb8ff */
        /* <DEDUP_REMOVED lines=32> */
[----:B------:R-:W1:Y:S01]  /*60d0*/  @!P1 FRND.FLOOR R4, R7 ;  /* 0x0000000700049307 */ /* 0x000e620000205000 */
[----:B------:R-:W-:-:S04]  /*60e0*/  @!P1 FSETP.NEU.AND P2, PT, |R3|, 1, PT ;  /* 0x3f8000000300980b */ /* 0x000fc80003f4d200 */
[----:B------:R-:W-:Y:S02]  /*60f0*/  @!P1 FSEL R3, R8, -R8, P2 ;  /* 0x8000000808039208 */ /* 0x000fe40001000000 */
[----:B-1----:R-:W-:-:S04]  /*6100*/  @!P1 FSETP.NEU.AND P0, PT, R4, R7, PT ;  /* 0x000000070400920b */ /* 0x002fc80003f0d000 */
[----:B------:R-:W-:-:S09]  /*6110*/  @!P1 FSEL R52, R3, +QNAN , !P0 ;  /* 0x7fffffff03349808 */ /* 0x000fd20004000000 */
.L_x_77:
[----:B------:R-:W-:Y:S05]  /*6120*/  BSYNC.RECONVERGENT B0 ;  /* 0x0000000000007941 */ /* 0x000fea0003800200 */
.L_x_76:
[----:B------:R-:W1:Y:S01]  /*6130*/  MUFU.RCP64H R5, R45 ;  /* 0x0000002d00057308 */ /* 0x000e620000001800 */
[----:B------:R-:W-:Y:S01]  /*6140*/  HFMA2 R4, -RZ, RZ, 0, 5.9604644775390625e-08 ;  /* 0x00000001ff047431 */ /* 0x000fe200000001ff */
[----:B------:R-:W-:Y:S01]  /*6150*/  FSETP.GEU.AND P1, PT, |R49|, 6.5827683646048100446e-37, PT ;  /* 0x036000003100780b */ /* 0x000fe20003f2e200 */
[----:B------:R-:W-:Y:S04]  /*6160*/  BSSY.RECONVERGENT B7, `(.L_x_78) ;  /* 0x0000014000077945 */ /* 0x000fe80003800200 */
        /* <DEDUP_REMOVED lines=11> */
[----:B------:R-:W-:Y:S01]  /*6220*/  IMAD.MOV.U32 R12, RZ, RZ, R48 ;  /* 0x000000ffff0c7224 */ /* 0x000fe200078e0030 */
[----:B------:R-:W-:Y:S01]  /*6230*/  MOV R13, R49 ;  /* 0x00000031000d7202 */ /* 0x000fe20000000f00 */
[----:B------:R-:W-:Y:S01]  /*6240*/  IMAD.MOV.U32 R9, RZ, RZ, R45 ;  /* 0x000000ffff097224 */ /* 0x000fe200078e002d */
[----:B------:R-:W-:Y:S02]  /*6250*/  MOV R8, R44 ;  /* 0x0000002c00087202 */ /* 0x000fe40000000f00 */
[----:B------:R-:W-:-:S07]  /*6260*/  MOV R3, 0x6280 ;  /* 0x0000628000037802 */ /* 0x000fce0000000f00 */
[----:B0-----:R-:W-:Y:S05]  /*6270*/  CALL.REL.NOINC `($__internal_1_$__cuda_sm20_div_rn_f64_full) ;  /* 0x0000027c007c7944 */ /* 0x001fea0003c00000 */
[----:B------:R-:W-:Y:S02]  /*6280*/  MOV R4, R24 ;  /* 0x0000001800047202 */ /* 0x000fe40000000f00 */
[----:B------:R-:W-:-:S07]  /*6290*/  MOV R5, R25 ;  /* 0x0000001900057202 */ /* 0x000fce0000000f00 */
.L_x_79:
[----:B------:R-:W-:Y:S05]  /*62a0*/  BSYNC.RECONVERGENT B7 ;  /* 0x0000000000077941 */ /* 0x000fea0003800200 */
.L_x_78:
[----:B------:R-:W1:Y:S01]  /*62b0*/  F2F.F32.F64 R13, R4 ;  /* 0x00000004000d7310 */ /* 0x000e620000301000 */
[----:B------:R-:W-:Y:S02]  /*62c0*/  HFMA2 R11, -RZ, RZ, 0.771484375, 0.21533203125 ;  /* 0x3a2c32e4ff0b7431 */ /* 0x000fe400000001ff */
[----:B------:R-:W-:Y:S01]  /*62d0*/  IMAD.MOV.U32 R14, RZ, RZ, 0x391fcb8e ;  /* 0x391fcb8eff0e7424 */ /* 0x000fe200078e00ff */
[----:B------:R-:W-:Y:S01]  /*62e0*/  BSSY.RECONVERGENT B0, `(.L_x_80) ;  /* 0x0000057000007945 */ /* 0x000fe20003800200 */
[C---:B-1----:R-:W-:Y:S01]  /*62f0*/  FMUL R3, |R13|.reuse, 16777216 ;  /* 0x4b8000000d037820 */ /* 0x042fe20000400200 */
[C---:B------:R-:W-:Y:S02]  /*6300*/  FSETP.GEU.AND P0, PT, |R13|.reuse, 1.175494350822287508e-38, PT ;  /* 0x008000000d00780b */ /* 0x040fe40003f0e200 */
[----:B------:R-:W-:Y:S02]  /*6310*/  FSETP.EQ.OR P4, PT, R13, 1, !P4 ;  /* 0x3f8000000d00780b */ /* 0x000fe40006782400 */
[----:B------:R-:W-:-:S05]  /*6320*/  FSEL R3, R3, |R13|, !P0 ;  /* 0x4000000d03037208 */ /* 0x000fca0004000000 */
[----:B------:R-:W-:-:S05]  /*6330*/  VIADD R4, R3, 0xc0cafb0d ;  /* 0xc0cafb0d03047836 */ /* 0x000fca0000000000 */
[----:B------:R-:W-:-:S04]  /*6340*/  LOP3.LUT R4, R4, 0xff800000, RZ, 0xc0, !PT ;  /* 0xff80000004047812 */ /* 0x000fc800078ec0ff */
[-C--:B------:R-:W-:Y:S02]  /*6350*/  IADD3 R3, PT, PT, R3, -R4.reuse, RZ ;  /* 0x8000000403037210 */ /* 0x080fe40007ffe0ff */
[----:B------:R-:W-:-:S03]  /*6360*/  I2FP.F32.S32 R4, R4 ;  /* 0x0000000400047245 */ /* 0x000fc60000201400 */
[----:B------:R-:W-:-:S04]  /*6370*/  FADD R5, R3, 1 ;  /* 0x3f80000003057421 */ /* 0x000fc80000000000 */
[----:B------:R1:W2:Y:S02]  /*6380*/  MUFU.RCP R8, R5 ;  /* 0x0000000500087308 */ /* 0x0002a40000001000 */
[----:B-1----:R-:W-:Y:S01]  /*6390*/  FADD R5, R3, -1 ;  /* 0xbf80000003057421 */ /* 0x002fe20000000000 */
[----:B------:R-:W-:-:S03]  /*63a0*/  FSEL R3, RZ, -24, P0 ;  /* 0xc1c00000ff037808 */ /* 0x000fc60000000000 */
[----:B------:R-:W-:Y:S02]  /*63b0*/  FADD R9, R5, R5 ;  /* 0x0000000505097221 */ /* 0x000fe40000000000 */
[----:B------:R-:W-:Y:S02]  /*63c0*/  FFMA R3, R4, 1.1920928955078125e-07, R3 ;  /* 0x3400000004037823 */ /* 0x000fe40000000003 */
[----:B--2---:R-:W-:-:S04]  /*63d0*/  FMUL R9, R8, R9 ;  /* 0x0000000908097220 */ /* 0x004fc80000400000 */
        /* <DEDUP_REMOVED lines=18> */
[----:B------:R-:W-:Y:S01]  /*6500*/  FMUL R4, R7, -R11 ;  /* 0x8000000b07047220 */ /* 0x000fe20000400000 */
[----:B------:R-:W-:-:S03]  /*6510*/  FADD R12, -R12, R11 ;  /* 0x0000000b0c0c7221 */ /* 0x000fc60000000100 */
[----:B------:R-:W1:Y:S01]  /*6520*/  FRND R5, R4 ;  /* 0x0000000400057307 */ /* 0x000e620000201000 */
[----:B------:R-:W-:Y:S01]  /*6530*/  FADD R12, R3, -R12 ;  /* 0x8000000c030c7221 */ /* 0x000fe20000000000 */
[----:B------:R-:W-:Y:S01]  /*6540*/  FFMA R3, -R7, R11, -R4 ;  /* 0x0000000b07037223 */ /* 0x000fe20000000904 */
[----:B------:R-:W-:-:S03]  /*6550*/  FSETP.GEU.AND P1, PT, R4, RZ, PT ;  /* 0x000000ff0400720b */ /* 0x000fc60003f2e000 */
[----:B------:R-:W-:Y:S02]  /*6560*/  FFMA R3, -R7, R12, R3 ;  /* 0x0000000c07037223 */ /* 0x000fe40000000103 */
[----:B------:R-:W2:Y:S01]  /*6570*/  F2I.NTZ R10, R4 ;  /* 0x00000004000a7305 */ /* 0x000ea20000203100 */
[----:B-1----:R-:W-:Y:S01]  /*6580*/  FADD R8, R4, -R5 ;  /* 0x8000000504087221 */ /* 0x002fe20000000000 */
[----:B------:R-:W-:-:S03]  /*6590*/  FSETP.GT.AND P0, PT, R5, RZ, PT ;  /* 0x000000ff0500720b */ /* 0x000fc60003f04000 */
[----:B------:R-:W-:Y:S01]  /*65a0*/  FADD R8, R3, R8 ;  /* 0x0000000803087221 */ /* 0x000fe20000000000 */
[----:B------:R-:W-:Y:S02]  /*65b0*/  SEL R5, RZ, 0x83000000, P0 ;  /* 0x83000000ff057807 */ /* 0x000fe40000000000 */
[----:B------:R-:W-:Y:S01]  /*65c0*/  FSETP.GT.AND P0, PT, |R4|, 152, PT ;  /* 0x431800000400780b */ /* 0x000fe20003f04200 */
[----:B------:R-:W-:Y:S01]  /*65d0*/  FFMA R3, R8, R14, 0.0013391353422775864601 ;  /* 0x3aaf85ed08037423 */ /* 0x000fe2000000000e */
[----:B--2---:R-:W-:Y:S01]  /*65e0*/  LEA R10, R10, -R5, 0x17 ;  /* 0x800000050a0a7211 */ /* 0x004fe200078eb8ff */
[----:B------:R-:W-:Y:S02]  /*65f0*/  IMAD.MOV.U32 R4, RZ, RZ, 0x3f800000 ;  /* 0x3f800000ff047424 */ /* 0x000fe400078e00ff */
[----:B------:R-:W-:-:S04]  /*6600*/  FFMA R3, R8, R3, 0.0096188392490148544312 ;  /* 0x3c1d985608037423 */ /* 0x000fc80000000003 */
[----:B------:R-:W-:-:S04]  /*6610*/  FFMA R3, R8, R3, 0.055503588169813156128 ;  /* 0x3d6357bb08037423 */ /* 0x000fc80000000003 */
[----:B------:R-:W-:Y:S01]  /*6620*/  FFMA R9, R8, R3, 0.24022644758224487305 ;  /* 0x3e75fdec08097423 */ /* 0x000fe20000000003 */
[----:B------:R-:W-:-:S03]  /*6630*/  FMUL R3, R7, -0.5 ;  /* 0xbf00000007037820 */ /* 0x000fc60000400000 */
        /* <DEDUP_REMOVED lines=11> */
[----:B------:R-:W-:Y:S01]  /*66f0*/  @!P0 FADD R4, -R7, R13 ;  /* 0x0000000d07048221 */ /* 0x000fe20000000100 */
[----:B------:R-:W-:Y:S06]  /*6700*/  @!P0 BRA `(.L_x_81) ;  /* 0x0000000000508947 */ /* 0x000fec0003800000 */
[----:B------:R-:W-:Y:S01]  /*6710*/  FSETP.NEU.AND P0, PT, |R13|, +INF , PT ;  /* 0x7f8000000d00780b */ /* 0x000fe20003f0d200 */
[----:B------:R-:W-:-:S03]  /*6720*/  FADD R3, -R7, -R3 ;  /* 0x8000000307037221 */ /* 0x000fc60000000100 */
[----:B------:R-:W-:-:S04]  /*6730*/  FSETP.NEU.AND P0, PT, R13, RZ, P0 ;  /* 0x000000ff0d00720b */ /* 0x000fc8000070d000 */
[----:B------:R-:W-:Y:S02]  /*6740*/  FSETP.GT.AND P1, PT, R7, RZ, !P0 ;  /* 0x000000ff0700720b */ /* 0x000fe40004724000 */
[----:B------:R-:W-:-:S07]  /*6750*/  FSETP.NEU.AND P2, PT, |R3|, 1, !P0 ;  /* 0x3f8000000300780b */ /* 0x000fce000474d200 */
[----:B------:R-:W-:-:S05]  /*6760*/  @!P0 FADD R5, R13, R13 ;  /* 0x0000000d0d058221 */ /* 0x000fca0000000000 */
[----:B------:R-:W-:-:S04]  /*6770*/  @P1 LOP3.LUT R5, R5, 0x7f800000, RZ, 0x3c, !PT ;  /* 0x7f80000005051812 */ /* 0x000fc800078e3cff */
[----:B------:R-:W-:-:S04]  /*6780*/  @P2 LOP3.LUT R5, R5, 0x7fffffff, RZ, 0xc0, !PT ;  /* 0x7fffffff05052812 */ /* 0x000fc800078ec0ff */
[----:B------:R-:W-:Y:S01]  /*6790*/  @!P0 MOV R4, R5 ;  /* 0x0000000500048202 */ /* 0x000fe20000000f00 */
[----:B------:R-:W-:Y:S06]  /*67a0*/  @!P0 BRA `(.L_x_81) ;  /* 0x0000000000288947 */ /* 0x000fec0003800000 */
[----:B------:R-:W-:Y:S02]  /*67b0*/  FSETP.NEU.AND P0, PT, |R7|, +INF , PT ;  /* 0x7f8000000700780b */ /* 0x000fe40003f0d200 */
[----:B------:R-:W-:-:S13]  /*67c0*/  FSETP.EQ.AND P1, PT, R13, -1, PT ;  /* 0xbf8000000d00780b */ /* 0x000fda0003f22000 */
[----:B------:R-:W-:Y:S05]  /*67d0*/  @!P0 BRA P1, `(.L_x_81) ;  /* 0x00000000001c8947 */ /* 0x000fea0000800000 */
[----:B------:R-:W-:-:S13]  /*67e0*/  FSETP.GEU.AND P1, PT, R13, RZ, PT ;  /* 0x000000ff0d00720b */ /* 0x000fda0003f2e000 */
[----:B------:R-:W1:Y:S01]  /*67f0*/  @!P1 FRND.FLOOR R4, -R7 ;  /* 0x8000000700049307 */ /* 0x000e620000205000 */
[----:B------:R-:W-:-:S04]  /*6800*/  @!P1 FSETP.NEU.AND P2, PT, |R3|, 1, PT ;  /* 0x3f8000000300980b */ /* 0x000fc80003f4d200 */
[-C--:B------:R-:W-:Y:S02]  /*6810*/  @!P1 FSEL R3, R8, -R8.reuse, P2 ;  /* 0x8000000808039208 */ /* 0x080fe40001000000 */
[----:B-1----:R-:W-:Y:S02]  /*6820*/  @!P1 FSETP.NEU.AND P0, PT, R4, -R7, PT ;  /* 0x800000070400920b */ /* 0x002fe40003f0d000 */
[----:B------:R-:W-:Y:S02]  /*6830*/  MOV R4, R8 ;  /* 0x0000000800047202 */ /* 0x000fe40000000f00 */
[----:B------:R-:W-:-:S09]  /*6840*/  @!P1 FSEL R4, R3, +QNAN , !P0 ;  /* 0x7fffffff03049808 */ /* 0x000fd20004000000 */
.L_x_81:
[----:B------:R-:W-:Y:S05]  /*6850*/  BSYNC.RECONVERGENT B0 ;  /* 0x0000000000007941 */ /* 0x000fea0003800200 */
.L_x_80:
[C---:B------:R-:W-:Y:S01]  /*6860*/  FMUL R3, R53.reuse, 0.3333333134651184082 ;  /* 0x3eaaaaaa35037820 */ /* 0x040fe20000400000 */
[----:B------:R-:W-:Y:S01]  /*6870*/  FSETP.NEU.AND P2, PT, R6, 1, PT ;  /* 0x3f8000000600780b */ /* 0x000fe20003f4d000 */
[----:B------:R-:W-:Y:S02]  /*6880*/  BSSY.RECONVERGENT B0, `(.L_x_82) ;  /* 0x0000026000007945 */ /* 0x000fe40003800200 */
[----:B------:R-:W1:Y:S01]  /*6890*/  FRND R7, R3 ;  /* 0x0000000300077307 */ /* 0x000e620000201000 */
[----:B------:R-:W-:Y:S01]  /*68a0*/  FFMA R5, R53, 0.3333333134651184082, -R3 ;  /* 0x3eaaaaaa35057823 */ /* 0x000fe20000000803 */
[----:B------:R-:W-:-:S03]  /*68b0*/  FSETP.GEU.AND P1, PT, R3, RZ, PT ;  /* 0x000000ff0300720b */ /* 0x000fc60003f2e000 */
[----:B------:R-:W-:-:S03]  /*68c0*/  FFMA R5, R59, 0.3333333134651184082, R5 ;  /* 0x3eaaaaaa3b057823 */ /* 0x000fc60000000005 */
[----:B------:R-:W2:Y:S01]  /*68d0*/  F2I.NTZ R10, R3 ;  /* 0x00000003000a7305 */ /* 0x000ea20000203100 */
[----:B-1----:R-:W-:Y:S01]  /*68e0*/  FADD R8, R3, -R7 ;  /* 0x8000000703087221 */ /* 0x002fe20000000000 */
[----:B------:R-:W-:-:S03]  /*68f0*/  FSETP.GT.AND P0, PT, R7, RZ, PT ;  /* 0x000000ff0700720b */ /* 0x000fc60003f04000 */
[----:B------:R-:W-:Y:S01]  /*6900*/  FADD R8, R5, R8 ;  /* 0x0000000805087221 */ /* 0x000fe20000000000 */
[----:B------:R-:W-:Y:S02]  /*6910*/  SEL R7, RZ, 0x83000000, P0 ;  /* 0x83000000ff077807 */ /* 0x000fe40000000000 */
[----:B------:R-:W1:Y:S01]  /*6920*/  F2F.F64.F32 R4, R4 ;  /* 0x0000000400047310 */ /* 0x000e620000201800 */
[----:B------:R-:W-:Y:S01]  /*6930*/  FSETP.GT.AND P0, PT, |R3|, 152, PT ;  /* 0x431800000300780b */ /* 0x000fe20003f04200 */
[----:B------:R-:W-:Y:S01]  /*6940*/  FFMA R9, R8, R14, 0.0013391353422775864601 ;  /* 0x3aaf85ed08097423 */ /* 0x000fe2000000000e */
[----:B--2---:R-:W-:-:S03]  /*6950*/  LEA R10, R10, -R7, 0x17 ;  /* 0x800000070a0a7211 */ /* 0x004fc600078eb8ff */
[----:B------:R-:W-:-:S04]  /*6960*/  FFMA R9, R8, R9, 0.0096188392490148544312 ;  /* 0x3c1d985608097423 */ /* 0x000fc80000000009 */
[----:B------:R-:W-:-:S04]  /*6970*/  FFMA R9, R8, R9, 0.055503588169813156128 ;  /* 0x3d6357bb08097423 */ /* 0x000fc80000000009 */
[----:B------:R-:W-:Y:S01]  /*6980*/  FFMA R9, R8, R9, 0.24022644758224487305 ;  /* 0x3e75fdec08097423 */ /* 0x000fe20000000009 */
[----:B-1----:R-:W-:-:S03]  /*6990*/  DMUL R4, R44, R4 ;  /* 0x000000042c047228 */ /* 0x002fc60000000000 */
[----:B------:R-:W-:-:S03]  /*69a0*/  FFMA R9, R8, R9, 0.69314718246459960938 ;  /* 0x3f31721808097423 */ /* 0x000fc60000000009 */
[----:B------:R1:W2:Y:S01]  /*69b0*/  F2F.F32.F64 R44, R4 ;  /* 0x00000004002c7310 */ /* 0x0002a20000301000 */
[----:B------:R-:W-:Y:S01]  /*69c0*/  FFMA R9, R8, R9, 1 ;  /* 0x3f80000008097423 */ /* 0x000fe20000000009 */
[----:B------:R-:W-:-:S04]  /*69d0*/  VIADD R8, R7, 0x7f000000 ;  /* 0x7f00000007087836 */ /* 0x000fc80000000000 */
[----:B------:R-:W-:-:S04]  /*69e0*/  FMUL R8, R9, R8 ;  /* 0x0000000809087220 */ /* 0x000fc80000400000 */
[----:B------:R-:W-:Y:S01]  /*69f0*/  FMUL R10, R8, R10 ;  /* 0x0000000a080a7220 */ /* 0x000fe20000400000 */
[----:B------:R-:W-:Y:S02]  /*6a00*/  MOV R8, 0x3f800000 ;  /* 0x3f80000000087802 */ /* 0x000fe40000000f00 */
[----:B------:R-:W-:Y:S01]  /*6a10*/  @P0 FSEL R10, RZ, +INF , !P1 ;  /* 0x7f800000ff0a0808 */ /* 0x000fe20004800000 */
[----:B-1----:R-:W-:Y:S06]  /*6a20*/  @!P2 BRA `(.L_x_83) ;  /* 0x00000000002ca947 */ /* 0x002fec0003800000 */
[----:B------:R-:W-:-:S13]  /*6a30*/  FSETP.NAN.AND P0, PT, |R6|, |R6|, PT ;  /* 0x400000060600720b */ /* 0x000fda0003f08200 */
[----:B------:R-:W-:Y:S01]  /*6a40*/  @P0 FADD R8, R6, 0.3333333134651184082 ;  /* 0x3eaaaaaa06080421 */ /* 0x000fe20000000000 */
[----:B------:R-:W-:Y:S06]  /*6a50*/  @P0 BRA `(.L_x_83) ;  /* 0x0000000000200947 */ /* 0x000fec0003800000 */
[----:B------:R-:W-:-:S04]  /*6a60*/  FSETP.NEU.AND P0, PT, |R6|, +INF , PT ;  /* 0x7f8000000600780b */ /* 0x000fc80003f0d200 */
[----:B------:R-:W-:-:S13]  /*6a70*/  FSETP.NEU.AND P0, PT, R6, RZ, P0 ;  /* 0x000000ff0600720b */ /* 0x000fda000070d000 */
[----:B------:R-:W-:-:S05]  /*6a80*/  @!P0 FADD R8, R6, R6 ;  /* 0x0000000606088221 */ /* 0x000fca0000000000 */
[----:B------:R-:W-:Y:S01]  /*6a90*/  @!P0 LOP3.LUT R8, R8, 0x7fffffff, RZ, 0xc0, !PT ;  /* 0x7fffffff08088812 */ /* 0x000fe200078ec0ff */
[----:B------:R-:W-:Y:S06]  /*6aa0*/  @!P0 BRA `(.L_x_83) ;  /* 0x00000000000c8947 */ /* 0x000fec0003800000 */
[----:B------:R-:W-:Y:S01]  /*6ab0*/  FSETP.GEU.AND P0, PT, R6, RZ, PT ;  /* 0x000000ff0600720b */ /* 0x000fe20003f0e000 */
[----:B------:R-:W-:-:S12]  /*6ac0*/  IMAD.MOV.U32 R8, RZ, RZ, R10 ;  /* 0x000000ffff087224 */ /* 0x000fd800078e000a */
[----:B------:R-:W-:-:S07]  /*6ad0*/  @!P0 MOV R8, 0x7fffffff ;  /* 0x7fffffff00088802 */ /* 0x000fce0000000f00 */
.L_x_83:
[----:B------:R-:W-:Y:S05]  /*6ae0*/  BSYNC.RECONVERGENT B0 ;  /* 0x0000000000007941 */ /* 0x000fea0003800200 */
.L_x_82:
[----:B------:R-:W-:Y:S01]  /*6af0*/  FMUL R3, R11, 33333 ;  /* 0x470235000b037820 */ /* 0x000fe20000400000 */
[----:B------:R-:W-:Y:S01]  /*6b00*/  FSETP.NEU.AND P2, PT, R13, 1, PT ;  /* 0x3f8000000d00780b */ /* 0x000fe20003f4d000 */
[----:B------:R-:W-:Y:S02]  /*6b10*/  BSSY.RECONVERGENT B0, `(.L_x_84) ;  /* 0x0000023000007945 */ /* 0x000fe40003800200 */
[----:B------:R-:W1:Y:S01]  /*6b20*/  FRND R5, R3 ;  /* 0x0000000300057307 */ /* 0x000e620000201000 */
[----:B------:R-:W-:Y:S01]  /*6b30*/  FFMA R4, R11, 33333, -R3 ;  /* 0x470235000b047823 */ /* 0x000fe20000000803 */
[----:B------:R-:W-:-:S03]  /*6b40*/  FSETP.GEU.AND P1, PT, R3, RZ, PT ;  /* 0x000000ff0300720b */ /* 0x000fc60003f2e000 */
[----:B------:R-:W-:-:S03]  /*6b50*/  FFMA R4, R12, 33333, R4 ;  /* 0x470235000c047823 */ /* 0x000fc60000000004 */
[----:B------:R-:W3:Y:S01]  /*6b60*/  F2I.NTZ R7, R3 ;  /* 0x0000000300077305 */ /* 0x000ee20000203100 */
[----:B-1----:R-:W-:Y:S01]  /*6b70*/  FADD R6, R3, -R5 ;  /* 0x8000000503067221 */ /* 0x002fe20000000000 */
[----:B------:R-:W-:-:S03]  /*6b80*/  FSETP.GT.AND P0, PT, R5, RZ, PT ;  /* 0x000000ff0500720b */ /* 0x000fc60003f04000 */
[----:B------:R-:W-:Y:S01]  /*6b90*/  FADD R4, R4, R6 ;  /* 0x0000000604047221 */ /* 0x000fe20000000000 */
[----:B------:R-:W-:Y:S02]  /*6ba0*/  SEL R5, RZ, 0x83000000, P0 ;  /* 0x83000000ff057807 */ /* 0x000fe40000000000 */
[----:B------:R-:W-:Y:S01]  /*6bb0*/  FSETP.GT.AND P0, PT, |R3|, 152, PT ;  /* 0x431800000300780b */ /* 0x000fe20003f04200 */
[C---:B------:R-:W-:Y:S01]  /*6bc0*/  FFMA R6, R4.reuse, R14, 0.0013391353422775864601 ;  /* 0x3aaf85ed04067423 */ /* 0x040fe2000000000e */
[----:B------:R-:W-:Y:S01]  /*6bd0*/  IADD3 R9, PT, PT, R5, 0x7f000000, RZ ;  /* 0x7f00000005097810 */ /* 0x000fe20007ffe0ff */
[----:B---3--:R-:W-:Y:S02]  /*6be0*/  IMAD R7, R7, 0x800000, -R5 ;  /* 0x0080000007077824 */ /* 0x008fe400078e0a05 */
[----:B------:R-:W-:-:S04]  /*6bf0*/  FFMA R6, R4, R6, 0.0096188392490148544312 ;  /* 0x3c1d985604067423 */ /* 0x000fc80000000006 */
[----:B------:R-:W-:-:S04]  /*6c00*/  FFMA R6, R4, R6, 0.055503588169813156128 ;  /* 0x3d6357bb04067423 */ /* 0x000fc80000000006 */
[----:B------:R-:W-:-:S04]  /*6c10*/  FFMA R6, R4, R6, 0.24022644758224487305 ;  /* 0x3e75fdec04067423 */ /* 0x000fc80000000006 */
[----:B------:R-:W-:-:S04]  /*6c20*/  FFMA R6, R4, R6, 0.69314718246459960938 ;  /* 0x3f31721804067423 */ /* 0x000fc80000000006 */
[----:B------:R-:W-:Y:S01]  /*6c30*/  FFMA R6, R4, R6, 1 ;  /* 0x3f80000004067423 */ /* 0x000fe20000000006 */
[----:B------:R-:W-:-:S03]  /*6c40*/  HFMA2 R4, -RZ, RZ, 1.875, 0 ;  /* 0x3f800000ff047431 */ /* 0x000fc600000001ff */
[----:B------:R-:W-:Y:S02]  /*6c50*/  FMUL R6, R6, R9 ;  /* 0x0000000906067220 */ /* 0x000fe40000400000 */
[----:B------:R-:W1:Y:S02]  /*6c60*/  F2F.F64.F32 R8, R8 ;  /* 0x0000000800087310 */ /* 0x000e640000201800 */
        /* <DEDUP_REMOVED lines=13> */
.L_x_85:
[----:B------:R-:W-:Y:S05]  /*6d40*/  BSYNC.RECONVERGENT B0 ;  /* 0x0000000000007941 */ /* 0x000fea0003800200 */
.L_x_84:
[----:B------:R-:W3:Y:S01]  /*6d50*/  F2F.F64.F32 R4, R4 ;  /* 0x0000000400047310 */ /* 0x000ee20000201800 */
[----:B-1----:R-:W-:Y:S01]  /*6d60*/  DADD R12, R8, -1 ;  /* 0xbff00000080c7429 */ /* 0x002fe20000000000 */
[----:B------:R-:W-:Y:S09]  /*6d70*/  BSSY.RECONVERGENT B7, `(.L_x_86) ;  /* 0x0000016000077945 */ /* 0x000ff20003800200 */
[----:B------:R-:W-:Y:S01]  /*6d80*/  FSETP.GEU.AND P1, PT, |R13|, 6.5827683646048100446e-37, PT ;  /* 0x036000000d00780b */ /* 0x000fe20003f2e200 */
[----:B---3--:R-:W-:Y:S01]  /*6d90*/  DADD R10, R4, -1 ;  /* 0xbff00000040a7429 */ /* 0x008fe20000000000 */
[----:B------:R-:W-:-:S05]  /*6da0*/  IMAD.MOV.U32 R4, RZ, RZ, 0x1 ;  /* 0x00000001ff047424 */ /* 0x000fca00078e00ff */
        /* <DEDUP_REMOVED lines=12> */
[----:B------:R-:W-:Y:S02]  /*6e70*/  MOV R8, R10 ;  /* 0x0000000a00087202 */ /* 0x000fe40000000f00 */
[----:B------:R-:W-:Y:S02]  /*6e80*/  MOV R9, R11 ;  /* 0x0000000b00097202 */ /* 0x000fe40000000f00 */
[----:B------:R-:W-:-:S07]  /*6e90*/  MOV R3, 0x6eb0 ;  /* 0x00006eb000037802 */ /* 0x000fce0000000f00 */
[----:B0-2---:R-:W-:Y:S05]  /*6ea0*/  CALL.REL.NOINC `($__internal_1_$__cuda_sm20_div_rn_f64_full) ;  /* 0x0000027000707944 */ /* 0x005fea0003c00000 */
[----:B------:R-:W-:Y:S01]  /*6eb0*/  IMAD.MOV.U32 R4, RZ, RZ, R24 ;  /* 0x000000ffff047224 */ /* 0x000fe200078e0018 */
[----:B------:R-:W-:-:S07]  /*6ec0*/  MOV R5, R25 ;  /* 0x0000001900057202 */ /* 0x000fce0000000f00 */
.L_x_87:
[----:B------:R-:W-:Y:S05]  /*6ed0*/  BSYNC.RECONVERGENT B7 ;  /* 0x0000000000077941 */ /* 0x000fea0003800200 */
.L_x_86:
[C---:B--2---:R-:W-:Y:S01]  /*6ee0*/  FMUL R3, |R44|.reuse, 16777216 ;  /* 0x4b8000002c037820 */ /* 0x044fe20000400200 */
[----:B------:R-:W-:Y:S01]  /*6ef0*/  FSETP.GEU.AND P0, PT, |R44|, 1.175494350822287508e-38, PT ;  /* 0x008000002c00780b */ /* 0x000fe20003f0e200 */
[----:B------:R-:W-:Y:S01]  /*6f00*/  HFMA2 R11, -RZ, RZ, 0.771484375, 0.21533203125 ;  /* 0x3a2c32e4ff0b7431 */ /* 0x000fe200000001ff */
[----:B------:R1:W2:Y:S01]  /*6f10*/  F2F.F32.F64 R13, R4 ;  /* 0x00000004000d7310 */ /* 0x0002a20000301000 */
[----:B------:R-:W-:Y:S01]  /*6f20*/  BSSY.RECONVERGENT B0, `(.L_x_88) ;  /* 0x0000057000007945 */ /* 0x000fe20003800200 */
[----:B------:R-:W-:-:S04]  /*6f30*/  FSEL R3, R3, |R44|, !P0 ;  /* 0x4000002c03037208 */ /* 0x000fc80004000000 */
[----:B------:R-:W-:-:S04]  /*6f40*/  IADD3 R6, PT, PT, R3, -0x3f3504f3, RZ ;  /* 0xc0cafb0d03067810 */ /* 0x000fc80007ffe0ff */
[----:B------:R-:W-:-:S05]  /*6f50*/  LOP3.LUT R6, R6, 0xff800000, RZ, 0xc0, !PT ;  /* 0xff80000006067812 */ /* 0x000fca00078ec0ff */
[----:B------:R-:W-:Y:S01]  /*6f60*/  IMAD.IADD R3, R3, 0x1, -R6 ;  /* 0x0000000103037824 */ /* 0x000fe200078e0a06 */
[----:B------:R-:W-:-:S03]  /*6f70*/  I2FP.F32.S32 R6, R6 ;  /* 0x0000000600067245 */ /* 0x000fc60000201400 */
[----:B------:R-:W-:-:S04]  /*6f80*/  FADD R7, R3, 1 ;  /* 0x3f80000003077421 */ /* 0x000fc80000000000 */
[----:B------:R3:W4:Y:S02]  /*6f90*/  MUFU.RCP R8, R7 ;  /* 0x0000000700087308 */ /* 0x0007240000001000 */
[----:B---3--:R-:W-:Y:S01]  /*6fa0*/  FADD R7, R3, -1 ;  /* 0xbf80000003077421 */ /* 0x008fe20000000000 */
[----:B------:R-:W-:-:S03]  /*6fb0*/  FSEL R3, RZ, -24, P0 ;  /* 0xc1c00000ff037808 */ /* 0x000fc60000000000 */
[----:B------:R-:W-:Y:S02]  /*6fc0*/  FADD R9, R7, R7 ;  /* 0x0000000707097221 */ /* 0x000fe40000000000 */
[----:B------:R-:W-:Y:S02]  /*6fd0*/  FFMA R3, R6, 1.1920928955078125e-07, R3 ;  /* 0x3400000006037823 */ /* 0x000fe40000000003 */
[----:B----4-:R-:W-:-:S04]  /*6fe0*/  FMUL R9, R8, R9 ;  /* 0x0000000908097220 */ /* 0x010fc80000400000 */
        /* <DEDUP_REMOVED lines=8> */
[----:B------:R-:W-:Y:S01]  /*7070*/  FFMA R3, R9, 1.4426950216293334961, R3 ;  /* 0x3fb8aa3b09037823 */ /* 0x000fe20000000003 */
[----:B------:R-:W-:Y:S01]  /*7080*/  MOV R7, 0x391fcb8e ;  /* 0x391fcb8e00077802 */ /* 0x000fe20000000f00 */
        /* <DEDUP_REMOVED lines=8> */
[----:B-1----:R-:W-:-:S04]  /*7110*/  FADD R4, R12, R3 ;  /* 0x000000030c047221 */ /* 0x002fc80000000000 */
[----:B--2---:R-:W-:Y:S01]  /*7120*/  FMUL R5, R13, R4 ;  /* 0x000000040d057220 */ /* 0x004fe20000400000 */
[----:B------:R-:W-:-:S03]  /*7130*/  FADD R12, -R12, R4 ;  /* 0x000000040c0c7221 */ /* 0x000fc60000000100 */
[----:B------:R-:W1:Y:S01]  /*7140*/  FRND R6, R5 ;  /* 0x0000000500067307 */ /* 0x000e620000201000 */
[----:B------:R-:W-:Y:S01]  /*7150*/  FADD R12, R3, -R12 ;  /* 0x8000000c030c7221 */ /* 0x000fe20000000000 */
[----:B------:R-:W-:Y:S01]  /*7160*/  FFMA R4, R13, R4, -R5 ;  /* 0x000000040d047223 */ /* 0x000fe20000000805 */
[C---:B------:R-:W-:Y:S02]  /*7170*/  FSETP.GT.AND P1, PT, |R5|.reuse, 152, PT ;  /* 0x431800000500780b */ /* 0x040fe40003f24200 */
[----:B------:R-:W-:Y:S01]  /*7180*/  FSETP.GEU.AND P2, PT, R5, RZ, PT ;  /* 0x000000ff0500720b */ /* 0x000fe20003f4e000 */
[----:B------:R-:W-:Y:S02]  /*7190*/  FFMA R4, R13, R12, R4 ;  /* 0x0000000c0d047223 */ /* 0x000fe40000000004 */
        /* <DEDUP_REMOVED lines=16> */
[----:B------:R-:W-:-:S04]  /*72a0*/  VIADD R4, R6, 0x7f000000 ;  /* 0x7f00000006047836 */ /* 0x000fc80000000000 */
[----:B------:R-:W-:-:S04]  /*72b0*/  FMUL R4, R7, R4 ;  /* 0x0000000407047220 */ /* 0x000fc80000400000 */
[----:B------:R-:W-:Y:S01]  /*72c0*/  FMUL R8, R4, R8 ;  /* 0x0000000804087220 */ /* 0x000fe20000400000 */
[----:B------:R-:W-:Y:S01]  /*72d0*/  HFMA2 R4, -RZ, RZ, 1.875, 0 ;  /* 0x3f800000ff047431 */ /* 0x000fe200000001ff */
        /* <DEDUP_REMOVED lines=23> */
[----:B------:R-:W-:Y:S02]  /*7450*/  @!P1 FSETP.NEU.AND P2, PT, |R5|, 1, PT ;  /* 0x3f8000000500980b */ /* 0x000fe40003f4d200 */
[----:B-1----:R-:W-:Y:S02]  /*7460*/  @!P1 FSETP.NEU.AND P0, PT, R3, R13, PT ;  /* 0x0000000d0300920b */ /* 0x002fe40003f0d000 */
[----:B------:R-:W-:-:S04]  /*7470*/  @!P1 FSEL R3, R8, -R8, P2 ;  /* 0x8000000808039208 */ /* 0x000fc80001000000 */
[----:B------:R-:W-:-:S07]  /*7480*/  @!P1 FSEL R4, R3, +QNAN , !P0 ;  /* 0x7fffffff03049808 */ /* 0x000fce0004000000 */
.L_x_89:
[----:B------:R-:W-:Y:S05]  /*7490*/  BSYNC.RECONVERGENT B0 ;  /* 0x0000000000007941 */ /* 0x000fea0003800200 */
.L_x_88:
[----:B------:R-:W-:-:S04]  /*74a0*/  FMUL R4, R4, R52 ;  /* 0x0000003404047220 */ /* 0x000fc80000400000 */
[----:B------:R1:W2:Y:S01]  /*74b0*/  F2F.F64.F32 R6, R4 ;  /* 0x0000000400067310 */ /* 0x0002a20000201800 */
[----:B------:R-:W-:Y:S05]  /*74c0*/  BRA `(.L_x_90) ;  /* 0x00000000007c7947 */ /* 0x000fea0003800000 */
.L_x_71:
[----:B------:R-:W2:Y:S02]  /*74d0*/  LD.E.64 R6, desc[UR36][R6.64+0x10] ;  /* 0x0000102406067980 */ /* 0x000ea4000c101b00 */
[----:B--2---:R-:W-:-:S06]  /*74e0*/  IMAD.WIDE.U32 R6, R46, 0x8, R6 ;  /* 0x000000082e067825 */ /* 0x004fcc00078e0006 */
[----:B------:R-:W2:Y:S01]  /*74f0*/  LD.E.64 R6, desc[UR36][R6.64] ;  /* 0x0000002406067980 */ /* 0x000ea2000c101b00 */
[----:B------:R-:W-:-:S06]  /*7500*/  DMUL R12, R10, R8 ;  /* 0x000000080a0c7228 */ /* 0x000fcc0000000000 */
[----:B------:R-:W1:Y:S01]  /*7510*/  MUFU.RCP64H R5, R13 ;  /* 0x0000000d00057308 */ /* 0x000e620000001800 */
[----:B------:R-:W-:-:S06]  /*7520*/  MOV R4, 0x1 ;  /* 0x0000000100047802 */ /* 0x000fcc0000000f00 */
[----:B-1----:R-:W-:-:S08]  /*7530*/  DFMA R8, -R12, R4, 1 ;  /* 0x3ff000000c08742b */ /* 0x002fd00000000104 */
[----:B------:R-:W-:-:S08]  /*7540*/  DFMA R8, R8, R8, R8 ;  /* 0x000000080808722b */ /* 0x000fd00000000008 */
[----:B------:R-:W-:-:S08]  /*7550*/  DFMA R8, R4, R8, R4 ;  /* 0x000000080408722b */ /* 0x000fd00000000004 */
[----:B------:R-:W-:-:S08]  /*7560*/  DFMA R4, -R12, R8, 1 ;  /* 0x3ff000000c04742b */ /* 0x000fd00000000108 */
[----:B------:R-:W-:Y:S01]  /*7570*/  DFMA R4, R8, R4, R8 ;  /* 0x000000040804722b */ /* 0x000fe20000000008 */
[----:B--2---:R-:W5:Y:S07]  /*7580*/  LD.E.64 R6, desc[UR36][R6.64+0x8] ;  /* 0x0000082406067980 */ /* 0x004f6e000c101b00 */
[----:B------:R-:W-:Y:S01]  /*7590*/  DMUL R8, R42, R4 ;  /* 0x000000042a087228 */ /* 0x000fe20000000000 */
[----:B------:R-:W-:Y:S01]  /*75a0*/  FSETP.GEU.AND P1, PT, |R43|, 6.5827683646048100446e-37, PT ;  /* 0x036000002b00780b */ /* 0x000fe20003f2e200 */
[----:B------:R-:W-:Y:S06]  /*75b0*/  BSSY.RECONVERGENT B7, `(.L_x_91) ;  /* 0x000000e000077945 */ /* 0x000fec0003800200 */
        /* <DEDUP_REMOVED lines=13> */
.L_x_92:
[----:B------:R-:W-:Y:S05]  /*7690*/  BSYNC.RECONVERGENT B7 ;  /* 0x0000000000077941 */ /* 0x000fea0003800200 */
.L_x_91:
[----:B------:R-:W-:-:S06]  /*76a0*/  DADD R4, R4, 1 ;  /* 0x3ff0000004047429 */ /* 0x000fcc0000000000 */
[----:B------:R3:W4:Y:S05]  /*76b0*/  F2I.F64.TRUNC R47, R4 ;  /* 0x00000004002f7311 */ /* 0x00072a000030d100 */
.L_x_90:
[----:B------:R-:W-:Y:S05]  /*76c0*/  BSYNC.RECONVERGENT B6 ;  /* 0x0000000000067941 */ /* 0x000fea0003800200 */
.L_x_70:
[----:B------:R-:W1:Y:S02]  /*76d0*/  LDC.64 R12, c[0x0][0x380] ;  /* 0x0000e000ff0c7b82 */ /* 0x000e640000000a00 */
[----:B-1-3--:R-:W3:Y:S04]  /*76e0*/  LDG.E.64 R4, desc[UR36][R12.64] ;  /* 0x000000240c047981 */ /* 0x00aee8000c1e1b00 */
[----:B------:R-:W4:Y:S04]  /*76f0*/  LDG.E.64 R24, desc[UR36][R12.64+0x10] ;  /* 0x000010240c187981 */ /* 0x000f28000c1e1b00 */
[----:B------:R-:W4:Y:S01]  /*7700*/  LDG.E.64 R20, desc[UR36][R12.64+0x8] ;  /* 0x000008240c147981 */ /* 0x000f22000c1e1b00 */
[----:B--2--5:R-:W1:Y:S01]  /*7710*/  MUFU.RCP64H R9, R7 ;  /* 0x0000000700097308 */ /* 0x024e620000001800 */
[----:B------:R-:W2:Y:S01]  /*7720*/  LDC.64 R14, c[0x0][0x3a8] ;  /* 0x0000ea00ff0e7b82 */ /* 0x000ea20000000a00 */
[----:B------:R-:W-:Y:S01]  /*7730*/  BSSY.RECONVERGENT B6, `(.L_x_93) ;  /* 0x0000025000067945 */ /* 0x000fe20003800200 */
[----:B---3--:R-:W-:-:S02]  /*7740*/  SHF.R.U32.HI R3, RZ, 0x2, R5 ;  /* 0x00000002ff037819 */ /* 0x008fc40000011605 */
[----:B------:R-:W-:Y:S01]  /*7750*/  IADD3 R44, PT, PT, R4, 0x587c5, RZ ;  /* 0x000587c5042c7810 */ /* 0x000fe20007ffe0ff */
[----:B------:R-:W-:Y:S01]  /*7760*/  HFMA2 R4, -RZ, RZ, 0.1171875, 0 ;  /* 0x2f800000ff047431 */ /* 0x000fe200000001ff */
[----:B------:R-:W-:Y:S01]  /*7770*/  LOP3.LUT R3, R3, R5, RZ, 0x3c, !PT ;  /* 0x0000000503037212 */ /* 0x000fe200078e3cff */
[----:B----4-:R-:W-:Y:S01]  /*7780*/  IMAD.SHL.U32 R5, R25, 0x10, RZ ;  /* 0x0000001019057824 */ /* 0x010fe200078e00ff */
[----:B------:R-:W-:Y:S01]  /*7790*/  MOV R49, R24 ;  /* 0x0000001800317202 */ /* 0x000fe20000000f00 */
[----:B------:R-:W-:Y:S01]  /*77a0*/  IMAD.MOV.U32 R52, RZ, RZ, R25 ;  /* 0x000000ffff347224 */ /* 0x000fe200078e0019 */
[----:B------:R-:W-:Y:S01]  /*77b0*/  SHF.L.U32 R8, R3, 0x1, RZ ;  /* 0x0000000103087819 */ /* 0x000fe200000006ff */
[----:B------:R-:W-:Y:S01]  /*77c0*/  IMAD.MOV.U32 R48, RZ, RZ, R21 ;  /* 0x000000ffff307224 */ /* 0x000fe200078e0015 */
[----:B------:R-:W-:Y:S02]  /*77d0*/  MOV R45, R20 ;  /* 0x00000014002d7202 */ /* 0x000fe40000000f00 */
[----:B------:R-:W-:-:S02]  /*77e0*/  LOP3.LUT R5, R25, R5, R8, 0x96, !PT ;  /* 0x0000000519057212 */ /* 0x000fc400078e9608 */
[----:B------:R-:W-:Y:S01]  /*77f0*/  IADD3 R8, PT, PT, R7, 0x300402, RZ ;  /* 0x0030040207087810 */ /* 0x000fe20007ffe0ff */
[----:B------:R-:W-:Y:S01]  /*7800*/  STG.E.64 desc[UR36][R12.64+0x8], R48 ;  /* 0x000008300c007986 */ /* 0x000fe2000c101b24 */
[----:B------:R-:W-:Y:S02]  /*7810*/  LOP3.LUT R53, R5, R3, RZ, 0x3c, !PT ;  /* 0x0000000305357212 */ /* 0x000fe400078e3cff */
[----:B------:R-:W-:Y:S01]  /*7820*/  FSETP.GEU.AND P0, PT, |R8|, 5.8789094863358348022e-39, PT ;  /* 0x004004020800780b */ /* 0x000fe20003f0e200 */
[----:B------:R-:W-:Y:S01]  /*7830*/  STG.E.64 desc[UR36][R12.64], R44 ;  /* 0x0000002c0c007986 */ /* 0x000fe2000c101b24 */
[----:B-1----:R-:W-:Y:S01]  /*7840*/  DFMA R10, R8, -R6, 1 ;  /* 0x3ff00000080a742b */ /* 0x002fe20000000806 */
[----:B------:R-:W-:Y:S02]  /*7850*/  IMAD.IADD R3, R53, 0x1, R44 ;  /* 0x0000000135037824 */ /* 0x000fe400078e022c */
[----:B------:R1:W-:Y:S03]  /*7860*/  STG.E.64 desc[UR36][R12.64+0x10], R52 ;  /* 0x000010340c007986 */ /* 0x0003e6000c101b24 */
[----:B------:R-:W-:-:S02]  /*7870*/  I2FP.F32.U32 R3, R3 ;  /* 0x0000000300037245 */ /* 0x000fc40000201000 */
[----:B------:R-:W-:-:S03]  /*7880*/  DFMA R10, R10, R10, R10 ;  /* 0x0000000a0a0a722b */ /* 0x000fc6000000000a */
[----:B------:R-:W-:-:S04]  /*7890*/  FFMA R3, R3, R4, 1.1641532182693481445e-10 ;  /* 0x2f00000003037423 */ /* 0x000fc80000000004 */
[----:B------:R-:W2:Y:S01]  /*78a0*/  F2F.F64.F32 R4, R3 ;  /* 0x0000000300047310 */ /* 0x000ea20000201800 */
[----:B------:R-:W-:-:S08]  /*78b0*/  DFMA R10, R8, R10, R8 ;  /* 0x0000000a080a722b */ /* 0x000fd00000000008 */
[C---:B-1----:R-:W-:Y:S01]  /*78c0*/  DFMA R12, R10.reuse, -R6, 1 ;  /* 0x3ff000000a0c742b */ /* 0x042fe20000000806 */
[----:B--2---:R1:W-:Y:S07]  /*78d0*/  STG.E.64 desc[UR36][R14.64+0x98], R4 ;  /* 0x000098040e007986 */ /* 0x0043ee000c101b24 */
[----:B------:R-:W-:Y:S01]  /*78e0*/  DFMA R10, R10, R12, R10 ;  /* 0x0000000c0a0a722b */ /* 0x000fe2000000000a */
[----:B------:R-:W-:Y:S10]  /*78f0*/  @P0 BRA `(.L_x_94) ;  /* 0x0000000000200947 */ /* 0x000ff40003800000 */
[----:B------:R-:W-:Y:S02]  /*7900*/  LOP3.LUT R3, R7, 0x7fffffff, RZ, 0xc0, !PT ;  /* 0x7fffffff07037812 */ /* 0x000fe400078ec0ff */
[----:B------:R-:W-:Y:S02]  /*7910*/  MOV R10, R6 ;  /* 0x00000006000a7202 */ /* 0x000fe40000000f00 */
[----:B------:R-:W-:Y:S01]  /*7920*/  MOV R11, R7 ;  /* 0x00000007000b7202 */ /* 0x000fe20000000f00 */
[----:B------:R-:W-:Y:S01]  /*7930*/  VIADD R12, R3, 0xfff00000 ;  /* 0xfff00000030c7836 */ /* 0x000fe20000000000 */
[----:B------:R-:W-:-:S07]  /*7940*/  MOV R62, 0x7960 ;  /* 0x00007960003e7802 */ /* 0x000fce0000000f00 */
[----:B01----:R-:W-:Y:S05]  /*7950*/  CALL.REL.NOINC `($__internal_0_$__cuda_sm20_dblrcp_rn_slowpath_v3) ;  /* 0x0000026400187944 */ /* 0x003fea0003c00000 */
[----:B------:R-:W-:Y:S02]  /*7960*/  MOV R10, R12 ;  /* 0x0000000c000a7202 */ /* 0x000fe40000000f00 */
[----:B------:R-:W-:-:S07]  /*7970*/  MOV R11, R13 ;  /* 0x0000000d000b7202 */ /* 0x000fce0000000f00 */
.L_x_94:
[----:B------:R-:W-:Y:S05]  /*7980*/  BSYNC.RECONVERGENT B6 ;  /* 0x0000000000067941 */ /* 0x000fea0003800200 */
.L_x_93:
[----:B------:R-:W-:Y:S01]  /*7990*/  DSETP.GT.AND P0, PT, R10, R4, PT ;  /* 0x000000040a00722a */ /* 0x000fe20003f04000 */
[----:B------:R-:W-:-:S13]  /*79a0*/  BSSY.RECONVERGENT B7, `(.L_x_95) ;  /* 0x00000ca000077945 */ /* 0x000fda0003800200 */
[----:B------:R-:W-:Y:S05]  /*79b0*/  @!P0 BRA `(.L_x_96) ;  /* 0x0000000c00208947 */ /* 0x000fea0003800000 */
[----:B------:R-:W2:Y:S01]  /*79c0*/  I2F.F64 R6, R47 ;  /* 0x0000002f00067312 */ /* 0x000ea20000201c00 */
[----:B------:R-:W-:Y:S01]  /*79d0*/  UMOV UR4, 0xfaa19c47 ;  /* 0xfaa19c4700047882 */ /* 0x000fe20000000000 */
[----:B------:R-:W-:Y:S01]  /*79e0*/  UMOV UR5, 0x3fefffff ;  /* 0x3fefffff00057882 */ /* 0x000fe20000000000 */
[----:B------:R-:W-:Y:S01]  /*79f0*/  BSSY.RECONVERGENT B6, `(.L_x_97) ;  /* 0x00000c3000067945 */ /* 0x000fe20003800200 */
[----:B--2---:R-:W-:-:S11]  /*7a00*/  DADD R6, R6, UR4 ;  /* 0x0000000406067e29 */ /* 0x004fd60008000000 */
.L_x_104:
[----:B--2---:R-:W-:Y:S01]  /*7a10*/  BSSY.RECONVERGENT B0, `(.L_x_98) ;  /* 0x0000028000007945 */ /* 0x004fe20003800200 */
.L_x_99:
[----:B------:R-:W1:Y:S02]  /*7a20*/  LDC.64 R10, c[0x0][0x380] ;  /* 0x0000e000ff0a7b82 */ /* 0x000e640000000a00 */
[----:B-12---:R-:W2:Y:S04]  /*7a30*/  LDG.E.64 R4, desc[UR36][R10.64] ;  /* 0x000000240a047981 */ /* 0x006ea8000c1e1b00 */
[----:B------:R-:W3:Y:S04]  /*7a40*/  LDG.E.64 R20, desc[UR36][R10.64+0x10] ;  /* 0x000010240a147981 */ /* 0x000ee8000c1e1b00 */
[----:B------:R-:W4:Y:S01]  /*7a50*/  LDG.E.64 R14, desc[UR36][R10.64+0x8] ;  /* 0x000008240a0e7981 */ /* 0x000f22000c1e1b00 */
[----:B------:R-:W1:Y:S01]  /*7a60*/  LDC.64 R12, c[0x0][0x388] ;  /* 0x0000e200ff0c7b82 */ /* 0x000e620000000a00 */
[----:B--2---:R-:W-:-:S02]  /*7a70*/  SHF.R.U32.HI R3, RZ, 0x2, R5 ;  /* 0x00000002ff037819 */ /* 0x004fc40000011605 */
[----:B------:R-:W-:Y:S01]  /*7a80*/  IADD3 R24, PT, PT, R4, 0x587c5, RZ ;  /* 0x000587c504187810 */ /* 0x000fe20007ffe0ff */
[----:B------:R-:W-:Y:S01]  /*7a90*/  HFMA2 R4, -RZ, RZ, 0.1171875, 0 ;  /* 0x2f800000ff047431 */ /* 0x000fe200000001ff */
[----:B------:R-:W-:Y:S01]  /*7aa0*/  LOP3.LUT R3, R3, R5, RZ, 0x3c, !PT ;  /* 0x0000000503037212 */ /* 0x000fe200078e3cff */
[----:B---3--:R-:W-:Y:S01]  /*7ab0*/  IMAD.SHL.U32 R5, R21, 0x10, RZ ;  /* 0x0000001015057824 */ /* 0x008fe200078e00ff */
[----:B------:R-:W-:Y:S01]  /*7ac0*/  MOV R48, R21 ;  /* 0x0000001500307202 */ /* 0x000fe20000000f00 */
[----:B------:R-:W-:Y:S01]  /*7ad0*/  IMAD.MOV.U32 R45, RZ, RZ, R20 ;  /* 0x000000ffff2d7224 */ /* 0x000fe200078e0014 */
[----:B------:R-:W-:Y:S02]  /*7ae0*/  SHF.L.U32 R8, R3, 0x1, RZ ;  /* 0x0000000103087819 */ /* 0x000fe400000006ff */
[----:B----4-:R-:W-:Y:S02]  /*7af0*/  MOV R44, R15 ;  /* 0x0000000f002c7202 */ /* 0x010fe40000000f00 */
[----:B------:R-:W-:-:S02]  /*7b00*/  LOP3.LUT R5, R21, R5, R8, 0x96, !PT ;  /* 0x0000000515057212 */ /* 0x000fc400078e9608 */
[----:B------:R-:W2:Y:S01]  /*7b10*/  LDC.64 R8, c[0x0][0x3a8] ;  /* 0x0000ea00ff087b82 */ /* 0x000ea20000000a00 */
[----:B------:R-:W-:Y:S01]  /*7b20*/  MOV R25, R14 ;  /* 0x0000000e00197202 */ /* 0x000fe20000000f00 */
[----:B------:R-:W-:Y:S01]  /*7b30*/  STG.E.64 desc[UR36][R10.64+0x8], R44 ;  /* 0x0000082c0a007986 */ /* 0x000fe2000c101b24 */
[----:B------:R-:W-:-:S03]  /*7b40*/  LOP3.LUT R49, R5, R3, RZ, 0x3c, !PT ;  /* 0x0000000305317212 */ /* 0x000fc600078e3cff */
[----:B------:R-:W-:Y:S02]  /*7b50*/  STG.E.64 desc[UR36][R10.64], R24 ;  /* 0x000000180a007986 */ /* 0x000fe4000c101b24 */
[----:B------:R-:W-:Y:S02]  /*7b60*/  IMAD.IADD R3, R49, 0x1, R24 ;  /* 0x0000000131037824 */ /* 0x000fe400078e0218 */
[----:B------:R-:W-:Y:S03]  /*7b70*/  STG.E.64 desc[UR36][R10.64+0x10], R48 ;  /* 0x000010300a007986 */ /* 0x000fe6000c101b24 */
[----:B------:R-:W-:-:S05]  /*7b80*/  I2FP.F32.U32 R3, R3 ;  /* 0x0000000300037245 */ /* 0x000fca0000201000 */
[----:B------:R-:W-:-:S04]  /*7b90*/  FFMA R3, R3, R4, 1.1641532182693481445e-10 ;  /* 0x2f00000003037423 */ /* 0x000fc80000000004 */
[----:B------:R-:W2:Y:S02]  /*7ba0*/  F2F.F64.F32 R4, R3 ;  /* 0x0000000300047310 */ /* 0x000ea40000201800 */
[----:B--2---:R1:W-:Y:S04]  /*7bb0*/  STG.E.64 desc[UR36][R8.64+0x98], R4 ;  /* 0x0000980408007986 */ /* 0x0043e8000c101b24 */
[----:B-1----:R-:W2:Y:S01]  /*7bc0*/  LDG.E.64 R8, desc[UR36][R12.64+0x20] ;  /* 0x000020240c087981 */ /* 0x002ea2000c1e1b00 */
[----:B------:R-:W-:-:S10]  /*7bd0*/  DMUL R4, R6, R4 ;  /* 0x0000000406047228 */ /* 0x000fd40000000000 */
[----:B------:R-:W1:Y:S01]  /*7be0*/  F2I.F64.TRUNC R4, R4 ;  /* 0x0000000400047311 */ /* 0x000e62000030d100 */
[----:B--2---:R-:W-:-:S06]  /*7bf0*/  IMAD.WIDE.U32 R8, R46, 0x8, R8 ;  /* 0x000000082e087825 */ /* 0x004fcc00078e0008 */
[----:B------:R-:W2:Y:S01]  /*7c00*/  LD.E.64 R8, desc[UR36][R8.64] ;  /* 0x0000002408087980 */ /* 0x000ea2000c101b00 */
[----:B-1----:R-:W1:Y:S01]  /*7c10*/  I2F.F64 R60, R4 ;  /* 0x00000004003c7312 */ /* 0x002e620000201c00 */
[----:B------:R-:W-:Y:S01]  /*7c20*/  UMOV UR4, 0xf6c91c1b ;  /* 0xf6c91c1b00047882 */ /* 0x000fe20000000000 */
[----:B------:R-:W-:Y:S02]  /*7c30*/  UMOV UR5, 0x3b30b0ed ;  /* 0x3b30b0ed00057882 */ /* 0x000fe40000000000 */
[----:B-1----:R-:W-:-:S08]  /*7c40*/  DMUL R60, R60, UR4 ;  /* 0x000000043c3c7c28 */ /* 0x002fd00008000000 */
[----:B------:R-:W-:Y:S01]  /*7c50*/  DSETP.GEU.AND P0, PT, R60, R42, PT ;  /* 0x0000002a3c00722a */ /* 0x000fe20003f0e000 */
[----:B--2---:R-:W-:-:S05]  /*7c60*/  IMAD.WIDE R8, R19, 0x4, R8 ;  /* 0x0000000413087825 */ /* 0x004fca00078e0208 */
[----:B------:R2:W-:Y:S08]  /*7c70*/  ST.E desc[UR36][R8.64], R4 ;  /* 0x0000000408007985 */ /* 0x0005f0000c101924 */
[----:B------:R-:W-:Y:S05]  /*7c80*/  @P0 BRA `(.L_x_99) ;  /* 0xfffffffc00640947 */ /* 0x000fea000383ffff */
[----:B------:R-:W-:Y:S05]  /*7c90*/  BSYNC.RECONVERGENT B0 ;  /* 0x0000000000007941 */ /* 0x000fea0003800200 */
.L_x_98:
[----:B------:R-:W1:Y:S01]  /*7ca0*/  MUFU.RCP64H R5, R43 ;  /* 0x0000002b00057308 */ /* 0x000e620000001800 */
[----:B--2---:R-:W-:Y:S01]  /*7cb0*/  IMAD.MOV.U32 R4, RZ, RZ, 0x1 ;  /* 0x00000001ff047424 */ /* 0x004fe200078e00ff */
[----:B------:R-:W-:Y:S01]  /*7cc0*/  FSETP.GEU.AND P1, PT, |R61|, 6.5827683646048100446e-37, PT ;  /* 0x036000003d00780b */ /* 0x000fe20003f2e200 */
[----:B------:R-:W-:Y:S01]  /*7cd0*/  BSSY.RECONVERGENT B8, `(.L_x_100) ;  /* 0x0000015000087945 */ /* 0x000fe20003800200 */
[----:B------:R-:W-:-:S03]  /*7ce0*/  MOV R44, 0x3f800000 ;  /* 0x3f800000002c7802 */ /* 0x000fc60000000f00 */
        /* <DEDUP_REMOVED lines=17> */
[----:B------:R-:W-:Y:S01]  /*7e00*/  IMAD.MOV.U32 R4, RZ, RZ, R24 ;  /* 0x000000ffff047224 */ /* 0x000fe200078e0018 */
[----:B------:R-:W-:-:S07]  /*7e10*/  MOV R5, R25 ;  /* 0x0000001900057202 */ /* 0x000fce0000000f00 */
.L_x_101:
[----:B------:R-:W-:Y:S05]  /*7e20*/  BSYNC.RECONVERGENT B8 ;  /* 0x0000000000087941 */ /* 0x000fea0003800200 */
.L_x_100:
[----:B------:R-:W1:Y:S02]  /*7e30*/  LDC.64 R8, c[0x0][0x3a0] ;  /* 0x0000e800ff087b82 */ /* 0x000e640000000a00 */
[----:B-1----:R-:W2:Y:S04]  /*7e40*/  LDG.E.64 R8, desc[UR36][R8.64+0x160] ;  /* 0x0001602408087981 */ /* 0x002ea8000c1e1b00 */
[----:B--2---:R-:W2:Y:S02]  /*7e50*/  LD.E.64 R8, desc[UR36][R8.64+0x18] ;  /* 0x0000182408087980 */ /* 0x004ea4000c101b00 */
[----:B--2---:R-:W-:-:S06]  /*7e60*/  IMAD.WIDE.U32 R8, R46, 0x8, R8 ;  /* 0x000000082e087825 */ /* 0x004fcc00078e0008 */
[----:B------:R-:W2:Y:S01]  /*7e70*/  LD.E.64 R8, desc[UR36][R8.64] ;  /* 0x0000002408087980 */ /* 0x000ea2000c101b00 */
[----:B------:R-:W-:-:S06]  /*7e80*/  DADD R4, -R4, 1 ;  /* 0x3ff0000004047429 */ /* 0x000fcc0000000100 */
[----:B------:R-:W1:Y:S02]  /*7e90*/  F2F.F32.F64 R15, R4 ;  /* 0x00000004000f7310 */ /* 0x000e640000301000 */
[C---:B-1----:R-:W-:Y:S01]  /*7ea0*/  FMUL R3, |R15|.reuse, 16777216 ;  /* 0x4b8000000f037820 */ /* 0x042fe20000400200 */
[----:B------:R-:W-:-:S04]  /*7eb0*/  FSETP.GEU.AND P0, PT, |R15|, 1.175494350822287508e-38, PT ;  /* 0x008000000f00780b */ /* 0x000fc80003f0e200 */
[----:B------:R-:W-:-:S04]  /*7ec0*/  FSEL R3, R3, |R15|, !P0 ;  /* 0x4000000f03037208 */ /* 0x000fc80004000000 */
[----:B------:R-:W-:-:S04]  /*7ed0*/  IADD3 R4, PT, PT, R3, -0x3f3504f3, RZ ;  /* 0xc0cafb0d03047810 */ /* 0x000fc80007ffe0ff */
[----:B------:R-:W-:-:S05]  /*7ee0*/  LOP3.LUT R4, R4, 0xff800000, RZ, 0xc0, !PT ;  /* 0xff80000004047812 */ /* 0x000fca00078ec0ff */
[----:B------:R-:W-:Y:S01]  /*7ef0*/  IMAD.IADD R3, R3, 0x1, -R4 ;  /* 0x0000000103037824 */ /* 0x000fe200078e0a04 */
[----:B--2---:R-:W2:Y:S03]  /*7f00*/  LD.E.64 R8, desc[UR36][R8.64+0x8] ;  /* 0x0000082408087980 */ /* 0x004ea6000c101b00 */
[C---:B------:R-:W-:Y:S01]  /*7f10*/  FADD R5, R3.reuse, 1 ;  /* 0x3f80000003057421 */ /* 0x040fe20000000000 */
[----:B------:R-:W-:Y:S01]  /*7f20*/  I2FP.F32.S32 R4, R4 ;  /* 0x0000000400047245 */ /* 0x000fe20000201400 */
[----:B------:R-:W-:Y:S01]  /*7f30*/  BSSY.RECONVERGENT B0, `(.L_x_102) ;  /* 0x0000053000007945 */ /* 0x000fe20003800200 */
[----:B------:R-:W-:Y:S01]  /*7f40*/  MOV R13, 0x3a2c32e4 ;  /* 0x3a2c32e4000d7802 */ /* 0x000fe20000000f00 */
        /* <DEDUP_REMOVED lines=26> */
[----:B--2---:R-:W-:-:S06]  /*80f0*/  DADD R8, -R8, 1.5 ;  /* 0x3ff8000008087429 */ /* 0x004fcc0000000100 */
[----:B------:R1:W2:Y:S02]  /*8100*/  F2F.F32.F64 R20, R8 ;  /* 0x0000000800147310 */ /* 0x0002a40000301000 */
[----:B-1----:R-:W-:Y:S01]  /*8110*/  MOV R9, 0x391fcb8e ;  /* 0x391fcb8e00097802 */ /* 0x002fe20000000f00 */
[----:B--2---:R-:W-:-:S05]  /*8120*/  FMUL R5, R20, R4 ;  /* 0x0000000414057220 */ /* 0x004fca0000400000 */
        /* <DEDUP_REMOVED lines=38> */
[----:B------:R-:W-:-:S04]  /*8390*/  @P2 LOP3.LUT R3, R3, 0x7fffffff, RZ, 0xc0, !PT ;  /* 0x7fffffff03032812 */ /* 0x000fc800078ec0ff */
[----:B------:R-:W-:Y:S01]  /*83a0*/  @!P0 MOV R44, R3 ;  /* 0x00000003002c8202 */ /* 0x000fe20000000f00 */
[----:B------:R-:W-:Y:S06]  /*83b0*/  @!P0 BRA `(.L_x_103) ;  /* 0x0000000000288947 */ /* 0x000fec0003800000 */
[----:B------:R-:W-:Y:S02]  /*83c0*/  FSETP.NEU.AND P0, PT, |R20|, +INF , PT ;  /* 0x7f8000001400780b */ /* 0x000fe40003f0d200 */
[----:B------:R-:W-:-:S13]  /*83d0*/  FSETP.EQ.AND P1, PT, R15, -1, PT ;  /* 0xbf8000000f00780b */ /* 0x000fda0003f22000 */
[----:B------:R-:W-:Y:S05]  /*83e0*/  @!P0 BRA P1, `(.L_x_103) ;  /* 0x00000000001c8947 */ /* 0x000fea0000800000 */
[----:B------:R-:W-:Y:S01]  /*83f0*/  FSETP.GEU.AND P1, PT, R15, RZ, PT ;  /* 0x000000ff0f00720b */ /* 0x000fe20003f2e000 */
[----:B------:R-:W-:-:S12]  /*8400*/  IMAD.MOV.U32 R44, RZ, RZ, R10 ;  /* 0x000000ffff2c7224 */ /* 0x000fd800078e000a */
[----:B------:R-:W1:Y:S01]  /*8410*/  @!P1 FRND.FLOOR R3, R20 ;  /* 0x0000001400039307 */ /* 0x000e620000205000 */
[----:B------:R-:W-:Y:S02]  /*8420*/  @!P1 FSETP.NEU.AND P2, PT, |R4|, 1, PT ;  /* 0x3f8000000400980b */ /* 0x000fe40003f4d200 */
[----:B-1----:R-:W-:Y:S02]  /*8430*/  @!P1 FSETP.NEU.AND P0, PT, R3, R20, PT ;  /* 0x000000140300920b */ /* 0x002fe40003f0d000 */
[----:B------:R-:W-:-:S04]  /*8440*/  @!P1 FSEL R3, R10, -R10, P2 ;  /* 0x8000000a0a039208 */ /* 0x000fc80001000000 */
[----:B------:R-:W-:-:S07]  /*8450*/  @!P1 FSEL R44, R3, +QNAN , !P0 ;  /* 0x7fffffff032c9808 */ /* 0x000fce0004000000 */
.L_x_103:
[----:B------:R-:W-:Y:S05]  /*8460*/  BSYNC.RECONVERGENT B0 ;  /* 0x0000000000007941 */ /* 0x000fea0003800200 */
.L_x_102:
[----:B------:R-:W1:Y:S02]  /*8470*/  LDC.64 R8, c[0x0][0x380] ;  /* 0x0000e000ff087b82 */ /* 0x000e640000000a00 */
[----:B-1----:R-:W2:Y:S04]  /*8480*/  LDG.E.64 R4, desc[UR36][R8.64] ;  /* 0x0000002408047981 */ /* 0x002ea8000c1e1b00 */
[----:B------:R-:W3:Y:S04]  /*8490*/  LDG.E.64 R14, desc[UR36][R8.64+0x10] ;  /* 0x00001024080e7981 */ /* 0x000ee8000c1e1b00 */
[----:B------:R-:W4:Y:S01]  /*84a0*/  LDG.E.64 R12, desc[UR36][R8.64+0x8] ;  /* 0x00000824080c7981 */ /* 0x000f22000c1e1b00 */
[----:B--2---:R-:W-:Y:S01]  /*84b0*/  SHF.R.U32.HI R3, RZ, 0x2, R5 ;  /* 0x00000002ff037819 */ /* 0x004fe20000011605 */
[----:B------:R-:W-:-:S02]  /*84c0*/  VIADD R20, R4, 0x587c5 ;  /* 0x000587c504147836 */ /* 0x000fc40000000000 */
[----:B------:R-:W-:Y:S01]  /*84d0*/  HFMA2 R4, -RZ, RZ, 0.1171875, 0 ;  /* 0x2f800000ff047431 */ /* 0x000fe200000001ff */
[----:B------:R-:W-:Y:S01]  /*84e0*/  LOP3.LUT R3, R3, R5, RZ, 0x3c, !PT ;  /* 0x0000000503037212 */ /* 0x000fe200078e3cff */
[----:B---3--:R-:W-:Y:S01]  /*84f0*/  IMAD.MOV.U32 R48, RZ, RZ, R15 ;  /* 0x000000ffff307224 */ /* 0x008fe200078e000f */
[----:B------:R-:W-:Y:S02]  /*8500*/  SHF.L.U32 R5, R15, 0x4, RZ ;  /* 0x000000040f057819 */ /* 0x000fe400000006ff */
[----:B------:R-:W-:Y:S01]  /*8510*/  SHF.L.U32 R10, R3, 0x1, RZ ;  /* 0x00000001030a7819 */ /* 0x000fe200000006ff */
[----:B----4-:R-:W-:Y:S01]  /*8520*/  IMAD.MOV.U32 R24, RZ, RZ, R13 ;  /* 0x000000ffff187224 */ /* 0x010fe200078e000d */
[----:B------:R-:W-:Y:S02]  /*8530*/  MOV R25, R14 ;  /* 0x0000000e00197202 */ /* 0x000fe40000000f00 */
[----:B------:R-:W-:Y:S02]  /*8540*/  LOP3.LUT R5, R15, R5, R10, 0x96, !PT ;  /* 0x000000050f057212 */ /* 0x000fe400078e960a */
[----:B------:R-:W1:Y:S01]  /*8550*/  LDC.64 R10, c[0x0][0x3a8] ;  /* 0x0000ea00ff0a7b82 */ /* 0x000e620000000a00 */
[----:B------:R-:W-:Y:S01]  /*8560*/  MOV R21, R12 ;  /* 0x0000000c00157202 */ /* 0x000fe20000000f00 */
[----:B------:R2:W-:Y:S01]  /*8570*/  STG.E.64 desc[UR36][R8.64+0x8], R24 ;  /* 0x0000081808007986 */ /* 0x0005e2000c101b24 */
[----:B------:R-:W-:-:S03]  /*8580*/  LOP3.LUT R49, R5, R3, RZ, 0x3c, !PT ;  /* 0x0000000305317212 */ /* 0x000fc600078e3cff */
[----:B------:R2:W-:Y:S01]  /*8590*/  STG.E.64 desc[UR36][R8.64], R20 ;  /* 0x0000001408007986 */ /* 0x0005e2000c101b24 */
[----:B------:R-:W-:-:S03]  /*85a0*/  IADD3 R3, PT, PT, R49, R20, RZ ;  /* 0x0000001431037210 */ /* 0x000fc60007ffe0ff */
[----:B------:R2:W-:Y:S01]  /*85b0*/  STG.E.64 desc[UR36][R8.64+0x10], R48 ;  /* 0x0000103008007986 */ /* 0x0005e2000c101b24 */
[----:B------:R-:W-:-:S05]  /*85c0*/  I2FP.F32.U32 R3, R3 ;  /* 0x0000000300037245 */ /* 0x000fca0000201000 */
[----:B------:R-:W-:-:S04]  /*85d0*/  FFMA R3, R3, R4, 1.1641532182693481445e-10 ;  /* 0x2f00000003037423 */ /* 0x000fc80000000004 */
[----:B------:R-:W1:Y:S01]  /*85e0*/  F2F.F64.F32 R4, R3 ;  /* 0x0000000300047310 */ /* 0x000e620000201800 */
[----:B------:R-:W-:Y:S01]  /*85f0*/  FSETP.GT.AND P0, PT, R44, R3, PT ;  /* 0x000000032c00720b */ /* 0x000fe20003f04000 */
[----:B-1----:R2:W-:-:S12]  /*8600*/  STG.E.64 desc[UR36][R10.64+0x98], R4 ;  /* 0x000098040a007986 */ /* 0x0025d8000c101b24 */
[----:B------:R-:W-:Y:S05]  /*8610*/  @!P0 BRA `(.L_x_104) ;  /* 0xfffffff000fc8947 */ /* 0x000fea000383ffff */
[----:B------:R-:W-:Y:S05]  /*8620*/  BSYNC.RECONVERGENT B6 ;  /* 0x0000000000067941 */ /* 0x000fea0003800200 */
.L_x_97:
[----:B------:R-:W-:-:S11]  /*8630*/  DADD R60, R42, -R60 ;  /* 0x000000002a3c7229 */ /* 0x000fd6000000083c */
.L_x_96:
[----:B------:R-:W-:Y:S05]  /*8640*/  BSYNC.RECONVERGENT B7 ;  /* 0x0000000000077941 */ /* 0x000fea0003800200 */
.L_x_95:
[----:B-12---:R-:W2:Y:S04]  /*8650*/  LDG.E.64 R4, desc[UR36][R22.64+0x1d8] ;  /* 0x0001d82416047981 */ /* 0x006ea8000c1e1b00 */
[----:B--2---:R-:W2:Y:S02]  /*8660*/  LD.E R4, desc[UR36][R4.64+0x4] ;  /* 0x0000042404047980 */ /* 0x004ea4000c101900 */
[C---:B--2---:R-:W-:Y:S02]  /*8670*/  ISETP.GE.AND P0, PT, R46.reuse, R4, PT ;  /* 0x000000042e00720c */ /* 0x044fe40003f06270 */
[----:B------:R-:W-:-:S11]  /*8680*/  IADD3 R46, PT, PT, R46, 0x1, RZ ;  /* 0x000000012e2e7810 */ /* 0x000fd60007ffe0ff */
[----:B------:R-:W-:Y:S05]  /*8690*/  @!P0 BRA `(.L_x_105) ;  /* 0xffffffcc00d88947 */ /* 0x000fea000383ffff */
[----:B------:R-:W-:Y:S05]  /*86a0*/  BSYNC.RECONVERGENT B4 ;  /* 0x0000000000047941 */ /* 0x000fea0003800200 */
.L_x_69:
[----:B------:R-:W-:-:S07]  /*86b0*/  MOV R59, R46 ;  /* 0x0000002e003b7202 */ /* 0x000fce0000000f00 */
.L_x_68:
[----:B------:R-:W-:Y:S05]  /*86c0*/  BSYNC.RECONVERGENT B5 ;  /* 0x0000000000057941 */ /* 0x000fea0003800200 */
.L_x_67:
[----:B------:R-:W2:Y:S04]  /*86d0*/  LDG.E.64 R4, desc[UR36][R22.64+0x1e8] ;  /* 0x0001e82416047981 */ /* 0x000ea8000c1e1b00 */
[----:B--2---:R-:W2:Y:S04]  /*86e0*/  LD.E.64 R6, desc[UR36][R4.64+0x8] ;  /* 0x0000082404067980 */ /* 0x004ea8000c101b00 */
[----:B--2---:R-:W2:Y:S01]  /*86f0*/  LD.E R6, desc[UR36][R6.64+0x4] ;  /* 0x0000042406067980 */ /* 0x004ea2000c101900 */
[----:B------:R-:W-:Y:S01]  /*8700*/  BSSY.RECONVERGENT B4, `(.L_x_106) ;  /* 0x000031b000047945 */ /* 0x000fe20003800200 */
[----:B--2---:R-:W-:-:S13]  /*8710*/  ISETP.GE.AND P0, PT, R6, 0x1, PT ;  /* 0x000000010600780c */ /* 0x004fda0003f06270 */
[----:B------:R-:W-:Y:S05]  /*8720*/  @!P0 BRA `(.L_x_107) ;  /* 0x0000003000608947 */ /* 0x000fea0003800000 */
[----:B------:R-:W2:Y:S04]  /*8730*/  LD.E.64 R4, desc[UR36][R4.64+0x10] ;  /* 0x0000102404047980 */ /* 0x000ea8000c101b00 */
[----:B--2---:R-:W2:Y:S01]  /*8740*/  LD.E R4, desc[UR36][R4.64+0x4] ;  /* 0x0000042404047980 */ /* 0x004ea2000c101900 */
[----:B------:R-:W-:Y:S01]  /*8750*/  BSSY.RECONVERGENT B0, `(.L_x_108) ;  /* 0x000005e000007945 */ /* 0x000fe20003800200 */
[----:B--2---:R-:W-:-:S13]  /*8760*/  ISETP.NE.AND P0, PT, R4, RZ, PT ;  /* 0x000000ff0400720c */ /* 0x004fda0003f05270 */
[----:B------:R-:W-:Y:S05]  /*8770*/  @P0 BRA `(.L_x_109) ;  /* 0x0000000000100947 */ /* 0x000fea0003800000 */
[----:B------:R-:W2:Y:S04]  /*8780*/  LDG.E.64 R22, desc[UR36][R22.64+0x148] ;  /* 0x0001482416167981 */ /* 0x000ea8000c1e1b00 */
[----:B--2---:R-:W2:Y:S04]  /*8790*/  LD.E.64 R22, desc[UR36][R22.64+0x8] ;  /* 0x0000082416167980 */ /* 0x004ea8000c101b00 */
[----:B--2---:R-:W5:Y:S01]  /*87a0*/  LD.E.64 R22, desc[UR36][R22.64+0x8] ;  /* 0x0000082416167980 */ /* 0x004f62000c101b00 */
[----:B------:R-:W-:Y:S05]  /*87b0*/  BRA `(.L_x_110) ;  /* 0x00000004005c7947 */ /* 0x000fea0003800000 */
.L_x_109:
[----:B------:R-:W1:Y:S01]  /*87c0*/  LDC.64 R4, c[0x0][0x390] ;  /* 0x0000e400ff047b82 */ /* 0x000e620000000a00 */
[----:B------:R-:W2:Y:S04]  /*87d0*/  LDG.E.64 R8, desc[UR36][R22.64+0x148] ;  /* 0x0001482416087981 */ /* 0x000ea8000c1e1b00 */
[----:B-1----:R-:W3:Y:S04]  /*87e0*/  LDG.E.64 R4, desc[UR36][R4.64+0x88] ;  /* 0x0000882404047981 */ /* 0x002ee8000c1e1b00 */
[----:B--2---:R-:W2:Y:S04]  /*87f0*/  LD.E.64 R10, desc[UR36][R8.64+0x8] ;  /* 0x00000824080a7980 */ /* 0x004ea8000c101b00 */
[----:B---3--:R-:W3:Y:S04]  /*8800*/  LD.E.64 R6, desc[UR36][R4.64+0x40] ;  /* 0x0000402404067980 */ /* 0x008ee8000c101b00 */
[----:B------:R-:W4:Y:S04]  /*8810*/  LD.E.64 R4, desc[UR36][R8.64+0x10] ;  /* 0x0000102408047980 */ /* 0x000f28000c101b00 */
[----:B------:R-:W4:Y:S04]  /*8820*/  LD.E.64 R8, desc[UR36][R8.64+0x18] ;  /* 0x0000182408087980 */ /* 0x000f28000c101b00 */
[----:B--2---:R-:W5:Y:S01]  /*8830*/  LD.E.64 R10, desc[UR36][R10.64+0x8] ;  /* 0x000008240a0a7980 */ /* 0x004f62000c101b00 */
[----:B---3--:R-:W-:-:S06]  /*8840*/  IMAD.WIDE R6, R51, 0x8, R6 ;  /* 0x0000000833067825 */ /* 0x008fcc00078e0206 */
[----:B------:R-:W2:Y:S04]  /*8850*/  LD.E.64 R6, desc[UR36][R6.64] ;  /* 0x0000002406067980 */ /* 0x000ea8000c101b00 */
[----:B----4-:R-:W5:Y:S04]  /*8860*/  LD.E.64 R4, desc[UR36][R4.64+0x8] ;  /* 0x0000082404047980 */ /* 0x010f68000c101b00 */
[----:B------:R-:W5:Y:S01]  /*8870*/  LD.E.64 R8, desc[UR36][R8.64+0x8] ;  /* 0x0000082408087980 */ /* 0x000f62000c101b00 */
[----:B------:R-:W-:Y:S05]  /*8880*/  BMOV.32.CLEAR RZ, B5 ;  /* 0x0000000005ff7355 */ /* 0x000fea0000100000 */
[----:B------:R-:W-:Y:S01]  /*8890*/  BSSY.RECONVERGENT B5, `(.L_x_111) ;  /* 0x0000046000057945 */ /* 0x000fe20003800200 */
[----:B------:R-:W-:Y:S01]  /*88a0*/  IMAD.MOV.U32 R22, RZ, RZ, 0x3f800000 ;  /* 0x3f800000ff167424 */ /* 0x000fe200078e00ff */
[----:B--2---:R-:W1:Y:S02]  /*88b0*/  F2F.F32.F64 R3, R6 ;  /* 0x0000000600037310 */ /* 0x004e640000301000 */
[----:B-1----:R-:W-:-:S13]  /*88c0*/  FSETP.NEU.AND P0, PT, R3, 1, PT ;  /* 0x3f8000000300780b */ /* 0x002fda0003f0d000 */
[----:B------:R-:W-:Y:S05]  /*88d0*/  @!P0 BRA `(.L_x_112) ;  /* 0x0000000400048947 */ /* 0x000fea0003800000 */
[----:B------:R-:W-:-:S13]  /*88e0*/  FSETP.NAN.AND P0, PT, |R3|, |R3|, PT ;  /* 0x400000030300720b */ /* 0x000fda0003f08200 */
[----:B------:R-:W-:Y:S01]  /*88f0*/  @P0 FADD R22, R3, 2 ;  /* 0x4000000003160421 */ /* 0x000fe20000000000 */
[----:B------:R-:W-:Y:S06]  /*8900*/  @P0 BRA `(.L_x_112) ;  /* 0x0000000000f80947 */ /* 0x000fec0003800000 */
[C---:B------:R-:W-:Y:S01]  /*8910*/  FMUL R12, |R3|.reuse, 16777216 ;  /* 0x4b800000030c7820 */ /* 0x040fe20000400200 */
[----:B------:R-:W-:Y:S01]  /*8920*/  FSETP.GEU.AND P0, PT, |R3|, 1.175494350822287508e-38, PT ;  /* 0x008000000300780b */ /* 0x000fe20003f0e200 */
[----:B------:R-:W-:-:S03]  /*8930*/  IMAD.MOV.U32 R22, RZ, RZ, 0x3a2c32e4 ;  /* 0x3a2c32e4ff167424 */ /* 0x000fc600078e00ff */
[----:B------:R-:W-:-:S04]  /*8940*/  FSEL R12, R12, |R3|, !P0 ;  /* 0x400000030c0c7208 */ /* 0x000fc80004000000 */
[----:B------:R-:W-:-:S04]  /*8950*/  IADD3 R13, PT, PT, R12, -0x3f3504f3, RZ ;  /* 0xc0cafb0d0c0d7810 */ /* 0x000fc80007ffe0ff */
[----:B------:R-:W-:-:S04]  /*8960*/  LOP3.LUT R13, R13, 0xff800000, RZ, 0xc0, !PT ;  /* 0xff8000000d0d7812 */ /* 0x000fc800078ec0ff */
[-C--:B------:R-:W-:Y:S02]  /*8970*/  IADD3 R12, PT, PT, R12, -R13.reuse, RZ ;  /* 0x8000000d0c0c7210 */ /* 0x080fe40007ffe0ff */
[----:B------:R-:W-:-:S03]  /*8980*/  I2FP.F32.S32 R13, R13 ;  /* 0x0000000d000d7245 */ /* 0x000fc60000201400 */
[----:B------:R-:W-:-:S04]  /*8990*/  FADD R14, R12, 1 ;  /* 0x3f8000000c0e7421 */ /* 0x000fc80000000000 */
[----:B------:R1:W2:Y:S02]  /*89a0*/  MUFU.RCP R15, R14 ;  /* 0x0000000e000f7308 */ /* 0x0002a40000001000 */
[----:B-1----:R-:W-:Y:S01]  /*89b0*/  FADD R14, R12, -1 ;  /* 0xbf8000000c0e7421 */ /* 0x002fe20000000000 */
[----:B------:R-:W-:Y:S02]  /*89c0*/  FSEL R12, RZ, -24, P0 ;  /* 0xc1c00000ff0c7808 */ /* 0x000fe40000000000 */
[----:B------:R-:W-:Y:S01]  /*89d0*/  FSETP.NEU.AND P0, PT, |R3|, +INF , PT ;  /* 0x7f8000000300780b */ /* 0x000fe20003f0d200 */
[----:B------:R-:W-:Y:S02]  /*89e0*/  FADD R20, R14, R14 ;  /* 0x0000000e0e147221 */ /* 0x000fe40000000000 */
[----:B------:R-:W-:Y:S01]  /*89f0*/  FFMA R12, R13, 1.1920928955078125e-07, R12 ;  /* 0x340000000d0c7823 */ /* 0x000fe2000000000c */
[----:B------:R-:W-:Y:S01]  /*8a00*/  FSETP.NEU.AND P0, PT, R3, RZ, P0 ;  /* 0x000000ff0300720b */ /* 0x000fe2000070d000 */
        /* <DEDUP_REMOVED lines=10> */
[----:B------:R-:W-:Y:S01]  /*8ab0*/  @!P0 FADD R3, R3, R3 ;  /* 0x0000000303038221 */ /* 0x000fe20000000000 */
        /* <DEDUP_REMOVED lines=8> */
[----:B------:R-:W-:-:S03]  /*8b40*/  HFMA2 R20, -RZ, RZ, 0.64013671875, -15.109375 ;  /* 0x391fcb8eff147431 */ /* 0x000fc600000001ff */
[----:B------:R-:W-:-:S04]  /*8b50*/  FADD R13, R23, R12 ;  /* 0x0000000c170d7221 */ /* 0x000fc80000000000 */
[----:B------:R-:W-:Y:S01]  /*8b60*/  FMUL R14, R13, 2 ;  /* 0x400000000d0e7820 */ /* 0x000fe20000400000 */
[----:B------:R-:W-:-:S03]  /*8b70*/  FADD R23, -R23, R13 ;  /* 0x0000000d17177221 */ /* 0x000fc60000000100 */
[----:B------:R-:W1:Y:S01]  /*8b80*/  FRND R15, R14 ;  /* 0x0000000e000f7307 */ /* 0x000e620000201000 */
[----:B------:R-:W-:Y:S01]  /*8b90*/  FADD R23, R12, -R23 ;  /* 0x800000170c177221 */ /* 0x000fe20000000000 */
[----:B------:R-:W-:Y:S01]  /*8ba0*/  FFMA R13, R13, 2, -R14 ;  /* 0x400000000d0d7823 */ /* 0x000fe2000000080e */
[----:B------:R-:W-:-:S03]  /*8bb0*/  FSETP.GT.AND P2, PT, |R14|, 152, PT ;  /* 0x431800000e00780b */ /* 0x000fc60003f44200 */
[----:B------:R-:W-:Y:S01]  /*8bc0*/  FFMA R13, R23, 2, R13 ;  /* 0x40000000170d7823 */ /* 0x000fe2000000000d */
[----:B-1----:R-:W-:Y:S01]  /*8bd0*/  FADD R12, R14, -R15 ;  /* 0x8000000f0e0c7221 */ /* 0x002fe20000000000 */
[----:B------:R-:W-:-:S03]  /*8be0*/  FSETP.GT.AND P1, PT, R15, RZ, PT ;  /* 0x000000ff0f00720b */ /* 0x000fc60003f24000 */
[----:B------:R-:W-:-:S04]  /*8bf0*/  FADD R12, R12, R13 ;  /* 0x0000000d0c0c7221 */ /* 0x000fc80000000000 */
[C---:B------:R-:W-:Y:S02]  /*8c00*/  FFMA R13, R12.reuse, R20, 0.0013391353422775864601 ;  /* 0x3aaf85ed0c0d7423 */ /* 0x040fe40000000014 */
[----:B------:R1:W2:Y:S02]  /*8c10*/  F2I.NTZ R20, R14 ;  /* 0x0000000e00147305 */ /* 0x0002a40000203100 */
[----:B------:R-:W-:-:S04]  /*8c20*/  FFMA R13, R12, R13, 0.0096188392490148544312 ;  /* 0x3c1d98560c0d7423 */ /* 0x000fc8000000000d */
[----:B------:R-:W-:-:S04]  /*8c30*/  FFMA R13, R12, R13, 0.055503588169813156128 ;  /* 0x3d6357bb0c0d7423 */ /* 0x000fc8000000000d */
[----:B------:R-:W-:Y:S01]  /*8c40*/  FFMA R15, R12, R13, 0.24022644758224487305 ;  /* 0x3e75fdec0c0f7423 */ /* 0x000fe2000000000d */
[----:B------:R-:W-:Y:S02]  /*8c50*/  SEL R13, RZ, 0x83000000, P1 ;  /* 0x83000000ff0d7807 */ /* 0x000fe40000800000 */
[----:B------:R-:W-:Y:S01]  /*8c60*/  FSETP.GEU.AND P1, PT, R14, RZ, PT ;  /* 0x000000ff0e00720b */ /* 0x000fe20003f2e000 */
[----:B------:R-:W-:Y:S01]  /*8c70*/  FFMA R15, R12, R15, 0.69314718246459960938 ;  /* 0x3f3172180c0f7423 */ /* 0x000fe2000000000f */
[----:B-1----:R-:W-:Y:S01]  /*8c80*/  IADD3 R14, PT, PT, R13, 0x7f000000, RZ ;  /* 0x7f0000000d0e7810 */ /* 0x002fe20007ffe0ff */
[----:B--2---:R-:W-:Y:S01]  /*8c90*/  IMAD R20, R20, 0x800000, -R13 ;  /* 0x0080000014147824 */ /* 0x004fe200078e0a0d */
[----:B------:R-:W-:Y:S01]  /*8ca0*/  FSEL R22, RZ, +INF , !P1 ;  /* 0x7f800000ff167808 */ /* 0x000fe20004800000 */
[----:B------:R-:W-:-:S04]  /*8cb0*/  FFMA R15, R12, R15, 1 ;  /* 0x3f8000000c0f7423 */ /* 0x000fc8000000000f */
[----:B------:R-:W-:-:S04]  /*8cc0*/  FMUL R14, R14, R15 ;  /* 0x0000000f0e0e7220 */ /* 0x000fc80000400000 */
[----:B------:R-:W-:Y:S01]  /*8cd0*/  @!P2 FMUL R22, R20, R14 ;  /* 0x0000000e1416a220 */ /* 0x000fe20000400000 */
[----:B------:R-:W-:-:S07]  /*8ce0*/  @!P0 LOP3.LUT R22, R3, 0x7fffffff, RZ, 0xc0, !PT ;  /* 0x7fffffff03168812 */ /* 0x000fce00078ec0ff */
.L_x_112:
[----:B------:R-:W-:Y:S05]  /*8cf0*/  BSYNC.RECONVERGENT B5 ;  /* 0x0000000000057941 */ /* 0x000fea0003800200 */
.L_x_111:
[----:B------:R-:W1:Y:S01]  /*8d00*/  F2F.F64.F32 R22, R22 ;  /* 0x0000001600167310 */ /* 0x000e620000201800 */
[----:B-----5:R-:W-:-:S08]  /*8d10*/  DFMA R4, R4, R6, R10 ;  /* 0x000000060404722b */ /* 0x020fd0000000000a */
[----:B-1----:R-:W-:-:S11]  /*8d20*/  DFMA R22, R8, R22, R4 ;  /* 0x000000160816722b */ /* 0x002fd60000000004 */
.L_x_110:
[----:B------:R-:W-:Y:S05]  /*8d30*/  BSYNC.RECONVERGENT B0 ;  /* 0x0000000000007941 */ /* 0x000fea0003800200 */
.L_x_108:
[----:B-----5:R-:W1:Y:S01]  /*8d40*/  MUFU.RCP64H R5, R23 ;  /* 0x0000001700057308 */ /* 0x020e620000001800 */
[----:B------:R-:W-:Y:S01]  /*8d50*/  IADD3 R4, PT, PT, R23, 0x300402, RZ ;  /* 0x0030040217047810 */ /* 0x000fe20007ffe0ff */
[----:B------:R-:W-:Y:S05]  /*8d60*/  BMOV.32.CLEAR RZ, B5 ;  /* 0x0000000005ff7355 */ /* 0x000fea0000100000 */
[----:B------:R-:W-:Y:S01]  /*8d70*/  FSETP.GEU.AND P0, PT, |R4|, 5.8789094863358348022e-39, PT ;  /* 0x004004020400780b */ /* 0x000fe20003f0e200 */
[----:B------:R-:W-:Y:S01]  /*8d80*/  BSSY.RECONVERGENT B5, `(.L_x_113) ;  /* 0x000000f000057945 */ /* 0x000fe20003800200 */
[----:B-1----:R-:W-:-:S08]  /*8d90*/  DFMA R6, R4, -R22, 1 ;  /* 0x3ff000000406742b */ /* 0x002fd00000000816 */
[----:B------:R-:W-:-:S08]  /*8da0*/  DFMA R6, R6, R6, R6 ;  /* 0x000000060606722b */ /* 0x000fd00000000006 */
[----:B------:R-:W-:-:S08]  /*8db0*/  DFMA R6, R4, R6, R4 ;  /* 0x000000060406722b */ /* 0x000fd00000000004 */
[----:B------:R-:W-:-:S08]  /*8dc0*/  DFMA R8, R6, -R22, 1 ;  /* 0x3ff000000608742b */ /* 0x000fd00000000816 */
[----:B------:R-:W-:Y:S01]  /*8dd0*/  DFMA R6, R6, R8, R6 ;  /* 0x000000080606722b */ /* 0x000fe20000000006 */
[----:B------:R-:W-:Y:S10]  /*8de0*/  @P0 BRA `(.L_x_114) ;  /* 0x0000000000200947 */ /* 0x000ff40003800000 */
[----:B------:R-:W-:Y:S01]  /*8df0*/  LOP3.LUT R3, R23, 0x7fffffff, RZ, 0xc0, !PT ;  /* 0x7fffffff17037812 */ /* 0x000fe200078ec0ff */
[----:B------:R-:W-:Y:S01]  /*8e00*/  IMAD.MOV.U32 R11, RZ, RZ, R23 ;  /* 0x000000ffff0b7224 */ /* 0x000fe200078e0017 */
[----:B------:R-:W-:Y:S02]  /*8e10*/  MOV R10, R22 ;  /* 0x00000016000a7202 */ /* 0x000fe40000000f00 */
[----:B------:R-:W-:Y:S02]  /*8e20*/  IADD3 R12, PT, PT, R3, -0x100000, RZ ;  /* 0xfff00000030c7810 */ /* 0x000fe40007ffe0ff */
[----:B------:R-:W-:-:S07]  /*8e30*/  MOV R62, 0x8e50 ;  /* 0x00008e50003e7802 */ /* 0x000fce0000000f00 */
[----:B0-----:R-:W-:Y:S05]  /*8e40*/  CALL.REL.NOINC `($__internal_0_$__cuda_sm20_dblrcp_rn_slowpath_v3) ;  /* 0x0000024c00dc7944 */ /* 0x001fea0003c00000 */
[----:B------:R-:W-:Y:S01]  /*8e50*/  MOV R6, R12 ;  /* 0x0000000c00067202 */ /* 0x000fe20000000f00 */
[----:B------:R-:W-:-:S07]  /*8e60*/  IMAD.MOV.U32 R7, RZ, RZ, R13 ;  /* 0x000000ffff077224 */ /* 0x000fce00078e000d */
.L_x_114:
[----:B------:R-:W-:Y:S05]  /*8e70*/  BSYNC.RECONVERGENT B5 ;  /* 0x0000000000057941 */ /* 0x000fea0003800200 */
.L_x_113:
[----:B------:R-:W1:Y:S02]  /*8e80*/  LDC.64 R10, c[0x0][0x380] ;  /* 0x0000e000ff0a7b82 */ /* 0x000e640000000a00 */
[----:B-1----:R-:W2:Y:S04]  /*8e90*/  LDG.E.64 R4, desc[UR36][R10.64] ;  /* 0x000000240a047981 */ /* 0x002ea8000c1e1b00 */
[----:B------:R-:W3:Y:S04]  /*8ea0*/  LDG.E.64 R14, desc[UR36][R10.64+0x10] ;  /* 0x000010240a0e7981 */ /* 0x000ee8000c1e1b00 */
[----:B------:R-:W4:Y:S01]  /*8eb0*/  LDG.E.64 R12, desc[UR36][R10.64+0x8] ;  /* 0x000008240a0c7981 */ /* 0x000f22000c1e1b00 */
[----:B------:R-:W-:Y:S01]  /*8ec0*/  HFMA2 R22, -RZ, RZ, 0.1171875, 0 ;  /* 0x2f800000ff167431 */ /* 0x000fe200000001ff */
[----:B--2---:R-:W-:Y:S01]  /*8ed0*/  SHF.R.U32.HI R3, RZ, 0x2, R5 ;  /* 0x00000002ff037819 */ /* 0x004fe20000011605 */
[----:B------:R-:W-:-:S03]  /*8ee0*/  VIADD R20, R4, 0x587c5 ;  /* 0x000587c504147836 */ /* 0x000fc60000000000 */
        /* <DEDUP_REMOVED lines=16> */
[----:B------:R-:W1:Y:S02]  /*8ff0*/  F2F.F64.F32 R4, R3 ;  /* 0x0000000300047310 */ /* 0x000e640000201800 */
[----:B-1----:R2:W-:Y:S01]  /*9000*/  STG.E.64 desc[UR36][R8.64+0x98], R4 ;  /* 0x0000980408007986 */ /* 0x0025e2000c101b24 */
[----:B------:R-:W-:-:S14]  /*9010*/  DSETP.GT.AND P0, PT, R6, R4, PT ;  /* 0x000000040600722a */ /* 0x000fdc0003f04000 */
[----:B--2---:R-:W-:Y:S05]  /*9020*/  @!P0 BRA `(.L_x_107) ;  /* 0x0000002800208947 */ /* 0x004fea0003800000 */
[----:B------:R-:W1:Y:S02]  /*9030*/  LDC.64 R12, c[0x0][0x3a0] ;  /* 0x0000e800ff0c7b82 */ /* 0x000e640000000a00 */
[----:B-1----:R-:W2:Y:S06]  /*9040*/  LDG.E.64 R6, desc[UR36][R12.64+0x1e8] ;  /* 0x0001e8240c067981 */ /* 0x002eac000c1e1b00 */
[----:B------:R-:W1:Y:S02]  /*9050*/  LDC.64 R4, c[0x0][0x388] ;  /* 0x0000e200ff047b82 */ /* 0x000e640000000a00 */
[----:B-1----:R-:W3:Y:S04]  /*9060*/  LDG.E.64 R4, desc[UR36][R4.64+0x40] ;  /* 0x0000402404047981 */ /* 0x002ee8000c1e1b00 */
[----:B--2---:R-:W2:Y:S01]  /*9070*/  LD.E.64 R6, desc[UR36][R6.64+0x8] ;  /* 0x0000082406067980 */ /* 0x004ea2000c101b00 */
[----:B---3--:R-:W-:-:S06]  /*9080*/  IMAD.WIDE R4, R19, 0x8, R4 ;  /* 0x0000000813047825 */ /* 0x008fcc00078e0204 */
[----:B------:R-:W3:Y:S04]  /*9090*/  LD.E.64 R4, desc[UR36][R4.64] ;  /* 0x0000002404047980 */ /* 0x000ee8000c101b00 */
[----:B--2---:R-:W2:Y:S01]  /*90a0*/  LD.E R19, desc[UR36][R6.64+0x4] ;  /* 0x0000042406137980 */ /* 0x004ea2000c101900 */
[----:B------:R-:W-:Y:S05]  /*90b0*/  BMOV.32.CLEAR RZ, B5 ;  /* 0x0000000005ff7355 */ /* 0x000fea0000100000 */
[----:B------:R-:W-:Y:S01]  /*90c0*/  BSSY.RECONVERGENT B5, `(.L_x_115) ;  /* 0x0000273000057945 */ /* 0x000fe20003800200 */
[----:B---3--:R-:W-:Y:S01]  /*90d0*/  DADD R60, R60, R4 ;  /* 0x000000003c3c7229 */ /* 0x008fe20000000004 */
[----:B--2---:R-:W-:-:S13]  /*90e0*/  ISETP.NE.AND P0, PT, R19, 0x2, PT ;  /* 0x000000021300780c */ /* 0x004fda0003f05270 */
[----:B------:R-:W-:Y:S05]  /*90f0*/  @P0 BRA `(.L_x_116) ;  /* 0x0000000800180947 */ /* 0x000fea0003800000 */
[----:B------:R-:W2:Y:S04]  /*9100*/  LDG.E.64 R4, desc[UR36][R10.64] ;  /* 0x000000240a047981 */ /* 0x000ea8000c1e1b00 */
[----:B------:R-:W3:Y:S04]  /*9110*/  LDG.E.64 R14, desc[UR36][R10.64+0x10] ;  /* 0x000010240a0e7981 */ /* 0x000ee8000c1e1b00 */
[----:B------:R-:W4:Y:S01]  /*9120*/  LDG.E.64 R6, desc[UR36][R10.64+0x8] ;  /* 0x000008240a067981 */ /* 0x000f22000c1e1b00 */
[----:B--2---:R-:W-:Y:S01]  /*9130*/  SHF.R.U32.HI R3, RZ, 0x2, R5 ;  /* 0x00000002ff037819 */ /* 0x004fe20000011605 */
[----:B------:R-:W-:-:S03]  /*9140*/  VIADD R20, R4, 0x587c5 ;  /* 0x000587c504147836 */ /* 0x000fc60000000000 */
[----:B------:R-:W-:Y:S01]  /*9150*/  LOP3.LUT R3, R3, R5, RZ, 0x3c, !PT ;  /* 0x0000000503037212 */ /* 0x000fe200078e3cff */
[----:B---3--:R-:W-:Y:S01]  /*9160*/  IMAD.MOV.U32 R24, RZ, RZ, R15 ;  /* 0x000000ffff187224 */ /* 0x008fe200078e000f */
[----:B------:R-:W-:Y:S02]  /*9170*/  SHF.L.U32 R5, R15, 0x4, RZ ;  /* 0x000000040f057819 */ /* 0x000fe400000006ff */
[----:B------:R-:W-:Y:S02]  /*9180*/  SHF.L.U32 R19, R3, 0x1, RZ ;  /* 0x0000000103137819 */ /* 0x000fe400000006ff */
[----:B------:R-:W-:Y:S02]  /*9190*/  MOV R23, R14 ;  /* 0x0000000e00177202 */ /* 0x000fe40000000f00 */
[----:B------:R-:W-:Y:S02]  /*91a0*/  LOP3.LUT R5, R15, R5, R19, 0x96, !PT ;  /* 0x000000050f057212 */ /* 0x000fe400078e9613 */
[----:B----4-:R-:W-:-:S02]  /*91b0*/  MOV R21, R6 ;  /* 0x0000000600157202 */ /* 0x010fc40000000f00 */
[----:B------:R-:W-:-:S03]  /*91c0*/  LOP3.LUT R25, R5, R3, RZ, 0x3c, !PT ;  /* 0x0000000305197212 */ /* 0x000fc600078e3cff */
[----:B------:R-:W-:Y:S01]  /*91d0*/  STG.E.64 desc[UR36][R10.64], R20 ;  /* 0x000000140a007986 */ /* 0x000fe2000c101b24 */
[----:B------:R-:W-:-:S03]  /*91e0*/  IADD3 R3, PT, PT, R25, R20, RZ ;  /* 0x0000001419037210 */ /* 0x000fc60007ffe0ff */
[----:B------:R-:W-:Y:S01]  /*91f0*/  STG.E.64 desc[UR36][R10.64+0x10], R24 ;  /* 0x000010180a007986 */ /* 0x000fe2000c101b24 */
[----:B------:R-:W-:-:S05]  /*9200*/  I2FP.F32.U32 R3, R3 ;  /* 0x0000000300037245 */ /* 0x000fca0000201000 */
[----:B------:R-:W-:Y:S01]  /*9210*/  FFMA R3, R3, R22, 1.1641532182693481445e-10 ;  /* 0x2f00000003037423 */ /* 0x000fe20000000016 */
[----:B------:R-:W-:-:S03]  /*9220*/  MOV R22, R7 ;  /* 0x0000000700167202 */ /* 0x000fc60000000f00 */
[----:B------:R-:W1:Y:S02]  /*9230*/  F2F.F64.F32 R4, R3 ;  /* 0x0000000300047310 */ /* 0x000e640000201800 */
[----:B------:R-:W-:Y:S04]  /*9240*/  STG.E.64 desc[UR36][R10.64+0x8], R22 ;  /* 0x000008160a007986 */ /* 0x000fe8000c101b24 */
[----:B-1----:R1:W-:Y:S04]  /*9250*/  STG.E.64 desc[UR36][R8.64+0x98], R4 ;  /* 0x0000980408007986 */ /* 0x0023e8000c101b24 */
[----:B-1----:R-:W2:Y:S04]  /*9260*/  LDG.E.64 R4, desc[UR36][R12.64+0x140] ;  /* 0x000140240c047981 */ /* 0x002ea8000c1e1b00 */
[----:B--2---:R-:W2:Y:S04]  /*9270*/  LD.E.64 R4, desc[UR36][R4.64+0x18] ;  /* 0x0000182404047980 */ /* 0x004ea8000c101b00 */
[----:B--2---:R-:W2:Y:S01]  /*9280*/  LD.E.64 R4, desc[UR36][R4.64+0x8] ;  /* 0x0000082404047980 */ /* 0x004ea2000c101b00 */
[----:B------:R-:W-:Y:S01]  /*9290*/  BSSY.RECONVERGENT B6, `(.L_x_117) ;  /* 0x0000013000067945 */ /* 0x000fe20003800200 */
[----:B--2---:R-:W-:-:S06]  /*92a0*/  DADD R4, -R4, 2.5 ;  /* 0x4004000004047429 */ /* 0x004fcc0000000100 */
[----:B------:R-:W1:Y:S04]  /*92b0*/  MUFU.RCP64H R7, R5 ;  /* 0x0000000500077308 */ /* 0x000e680000001800 */
[----:B------:R-:W-:-:S05]  /*92c0*/  VIADD R6, R5, 0x300402 ;  /* 0x0030040205067836 */ /* 0x000fca0000000000 */
[----:B------:R-:W-:Y:S01]  /*92d0*/  FSETP.GEU.AND P0, PT, |R6|, 5.8789094863358348022e-39, PT ;  /* 0x004004020600780b */ /* 0x000fe20003f0e200 */
[----:B-1----:R-:W-:-:S08]  /*92e0*/  DFMA R8, -R4, R6, 1 ;  /* 0x3ff000000408742b */ /* 0x002fd00000000106 */
[----:B------:R-:W-:-:S08]  /*92f0*/  DFMA R8, R8, R8, R8 ;  /* 0x000000080808722b */ /* 0x000fd00000000008 */
[----:B------:R-:W-:-:S08]  /*9300*/  DFMA R8, R6, R8, R6 ;  /* 0x000000080608722b */ /* 0x000fd00000000006 */
[----:B------:R-:W-:-:S08]  /*9310*/  DFMA R10, -R4, R8, 1 ;  /* 0x3ff00000040a742b */ /* 0x000fd00000000108 */
[----:B------:R-:W-:Y:S01]  /*9320*/  DFMA R8, R8, R10, R8 ;  /* 0x0000000a0808722b */ /* 0x000fe20000000008 */
[----:B------:R-:W-:Y:S10]  /*9330*/  @P0 BRA `(.L_x_118) ;  /* 0x0000000000200947 */ /* 0x000ff40003800000 */
[----:B------:R-:W-:Y:S02]  /*9340*/  LOP3.LUT R6, R5, 0x7fffffff, RZ, 0xc0, !PT ;  /* 0x7fffffff05067812 */ /* 0x000fe400078ec0ff */
[----:B------:R-:W-:Y:S02]  /*9350*/  MOV R10, R4 ;  /* 0x00000004000a7202 */ /* 0x000fe40000000f00 */
[----:B------:R-:W-:Y:S01]  /*9360*/  MOV R11, R5 ;  /* 0x00000005000b7202 */ /* 0x000fe20000000f00 */
[----:B------:R-:W-:Y:S01]  /*9370*/  VIADD R12, R6, 0xfff00000 ;  /* 0xfff00000060c7836 */ /* 0x000fe20000000000 */
[----:B------:R-:W-:-:S07]  /*9380*/  MOV R62, 0x93a0 ;  /* 0x000093a0003e7802 */ /* 0x000fce0000000f00 */
[----:B0-----:R-:W-:Y:S05]  /*9390*/  CALL.REL.NOINC `($__internal_0_$__cuda_sm20_dblrcp_rn_slowpath_v3) ;  /* 0x0000024800887944 */ /* 0x001fea0003c00000 */
[----:B------:R-:W-:Y:S02]  /*93a0*/  MOV R8, R12 ;  /* 0x0000000c00087202 */ /* 0x000fe40000000f00 */
[----:B------:R-:W-:-:S07]  /*93b0*/  MOV R9, R13 ;  /* 0x0000000d00097202 */ /* 0x000fce0000000f00 */
.L_x_118:
[----:B------:R-:W-:Y:S05]  /*93c0*/  BSYNC.RECONVERGENT B6 ;  /* 0x0000000000067941 */ /* 0x000fea0003800200 */
.L_x_117:
[----:B------:R-:W1:Y:S01]  /*93d0*/  F2F.F32.F64 R12, R8 ;  /* 0x00000008000c7310 */ /* 0x000e620000301000 */
[----:B------:R-:W-:Y:S01]  /*93e0*/  BSSY.RECONVERGENT B0, `(.L_x_119) ;  /* 0x0000054000007945 */ /* 0x000fe20003800200 */
[----:B------:R-:W-:Y:S01]  /*93f0*/  IMAD.MOV.U32 R48, RZ, RZ, 0x3f800000 ;  /* 0x3f800000ff307424 */ /* 0x000fe200078e00ff */
[----:B-1----:R-:W-:-:S04]  /*9400*/  FSETP.NEU.AND P0, PT, R12, RZ, PT ;  /* 0x000000ff0c00720b */ /* 0x002fc80003f0d000 */
[----:B------:R-:W-:-:S13]  /*9410*/  FSETP.EQ.OR P0, PT, R3, 1, !P0 ;  /* 0x3f8000000300780b */ /* 0x000fda0004702400 */
[----:B------:R-:W-:Y:S05]  /*9420*/  @P0 BRA `(.L_x_120) ;  /* 0x00000004003c0947 */ /* 0x000fea0003800000 */
[----:B------:R-:W-:-:S04]  /*9430*/  FSETP.NAN.AND P0, PT, |R12|, |R12|, PT ;  /* 0x4000000c0c00720b */ /* 0x000fc80003f08200 */
[----:B------:R-:W-:-:S13]  /*9440*/  FSETP.NUM.AND P0, PT, |R3|, |R3|, !P0 ;  /* 0x400000030300720b */ /* 0x000fda0004707200 */
[----:B------:R-:W-:Y:S01]  /*9450*/  @!P0 FADD R48, R3, R12 ;  /* 0x0000000c03308221 */ /* 0x000fe20000000000 */
[----:B------:R-:W-:Y:S06]  /*9460*/  @!P0 BRA `(.L_x_120) ;  /* 0x00000004002c8947 */ /* 0x000fec0003800000 */
[C---:B------:R-:W-:Y:S02]  /*9470*/  FSETP.NEU.AND P0, PT, |R3|.reuse, +INF , PT ;  /* 0x7f8000000300780b */ /* 0x040fe40003f0d200 */
[----:B------:R-:W-:-:S13]  /*9480*/  FSETP.NEU.AND P1, PT, R3, RZ, PT ;  /* 0x000000ff0300720b */ /* 0x000fda0003f2d000 */
[----:B------:R-:W-:Y:S05]  /*9490*/  @P0 BRA P1, `(.L_x_121) ;  /* 0x00000000002c0947 */ /* 0x000fea0000800000 */
[C---:B------:R-:W-:Y:S01]  /*94a0*/  FMUL R4, R12.reuse, 0.5 ;  /* 0x3f0000000c047820 */ /* 0x040fe20000400000 */
[----:B------:R-:W-:Y:S01]  /*94b0*/  FSETP.GEU.AND P1, PT, R12, RZ, PT ;  /* 0x000000ff0c00720b */ /* 0x000fe20003f2e000 */
[----:B------:R-:W-:-:S04]  /*94c0*/  FADD R3, R3, R3 ;  /* 0x0000000303037221 */ /* 0x000fc80000000000 */
[----:B------:R-:W1:Y:S08]  /*94d0*/  FRND.TRUNC R4, R4 ;  /* 0x0000000400047307 */ /* 0x000e70000020d000 */
[----:B------:R-:W-:Y:S01]  /*94e0*/  @!P1 LOP3.LUT R3, R3, 0x7f800000, RZ, 0x3c, !PT ;  /* 0x7f80000003039812 */ /* 0x000fe200078e3cff */
[----:B-1----:R-:W-:-:S04]  /*94f0*/  FADD R4, R4, R4 ;  /* 0x0000000404047221 */ /* 0x002fc80000000000 */
[----:B------:R-:W-:-:S05]  /*9500*/  FADD R4, R12, -R4 ;  /* 0x800000040c047221 */ /* 0x000fca0000000000 */
[----:B------:R-:W-:-:S13]  /*9510*/  FSETP.NEU.AND P0, PT, |R4|, 1, PT ;  /* 0x3f8000000400780b */ /* 0x000fda0003f0d200 */
[----:B------:R-:W-:-:S04]  /*9520*/  @P0 LOP3.LUT R3, R3, 0x7fffffff, RZ, 0xc0, !PT ;  /* 0x7fffffff03030812 */ /* 0x000fc800078ec0ff */
[----:B------:R-:W-:Y:S01]  /*9530*/  MOV R48, R3 ;  /* 0x0000000300307202 */ /* 0x000fe20000000f00 */
[----:B------:R-:W-:Y:S06]  /*9540*/  BRA `(.L_x_120) ;  /* 0x0000000000f47947 */ /* 0x000fec0003800000 */
.L_x_121:
[C---:B------:R-:W-:Y:S01]  /*9550*/  FMUL R4, |R3|.reuse, 16777216 ;  /* 0x4b80000003047820 */ /* 0x040fe20000400200 */
[----:B------:R-:W-:Y:S01]  /*9560*/  FSETP.GEU.AND P0, PT, |R3|, 1.175494350822287508e-38, PT ;  /* 0x008000000300780b */ /* 0x000fe20003f0e200 */
[----:B------:R-:W-:-:S03]  /*9570*/  HFMA2 R10, -RZ, RZ, 0.771484375, 0.21533203125 ;  /* 0x3a2c32e4ff0a7431 */ /* 0x000fc600000001ff */
[----:B------:R-:W-:-:S04]  /*9580*/  FSEL R4, R4, |R3|, !P0 ;  /* 0x4000000304047208 */ /* 0x000fc80004000000 */
[----:B------:R-:W-:-:S04]  /*9590*/  IADD3 R5, PT, PT, R4, -0x3f3504f3, RZ ;  /* 0xc0cafb0d04057810 */ /* 0x000fc80007ffe0ff */
[----:B------:R-:W-:-:S05]  /*95a0*/  LOP3.LUT R5, R5, 0xff800000, RZ, 0xc0, !PT ;  /* 0xff80000005057812 */ /* 0x000fca00078ec0ff */
[----:B------:R-:W-:Y:S01]  /*95b0*/  IMAD.IADD R4, R4, 0x1, -R5 ;  /* 0x0000000104047824 */ /* 0x000fe200078e0a05 */
        /* <DEDUP_REMOVED lines=25> */
[----:B------:R-:W-:-:S03]  /*9750*/  MOV R8, 0x391fcb8e ;  /* 0x391fcb8e00087802 */ /* 0x000fc60000000f00 */
[----:B------:R-:W-:-:S04]  /*9760*/  FADD R5, R11, R4 ;  /* 0x000000040b057221 */ /* 0x000fc80000000000 */
[----:B------:R-:W-:Y:S01]  /*9770*/  FMUL R6, R12, R5 ;  /* 0x000000050c067220 */ /* 0x000fe20000400000 */
[----:B------:R-:W-:-:S03]  /*9780*/  FADD R11, -R11, R5 ;  /* 0x000000050b0b7221 */ /* 0x000fc60000000100 */
[----:B------:R-:W1:Y:S01]  /*9790*/  FRND R7, R6 ;  /* 0x0000000600077307 */ /* 0x000e620000201000 */
[----:B------:R-:W-:Y:S01]  /*97a0*/  FADD R11, R4, -R11 ;  /* 0x8000000b040b7221 */ /* 0x000fe20000000000 */
[----:B------:R-:W-:Y:S01]  /*97b0*/  FFMA R5, R12, R5, -R6 ;  /* 0x000000050c057223 */ /* 0x000fe20000000806 */
[C---:B------:R-:W-:Y:S02]  /*97c0*/  FSETP.GT.AND P1, PT, |R6|.reuse, 152, PT ;  /* 0x431800000600780b */ /* 0x040fe40003f24200 */
[----:B------:R-:W-:Y:S01]  /*97d0*/  FSETP.GEU.AND P2, PT, R6, RZ, PT ;  /* 0x000000ff0600720b */ /* 0x000fe20003f4e000 */
[----:B------:R-:W-:-:S03]  /*97e0*/  FFMA R5, R12, R11, R5 ;  /* 0x0000000b0c057223 */ /* 0x000fc60000000005 */
[----:B------:R-:W-:Y:S01]  /*97f0*/  FSEL R48, RZ, +INF , !P2 ;  /* 0x7f800000ff307808 */ /* 0x000fe20005000000 */
[----:B-1----:R-:W-:Y:S01]  /*9800*/  FADD R4, R6, -R7 ;  /* 0x8000000706047221 */ /* 0x002fe20000000000 */
[----:B------:R-:W-:-:S03]  /*9810*/  FSETP.GT.AND P0, PT, R7, RZ, PT ;  /* 0x000000ff0700720b */ /* 0x000fc60003f04000 */
[----:B------:R-:W-:-:S04]  /*9820*/  FADD R4, R4, R5 ;  /* 0x0000000504047221 */ /* 0x000fc80000000000 */
[C---:B------:R-:W-:Y:S02]  /*9830*/  FFMA R5, R4.reuse, R8, 0.0013391353422775864601 ;  /* 0x3aaf85ed04057423 */ /* 0x040fe40000000008 */
[----:B------:R-:W1:Y:S02]  /*9840*/  F2I.NTZ R8, R6 ;  /* 0x0000000600087305 */ /* 0x000e640000203100 */
[----:B------:R-:W-:-:S04]  /*9850*/  FFMA R5, R4, R5, 0.0096188392490148544312 ;  /* 0x3c1d985604057423 */ /* 0x000fc80000000005 */
[----:B------:R-:W-:-:S04]  /*9860*/  FFMA R5, R4, R5, 0.055503588169813156128 ;  /* 0x3d6357bb04057423 */ /* 0x000fc80000000005 */
[C---:B------:R-:W-:Y:S01]  /*9870*/  FFMA R7, R4.reuse, R5, 0.24022644758224487305 ;  /* 0x3e75fdec04077423 */ /* 0x040fe20000000005 */
[----:B------:R-:W-:Y:S02]  /*9880*/  SEL R5, RZ, 0x83000000, P0 ;  /* 0x83000000ff057807 */ /* 0x000fe40000000000 */
[----:B------:R-:W-:Y:S01]  /*9890*/  FSETP.NEU.AND P0, PT, R3, -1, PT ;  /* 0xbf8000000300780b */ /* 0x000fe20003f0d000 */
[----:B------:R-:W-:Y:S01]  /*98a0*/  FFMA R7, R4, R7, 0.69314718246459960938 ;  /* 0x3f31721804077423 */ /* 0x000fe20000000007 */
[----:B-1----:R-:W-:Y:S01]  /*98b0*/  LEA R8, R8, -R5, 0x17 ;  /* 0x8000000508087211 */ /* 0x002fe200078eb8ff */
[----:B------:R-:W-:Y:S02]  /*98c0*/  VIADD R3, R5, 0x7f000000 ;  /* 0x7f00000005037836 */ /* 0x000fe40000000000 */
[----:B------:R-:W-:-:S04]  /*98d0*/  FFMA R7, R4, R7, 1 ;  /* 0x3f80000004077423 */ /* 0x000fc80000000007 */
[----:B------:R-:W-:-:S04]  /*98e0*/  FMUL R3, R3, R7 ;  /* 0x0000000703037220 */ /* 0x000fc80000400000 */
[----:B------:R-:W-:Y:S01]  /*98f0*/  @!P1 FMUL R48, R8, R3 ;  /* 0x0000000308309220 */ /* 0x000fe20000400000 */
[----:B------:R-:W-:-:S04]  /*9900*/  FSETP.NEU.AND P1, PT, |R12|, +INF , PT ;  /* 0x7f8000000c00780b */ /* 0x000fc80003f2d200 */
[----:B------:R-:W-:-:S09]  /*9910*/  @!P0 FSEL R48, R48, 1, P1 ;  /* 0x3f80000030308808 */ /* 0x000fd20000800000 */
.L_x_120:
[----:B------:R-:W-:Y:S05]  /*9920*/  BSYNC.RECONVERGENT B0 ;  /* 0x0000000000007941 */ /* 0x000fea0003800200 */
.L_x_119:
[----:B------:R-:W1:Y:S02]  /*9930*/  F2F.F64.F32 R48, R48 ;  /* 0x0000003000307310 */ /* 0x000e640000201800 */
[----:B-1----:R-:W-:Y:S01]  /*9940*/  DADD R48, -R48, 1 ;  /* 0x3ff0000030307429 */ /* 0x002fe20000000100 */
[----:B------:R-:W-:Y:S10]  /*9950*/  BRA `(.L_x_122) ;  /* 0x0000001c00a47947 */ /* 0x000ff40003800000 */
.L_x_116:
[----:B------:R-:W2:Y:S04]  /*9960*/  LDG.E.64 R4, desc[UR36][R12.64+0x140] ;  /* 0x000140240c047981 */ /* 0x000ea8000c1e1b00 */
[----:B------:R-:W5:Y:S04]  /*9970*/  LDG.E R68, desc[UR36][R10.64+0x20] ;  /* 0x000020240a447981 */ /* 0x000f68000c1e1900 */
[----:B------:R-:W5:Y:S04]  /*9980*/  LDG.E.64 R6, desc[UR36][R10.64+0x28] ;  /* 0x000028240a067981 */ /* 0x000f68000c1e1b00 */
[----:B------:R-:W5:Y:S04]  /*9990*/  LDG.E.64 R22, desc[UR36][R10.64] ;  /* 0x000000240a167981 */ /* 0x000f68000c1e1b00 */
[----:B------:R-:W5:Y:S04]  /*99a0*/  LDG.E.64 R42, desc[UR36][R10.64+0x8] ;  /* 0x000008240a2a7981 */ /* 0x000f68000c1e1b00 */
[----:B------:R-:W5:Y:S04]  /*99b0*/  LDG.E.64 R44, desc[UR36][R10.64+0x10] ;  /* 0x000010240a2c7981 */ /* 0x000f68000c1e1b00 */
[----:B------:R-:W5:Y:S04]  /*99c0*/  LDG.E.64 R46, desc[UR36][R10.64+0x18] ;  /* 0x000018240a2e7981 */ /* 0x000f68000c1e1b00 */
[----:B--2---:R-:W2:Y:S01]  /*99d0*/  LD.E.64 R4, desc[UR36][R4.64+0x18] ;  /* 0x0000182404047980 */ /* 0x004ea2000c101b00 */
[----:B------:R-:W-:Y:S01]  /*99e0*/  MOV R8, 0x0 ;  /* 0x0000000000087802 */ /* 0x000fe20000000f00 */
[----:B------:R-:W-:-:S02]  /*99f0*/  IMAD.MOV.U32 R9, RZ, RZ, 0x3fe00000 ;  /* 0x3fe00000ff097424 */ /* 0x000fc400078e00ff */
[----:B--2---:R1:W2:Y:S02]  /*9a00*/  LD.E.64 R52, desc[UR36][R4.64+0x8] ;  /* 0x0000082404347980 */ /* 0x0042a4000c101b00 */
[----:B-1----:R-:W1:Y:S02]  /*9a10*/  I2F.F64 R4, R19 ;  /* 0x0000001300047312 */ /* 0x002e640000201c00 */
[----:B-1----:R-:W-:-:S06]  /*9a20*/  DFMA R4, R4, R8, -1 ;  /* 0xbff000000404742b */ /* 0x002fcc0000000008 */
[----:B------:R-:W1:Y:S04]  /*9a30*/  F2F.F32.F64 R70, R4 ;  /* 0x0000000400467310 */ /* 0x000e680000301000 */
[----:B------:R-:W-:Y:S01]  /*9a40*/  MOV R9, R5 ;  /* 0x0000000500097202 */ /* 0x000fe20000000f00 */
[----:B-1----:R-:W-:-:S06]  /*9a50*/  FMUL R3, R70, 0.5 ;  /* 0x3f00000046037820 */ /* 0x002fcc0000400000 */
[----:B------:R-:W1:Y:S08]  /*9a60*/  FRND.TRUNC R3, R3 ;  /* 0x0000000300037307 */ /* 0x000e70000020d000 */
[----:B------:R-:W-:Y:S01]  /*9a70*/  FRND.FLOOR R72, R70 ;  /* 0x0000004600487307 */ /* 0x000fe20000205000 */
[----:B------:R-:W-:Y:S01]  /*9a80*/  UMOV UR4, 0xa0b5ed8d ;  /* 0xa0b5ed8d00047882 */ /* 0x000fe20000000000 */
[----:B------:R-:W-:Y:S01]  /*9a90*/  UMOV UR5, 0x3eb0c6f7 ;  /* 0x3eb0c6f700057882 */ /* 0x000fe20000000000 */
[----:B------:R-:W-:Y:S01]  /*9aa0*/  BSSY.RECONVERGENT B7, `(.L_x_123) ;  /* 0x00001cd000077945 */ /* 0x000fe20003800200 */
[----:B-1----:R-:W-:-:S04]  /*9ab0*/  FADD R74, R3, R3 ;  /* 0x00000003034a7221 */ /* 0x002fc80000000000 */
[----:B------:R-:W-:Y:S01]  /*9ac0*/  FADD R74, R70, -R74 ;  /* 0x8000004a464a7221 */ /* 0x000fe20000000000 */
[----:B--2---:R-:W-:-:S06]  /*9ad0*/  DADD R52, -R52, 1.5 ;  /* 0x3ff8000034347429 */ /* 0x004fcc0000000100 */
[----:B------:R-:W1:Y:S02]  /*9ae0*/  F2F.F32.F64 R71, R52 ;  /* 0x0000003400477310 */ /* 0x000e640000301000 */
[----:B------:R-:W-:Y:S02]  /*9af0*/  DSETP.MIN.AND P0, P1, R4, R52, PT ;  /* 0x000000340400722a */ /* 0x000fe40003900000 */
[----:B------:R-:W-:Y:S01]  /*9b00*/  MOV R10, R53 ;  /* 0x00000035000a7202 */ /* 0x000fe20000000f00 */
[----:B-1----:R-:W-:Y:S01]  /*9b10*/  FMUL R8, R71, 0.5 ;  /* 0x3f00000047087820 */ /* 0x002fe20000400000 */
[----:B------:R-:W-:-:S05]  /*9b20*/  IMAD.MOV.U32 R5, RZ, RZ, R52 ;  /* 0x000000ffff057224 */ /* 0x000fca00078e0034 */
[----:B------:R-:W1:Y:S01]  /*9b30*/  FRND.TRUNC R8, R8 ;  /* 0x0000000800087307 */ /* 0x000e62000020d000 */
[----:B------:R-:W-:-:S04]  /*9b40*/  FSEL R9, R9, R10, P0 ;  /* 0x0000000a09097208 */ /* 0x000fc80000000000 */
[----:B------:R-:W-:Y:S02]  /*9b50*/  @P1 LOP3.LUT R9, R10, 0x80000, RZ, 0xfc, !PT ;  /* 0x000800000a091812 */ /* 0x000fe400078efcff */
[----:B------:R-:W-:Y:S01]  /*9b60*/  SEL R4, R4, R5, P0 ;  /* 0x0000000504047207 */ /* 0x000fe20000000000 */
[----:B------:R2:W3:Y:S01]  /*9b70*/  FRND.FLOOR R73, R71 ;  /* 0x0000004700497307 */ /* 0x0004e20000205000 */
[----:B------:R-:W-:Y:S01]  /*9b80*/  MOV R5, R9 ;  /* 0x0000000900057202 */ /* 0x000fe20000000f00 */
[----:B-1----:R-:W-:-:S05]  /*9b90*/  FADD R75, R8, R8 ;  /* 0x00000008084b7221 */ /* 0x002fca0000000000 */
[----:B------:R-:W-:Y:S01]  /*9ba0*/  DSETP.GEU.AND P5, PT, R4, UR4, PT ;  /* 0x0000000404007e2a */ /* 0x000fe2000bfae000 */
[----:B--2---:R-:W-:-:S13]  /*9bb0*/  FADD R75, R71, -R75 ;  /* 0x8000004b474b7221 */ /* 0x004fda0000000000 */
.L_x_141:
[----:B-----5:R-:W-:Y:S01]  /*9bc0*/  SHF.R.U32.HI R3, RZ, 0x2, R23 ;  /* 0x00000002ff037819 */ /* 0x020fe20000011617 */
[----:B------:R-:W1:Y:S01]  /*9bd0*/  I2F.F64 R78, R19 ;  /* 0x00000013004e7312 */ /* 0x000e620000201c00 */
[----:B------:R-:W-:Y:S01]  /*9be0*/  SHF.L.U32 R4, R45, 0x4, RZ ;  /* 0x000000042d047819 */ /* 0x000fe200000006ff */
[----:B------:R-:W-:Y:S01]  /*9bf0*/  BSSY.RECONVERGENT B6, `(.L_x_124) ;  /* 0x00001a9000067945 */ /* 0x000fe20003800200 */
[----:B------:R-:W-:Y:S02]  /*9c00*/  LOP3.LUT R3, R3, R23, RZ, 0x3c, !PT ;  /* 0x0000001703037212 */ /* 0x000fe400078e3cff */
[----:B--2---:R-:W-:Y:S02]  /*9c10*/  MOV R15, 0x2f800000 ;  /* 0x2f800000000f7802 */ /* 0x004fe40000000f00 */
[----:B------:R-:W-:Y:S01]  /*9c20*/  MOV R76, R42 ;  /* 0x0000002a004c7202 */ /* 0x000fe20000000f00 */
[----:B------:R-:W-:Y:S01]  /*9c30*/  IMAD.SHL.U32 R5, R3, 0x2, RZ ;  /* 0x0000000203057824 */ /* 0x000fe200078e00ff */
[----:B------:R-:W-:Y:S01]  /*9c40*/  MOV R23, R43 ;  /* 0x0000002b00177202 */ /* 0x000fe20000000f00 */
[----:B------:R-:W-:Y:S01]  /*9c50*/  IMAD.MOV.U32 R42, RZ, RZ, R44 ;  /* 0x000000ffff2a7224 */ /* 0x000fe200078e002c */
[----:B------:R-:W-:-:S02]  /*9c60*/  MOV R77, 0x3f800000 ;  /* 0x3f800000004d7802 */ /* 0x000fc40000000f00 */
[----:B------:R-:W-:Y:S01]  /*9c70*/  LOP3.LUT R4, R45, R4, R5, 0x96, !PT ;  /* 0x000000042d047212 */ /* 0x000fe200078e9605 */
[----:B------:R-:W-:Y:S01]  /*9c80*/  IMAD.MOV.U32 R5, RZ, RZ, 0x3fe00000 ;  /* 0x3fe00000ff057424 */ /* 0x000fe200078e00ff */
[----:B------:R-:W-:Y:S02]  /*9c90*/  MOV R43, R45 ;  /* 0x0000002d002b7202 */ /* 0x000fe40000000f00 */
[----:B------:R-:W-:-:S04]  /*9ca0*/  LOP3.LUT R3, R4, R3, RZ, 0x3c, !PT ;  /* 0x0000000304037212 */ /* 0x000fc800078e3cff */
[--C-:B------:R-:W-:Y:S01]  /*9cb0*/  IADD3 R4, PT, PT, R22, 0x587c5, R3.reuse ;  /* 0x000587c516047810 */ /* 0x100fe20007ffe003 */
[----:B------:R-:W-:-:S03]  /*9cc0*/  IMAD.MOV.U32 R44, RZ, RZ, R3 ;  /* 0x000000ffff2c7224 */ /* 0x000fc600078e0003 */
[----:B------:R-:W-:-:S05]  /*9cd0*/  I2FP.F32.U32 R4, R4 ;  /* 0x0000000400047245 */ /* 0x000fca0000201000 */
[----:B------:R-:W-:Y:S01]  /*9ce0*/  FFMA R15, R4, R15, 1.1641532182693481445e-10 ;  /* 0x2f000000040f7423 */ /* 0x000fe2000000000f */
[----:B------:R-:W-:-:S03]  /*9cf0*/  MOV R4, 0x0 ;  /* 0x0000000000047802 */ /* 0x000fc60000000f00 */
[----:B------:R2:W4:Y:S03]  /*9d00*/  F2F.F64.F32 R48, R15 ;  /* 0x0000000f00307310 */ /* 0x0005260000201800 */
[----:B-1----:R-:W-:Y:S01]  /*9d10*/  DFMA R78, R78, R4, -1 ;  /* 0xbff000004e4e742b */ /* 0x002fe20000000004 */
[----:B------:R-:W-:Y:S10]  /*9d20*/  @P5 BRA `(.L_x_125) ;  /* 0x0000000800e45947 */ /* 0x000ff40003800000 */
[----:B------:R-:W-:Y:S01]  /*9d30*/  MOV R4, 0xa0b5ed8d ;  /* 0xa0b5ed8d00047802 */ /* 0x000fe20000000f00 */
[----:B------:R-:W-:Y:S01]  /*9d40*/  BSSY.RECONVERGENT B0, `(.L_x_126) ;  /* 0x000005c000007945 */ /* 0x000fe20003800200 */
[----:B------:R-:W-:-:S06]  /*9d50*/  MOV R5, 0x3eb0c6f7 ;  /* 0x3eb0c6f700057802 */ /* 0x000fcc0000000f00 */
[----:B------:R-:W-:-:S14]  /*9d60*/  DSETP.GEU.AND P0, PT, R78, R4, PT ;  /* 0x000000044e00722a */ /* 0x000fdc0003f0e000 */
[----:B------:R-:W-:Y:S05]  /*9d70*/  @P0 BRA `(.L_x_127) ;  /* 0x0000000400600947 */ /* 0x000fea0003800000 */
[----:B------:R-:W-:Y:S01]  /*9d80*/  FADD R20, -R15, 1 ;  /* 0x3f8000000f147421 */ /* 0x000fe20000000100 */
[----:B------:R-:W-:Y:S01]  /*9d90*/  MOV R13, 0x3a2c32e4 ;  /* 0x3a2c32e4000d7802 */ /* 0x000fe20000000f00 */
[----:B------:R-:W-:Y:S01]  /*9da0*/  BSSY.RECONVERGENT B8, `(.L_x_128) ;  /* 0x0000054000087945 */ /* 0x000fe20003800200 */
[----:B------:R-:W-:Y:S02]  /*9db0*/  IMAD.MOV.U32 R38, RZ, RZ, 0x3f800000 ;  /* 0x3f800000ff267424 */ /* 0x000fe400078e00ff */
        /* <DEDUP_REMOVED lines=8> */
[----:B------:R1:W5:Y:S02]  /*9e40*/  MUFU.RCP R10, R9 ;  /* 0x00000009000a7308 */ /* 0x0003640000001000 */
[----:B-1----:R-:W-:Y:S01]  /*9e50*/  FADD R9, R3, -1 ;  /* 0xbf80000003097421 */ /* 0x002fe20000000000 */
[----:B------:R-:W-:-:S03]  /*9e60*/  FSEL R3, RZ, -24, P0 ;  /* 0xc1c00000ff037808 */ /* 0x000fc60000000000 */
[----:B------:R-:W-:Y:S02]  /*9e70*/  FADD R11, R9, R9 ;  /* 0x00000009090b7221 */ /* 0x000fe40000000000 */
[----:B------:R-:W-:Y:S02]  /*9e80*/  FFMA R3, R8, 1.1920928955078125e-07, R3 ;  /* 0x3400000008037823 */ /* 0x000fe40000000003 */
[----:B-----5:R-:W-:-:S04]  /*9e90*/  FMUL R11, R10, R11 ;  /* 0x0000000b0a0b7220 */ /* 0x020fc80000400000 */
        /* <DEDUP_REMOVED lines=26> */
[----:B------:R-:W-:Y:S01]  /*a040*/  FFMA R8, R71, R14, R8 ;  /* 0x0000000e47087223 */ /* 0x000fe20000000008 */
[----:B-1----:R-:W-:Y:S01]  /*a050*/  FADD R3, R9, -R10 ;  /* 0x8000000a09037221 */ /* 0x002fe20000000000 */
[----:B------:R-:W-:-:S03]  /*a060*/  FSETP.GT.AND P0, PT, R10, RZ, PT ;  /* 0x000000ff0a00720b */ /* 0x000fc60003f04000 */
[----:B------:R-:W-:Y:S01]  /*a070*/  FADD R3, R8, R3 ;  /* 0x0000000308037221 */ /* 0x000fe20000000000 */
[----:B------:R-:W-:Y:S02]  /*a080*/  SEL R10, RZ, 0x83000000, P0 ;  /* 0x83000000ff0a7807 */ /* 0x000fe40000000000 */
[----:B------:R-:W-:Y:S01]  /*a090*/  FSETP.NEU.AND P0, PT, R71, RZ, PT ;  /* 0x000000ff4700720b */ /* 0x000fe20003f0d000 */
[C---:B------:R-:W-:Y:S01]  /*a0a0*/  FFMA R8, R3.reuse, R11, 0.0013391353422775864601 ;  /* 0x3aaf85ed03087423 */ /* 0x040fe2000000000b */
[----:B------:R-:W-:Y:S01]  /*a0b0*/  IADD3 R12, PT, PT, R10, 0x7f000000, RZ ;  /* 0x7f0000000a0c7810 */ /* 0x000fe20007ffe0ff */
[----:B------:R-:W1:Y:S01]  /*a0c0*/  F2I.NTZ R11, R9 ;  /* 0x00000009000b7305 */ /* 0x000e620000203100 */
[----:B------:R-:W-:Y:S01]  /*a0d0*/  FSETP.EQ.OR P0, PT, R20, 1, !P0 ;  /* 0x3f8000001400780b */ /* 0x000fe20004702400 */
[----:B------:R-:W-:-:S04]  /*a0e0*/  FFMA R8, R3, R8, 0.0096188392490148544312 ;  /* 0x3c1d985603087423 */ /* 0x000fc80000000008 */
[----:B------:R-:W-:-:S04]  /*a0f0*/  FFMA R8, R3, R8, 0.055503588169813156128 ;  /* 0x3d6357bb03087423 */ /* 0x000fc80000000008 */
[----:B------:R-:W-:-:S04]  /*a100*/  FFMA R8, R3, R8, 0.24022644758224487305 ;  /* 0x3e75fdec03087423 */ /* 0x000fc80000000008 */
[----:B------:R-:W-:Y:S01]  /*a110*/  FFMA R8, R3, R8, 0.69314718246459960938 ;  /* 0x3f31721803087423 */ /* 0x000fe20000000008 */
[----:B-1----:R-:W-:-:S03]  /*a120*/  LEA R11, R11, -R10, 0x17 ;  /* 0x8000000a0b0b7211 */ /* 0x002fc600078eb8ff */
[----:B------:R-:W-:-:S04]  /*a130*/  FFMA R8, R3, R8, 1 ;  /* 0x3f80000003087423 */ /* 0x000fc80000000008 */
[----:B------:R-:W-:-:S04]  /*a140*/  FMUL R8, R8, R12 ;  /* 0x0000000c08087220 */ /* 0x000fc80000400000 */
[----:B------:R-:W-:Y:S01]  /*a150*/  FMUL R8, R8, R11 ;  /* 0x0000000b08087220 */ /* 0x000fe20000400000 */
[----:B------:R-:W-:Y:S01]  /*a160*/  @P1 FSEL R8, RZ, +INF , !P2 ;  /* 0x7f800000ff081808 */ /* 0x000fe20005000000 */
[----:B------:R-:W-:Y:S06]  /*a170*/  @P0 BRA `(.L_x_129) ;  /* 0x0000000000580947 */ /* 0x000fec0003800000 */
[----:B------:R-:W-:-:S04]  /*a180*/  FSETP.NAN.AND P0, PT, |R71|, |R71|, PT ;  /* 0x400000474700720b */ /* 0x000fc80003f08200 */
[----:B------:R-:W-:-:S13]  /*a190*/  FSETP.NUM.AND P0, PT, |R20|, |R20|, !P0 ;  /* 0x400000141400720b */ /* 0x000fda0004707200 */
[----:B------:R-:W-:Y:S01]  /*a1a0*/  @!P0 FADD R38, R71, R20 ;  /* 0x0000001447268221 */ /* 0x000fe20000000000 */
[----:B------:R-:W-:Y:S06]  /*a1b0*/  @!P0 BRA `(.L_x_129) ;  /* 0x0000000000488947 */ /* 0x000fec0003800000 */
[----:B------:R-:W-:-:S04]  /*a1c0*/  FSETP.NEU.AND P0, PT, |R20|, +INF , PT ;  /* 0x7f8000001400780b */ /* 0x000fc80003f0d200 */
        /* <DEDUP_REMOVED lines=8> */
[----:B------:R-:W-:Y:S02]  /*a250*/  FSETP.EQ.AND P1, PT, R20, -1, PT ;  /* 0xbf8000001400780b */ /* 0x000fe40003f22000 */
[----:B------:R-:W-:-:S13]  /*a260*/  FSETP.NEU.AND P0, PT, |R71|, +INF , PT ;  /* 0x7f8000004700780b */ /* 0x000fda0003f0d200 */
[----:B------:R-:W-:Y:S05]  /*a270*/  @!P0 BRA P1, `(.L_x_129) ;  /* 0x0000000000188947 */ /* 0x000fea0000800000 */
[----:B------:R-:W-:Y:S02]  /*a280*/  FSETP.GEU.AND P1, PT, -R15, -1, PT ;  /* 0xbf8000000f00780b */ /* 0x000fe40003f2e100 */
[----:B------:R-:W-:-:S11]  /*a290*/  MOV R38, R8 ;  /* 0x0000000800267202 */ /* 0x000fd60000000f00 */
[----:B------:R-:W-:Y:S02]  /*a2a0*/  @!P1 FSETP.NEU.AND P2, PT, |R75|, 1, PT ;  /* 0x3f8000004b00980b */ /* 0x000fe40003f4d200 */
[----:B---3--:R-:W-:Y:S02]  /*a2b0*/  @!P1 FSETP.NEU.AND P0, PT, R73, R71, PT ;  /* 0x000000474900920b */ /* 0x008fe40003f0d000 */
[----:B------:R-:W-:-:S04]  /*a2c0*/  @!P1 FSEL R3, R8, -R8, P2 ;  /* 0x8000000808039208 */ /* 0x000fc80001000000 */
[----:B------:R-:W-:-:S07]  /*a2d0*/  @!P1 FSEL R38, R3, +QNAN , !P0 ;  /* 0x7fffffff03269808 */ /* 0x000fce0004000000 */
.L_x_129:
[----:B------:R-:W-:Y:S05]  /*a2e0*/  BSYNC.RECONVERGENT B8 ;  /* 0x0000000000087941 */ /* 0x000fea0003800200 */
.L_x_128:
[----:B------:R-:W1:Y:S02]  /*a2f0*/  F2F.F64.F32 R38, R38 ;  /* 0x0000002600267310 */ /* 0x000e640000201800 */
.L_x_127:
[----:B------:R-:W-:Y:S05]  /*a300*/  BSYNC.RECONVERGENT B0 ;  /* 0x0000000000007941 */ /* 0x000fea0003800200 */
.L_x_126:
[----:B------:R-:W-:-:S14]  /*a310*/  DSETP.GEU.AND P0, PT, R52, R4, PT ;  /* 0x000000043400722a */ /* 0x000fdc0003f0e000 */
[----:B------:R-:W-:Y:S05]  /*a320*/  @P0 BRA `(.L_x_130) ;  /* 0x0000001000d40947 */ /* 0x000fea0003800000 */
[----:B------:R-:W-:Y:S01]  /*a330*/  FADD R13, -R15, 1 ;  /* 0x3f8000000f0d7421 */ /* 0x000fe20000000100 */
[----:B------:R-:W-:Y:S01]  /*a340*/  MOV R11, 0x3a2c32e4 ;  /* 0x3a2c32e4000b7802 */ /* 0x000fe20000000f00 */
[----:B------:R-:W-:Y:S01]  /*a350*/  BSSY.RECONVERGENT B0, `(.L_x_131) ;  /* 0x0000054000007945 */ /* 0x000fe20003800200 */
[----:B-1----:R-:W-:Y:S02]  /*a360*/  IMAD.MOV.U32 R38, RZ, RZ, 0x3f800000 ;  /* 0x3f800000ff267424 */ /* 0x002fe400078e00ff */
        /* <DEDUP_REMOVED lines=37> */
[C---:B------:R-:W-:Y:S01]  /*a5c0*/  FFMA R4, R70.reuse, R4, -R5 ;  /* 0x0000000446047223 */ /* 0x040fe20000000805 */
[C---:B------:R-:W-:Y:S02]  /*a5d0*/  FSETP.GT.AND P1, PT, |R5|.reuse, 152, PT ;  /* 0x431800000500780b */ /* 0x040fe40003f24200 */
[C---:B------:R-:W-:Y:S01]  /*a5e0*/  FSETP.GEU.AND P2, PT, R5.reuse, RZ, PT ;  /* 0x000000ff0500720b */ /* 0x040fe20003f4e000 */
[----:B------:R-:W-:Y:S01]  /*a5f0*/  FFMA R4, R70, R12, R4 ;  /* 0x0000000c46047223 */ /* 0x000fe20000000004 */
[----:B-1----:R-:W-:Y:S01]  /*a600*/  FADD R3, R5, -R8 ;  /* 0x8000000805037221 */ /* 0x002fe20000000000 */
[----:B------:R-:W-:-:S03]  /*a610*/  FSETP.GT.AND P0, PT, R8, RZ, PT ;  /* 0x000000ff0800720b */ /* 0x000fc60003f04000 */
[----:B------:R-:W-:Y:S01]  /*a620*/  FADD R3, R4, R3 ;  /* 0x0000000304037221 */ /* 0x000fe20000000000 */
[----:B------:R-:W-:Y:S02]  /*a630*/  SEL R8, RZ, 0x83000000, P0 ;  /* 0x83000000ff087807 */ /* 0x000fe40000000000 */
[----:B------:R-:W-:Y:S01]  /*a640*/  FSETP.NEU.AND P0, PT, R70, RZ, PT ;  /* 0x000000ff4600720b */ /* 0x000fe20003f0d000 */
[----:B------:R-:W-:Y:S01]  /*a650*/  FFMA R4, R3, R9, 0.0013391353422775864601 ;  /* 0x3aaf85ed03047423 */ /* 0x000fe20000000009 */
        /* <DEDUP_REMOVED lines=32> */
[----:B------:R-:W-:Y:S02]  /*a860*/  @!P1 FSETP.NEU.AND P0, PT, R72, R70, PT ;  /* 0x000000464800920b */ /* 0x000fe40003f0d000 */
[----:B------:R-:W-:-:S04]  /*a870*/  @!P1 FSEL R3, R4, -R4, P2 ;  /* 0x8000000404039208 */ /* 0x000fc80001000000 */
[----:B------:R-:W-:-:S07]  /*a880*/  @!P1 FSEL R38, R3, +QNAN , !P0 ;  /* 0x7fffffff03269808 */ /* 0x000fce0004000000 */
.L_x_132:
[----:B------:R-:W-:Y:S05]  /*a890*/  BSYNC.RECONVERGENT B0 ;  /* 0x0000000000007941 */ /* 0x000fea0003800200 */
.L_x_131:
[----:B------:R-:W1:Y:S01]  /*a8a0*/  F2F.F64.F32 R38, R38 ;  /* 0x0000002600267310 */ /* 0x000e620000201800 */
[----:B------:R-:W-:Y:S05]  /*a8b0*/  BRA `(.L_x_130) ;  /* 0x0000000c00707947 */ /* 0x000fea0003800000 */
.L_x_125:
[----:B------:R-:W1:Y:S01]  /*a8c0*/  MUFU.RCP64H R5, R79 ;  /* 0x0000004f00057308 */ /* 0x000e620000001800 */
[----:B------:R-:W-:Y:S01]  /*a8d0*/  IMAD.MOV.U32 R4, RZ, RZ, 0x1 ;  /* 0x00000001ff047424 */ /* 0x000fe200078e00ff */
[----:B------:R-:W-:Y:S01]  /*a8e0*/  BSSY.RECONVERGENT B8, `(.L_x_133) ;  /* 0x0000016000087945 */ /* 0x000fe20003800200 */
[----:B------:R-:W-:-:S04]  /*a8f0*/  FSETP.NEU.AND P4, PT, R70, RZ, PT ;  /* 0x000000ff4600720b */ /* 0x000fc80003f8d000 */
[----:B-1----:R-:W-:-:S08]  /*a900*/  DFMA R8, -R78, R4, 1 ;  /* 0x3ff000004e08742b */ /* 0x002fd00000000104 */
[----:B------:R-:W-:-:S08]  /*a910*/  DFMA R8, R8, R8, R8 ;  /* 0x000000080808722b */ /* 0x000fd00000000008 */
[----:B------:R-:W-:Y:S02]  /*a920*/  DFMA R8, R4, R8, R4 ;  /* 0x000000080408722b */ /* 0x000fe40000000004 */
[----:B------:R-:W-:-:S06]  /*a930*/  DADD R4, R78, R52 ;  /* 0x000000004e047229 */ /* 0x000fcc0000000034 */
[----:B------:R-:W-:Y:S02]  /*a940*/  DFMA R10, -R78, R8, 1 ;  /* 0x3ff000004e0a742b */ /* 0x000fe40000000108 */
[----:B----4-:R-:W-:-:S06]  /*a950*/  DMUL R12, R48, R4 ;  /* 0x00000004300c7228 */ /* 0x010fcc0000000000 */
[----:B------:R-:W-:-:S04]  /*a960*/  DFMA R10, R8, R10, R8 ;  /* 0x0000000a080a722b */ /* 0x000fc80000000008 */
[----:B------:R-:W-:-:S04]  /*a970*/  FSETP.GEU.AND P1, PT, |R13|, 6.5827683646048100446e-37, PT ;  /* 0x036000000d00780b */ /* 0x000fc80003f2e200 */
        /* <DEDUP_REMOVED lines=9> */
[----:B0-23--:R-:W-:Y:S05]  /*aa10*/  CALL.REL.NOINC `($__internal_1_$__cuda_sm20_div_rn_f64_full) ;  /* 0x0000023400947944 */ /* 0x00dfea0003c00000 */
[----:B------:R-:W-:Y:S01]  /*aa20*/  IMAD.MOV.U32 R4, RZ, RZ, R24 ;  /* 0x000000ffff047224 */ /* 0x000fe200078e0018 */
[----:B------:R-:W-:-:S07]  /*aa30*/  MOV R5, R25 ;  /* 0x0000001900057202 */ /* 0x000fce0000000f00 */
.L_x_134:
[----:B------:R-:W-:Y:S05]  /*aa40*/  BSYNC.RECONVERGENT B8 ;  /* 0x0000000000087941 */ /* 0x000fea0003800200 */
.L_x_133:
[----:B------:R-:W1:Y:S01]  /*aa50*/  F2F.F32.F64 R13, R4 ;  /* 0x00000004000d7310 */ /* 0x000e620000301000 */
[----:B------:R-:W-:Y:S01]  /*aa60*/  HFMA2 R11, -RZ, RZ, 0.771484375, 0.21533203125 ;  /* 0x3a2c32e4ff0b7431 */ /* 0x000fe200000001ff */
[----:B------:R-:W-:Y:S01]  /*aa70*/  BSSY.RECONVERGENT B0, `(.L_x_135) ;  /* 0x0000050000007945 */ /* 0x000fe20003800200 */
[C---:B-1----:R-:W-:Y:S01]  /*aa80*/  FMUL R3, |R13|.reuse, 16777216 ;  /* 0x4b8000000d037820 */ /* 0x042fe20000400200 */
[C---:B------:R-:W-:Y:S02]  /*aa90*/  FSETP.GEU.AND P0, PT, |R13|.reuse, 1.175494350822287508e-38, PT ;  /* 0x008000000d00780b */ /* 0x040fe40003f0e200 */
[----:B------:R-:W-:Y:S02]  /*aaa0*/  FSETP.EQ.OR P4, PT, R13, 1, !P4 ;  /* 0x3f8000000d00780b */ /* 0x000fe40006782400 */
[----:B------:R-:W-:-:S04]  /*aab0*/  FSEL R3, R3, |R13|, !P0 ;  /* 0x4000000d03037208 */ /* 0x000fc80004000000 */
[----:B------:R-:W-:-:S04]  /*aac0*/  IADD3 R4, PT, PT, R3, -0x3f3504f3, RZ ;  /* 0xc0cafb0d03047810 */ /* 0x000fc80007ffe0ff */
[----:B------:R-:W-:-:S05]  /*aad0*/  LOP3.LUT R4, R4, 0xff800000, RZ, 0xc0, !PT ;  /* 0xff80000004047812 */ /* 0x000fca00078ec0ff */
[----:B------:R-:W-:Y:S01]  /*aae0*/  IMAD.IADD R3, R3, 0x1, -R4 ;  /* 0x0000000103037824 */ /* 0x000fe200078e0a04 */
[----:B------:R-:W-:-:S03]  /*aaf0*/  I2FP.F32.S32 R4, R4 ;  /* 0x0000000400047245 */ /* 0x000fc60000201400 */
[----:B------:R-:W-:-:S04]  /*ab00*/  FADD R5, R3, 1 ;  /* 0x3f80000003057421 */ /* 0x000fc80000000000 */
[----:B------:R1:W4:Y:S02]  /*ab10*/  MUFU.RCP R8, R5 ;  /* 0x0000000500087308 */ /* 0x0003240000001000 */
[----:B-1----:R-:W-:Y:S01]  /*ab20*/  FADD R5, R3, -1 ;  /* 0xbf80000003057421 */ /* 0x002fe20000000000 */
        /* <DEDUP_REMOVED lines=28> */
[----:B------:R-:W-:-:S03]  /*acf0*/  FSETP.GEU.AND P1, PT, R5, RZ, PT ;  /* 0x000000ff0500720b */ /* 0x000fc60003f2e000 */
[----:B------:R-:W-:Y:S01]  /*ad00*/  FFMA R4, R70, R12, R4 ;  /* 0x0000000c46047223 */ /* 0x000fe20000000004 */
[----:B-1----:R-:W-:Y:S01]  /*ad10*/  FADD R3, R5, -R8 ;  /* 0x8000000805037221 */ /* 0x002fe20000000000 */
[----:B------:R-:W-:-:S03]  /*ad20*/  FSETP.GT.AND P0, PT, R8, RZ, PT ;  /* 0x000000ff0800720b */ /* 0x000fc60003f04000 */
[----:B------:R-:W-:Y:S01]  /*ad30*/  FADD R3, R4, R3 ;  /* 0x0000000304037221 */ /* 0x000fe20000000000 */
[----:B------:R-:W-:Y:S02]  /*ad40*/  SEL R8, RZ, 0x83000000, P0 ;  /* 0x83000000ff087807 */ /* 0x000fe40000000000 */
[----:B------:R-:W-:Y:S01]  /*ad50*/  FSETP.GT.AND P0, PT, |R5|, 152, PT ;  /* 0x431800000500780b */ /* 0x000fe20003f04200 */
[C---:B------:R-:W-:Y:S02]  /*ad60*/  FFMA R4, R3.reuse, R9, 0.0013391353422775864601 ;  /* 0x3aaf85ed03047423 */ /* 0x040fe40000000009 */
[----:B------:R-:W1:Y:S01]  /*ad70*/  F2I.NTZ R9, R5 ;  /* 0x0000000500097305 */ /* 0x000e620000203100 */
[----:B------:R-:W-:Y:S02]  /*ad80*/  VIADD R10, R8, 0x7f000000 ;  /* 0x7f000000080a7836 */ /* 0x000fe40000000000 */
        /* <DEDUP_REMOVED lines=16> */
[----:B------:R-:W-:-:S09]  /*ae90*/  FSETP.NEU.AND P1, PT, |R74|, 1, !P0 ;  /* 0x3f8000004a00780b */ /* 0x000fd2000472d200 */
[----:B------:R-:W-:-:S05]  /*aea0*/  @!P0 FADD R3, R13, R13 ;  /* 0x0000000d0d038221 */ /* 0x000fca0000000000 */
        /* <DEDUP_REMOVED lines=8> */
[----:B------:R-:W-:Y:S02]  /*af30*/  @!P0 FSETP.NEU.AND P2, PT, |R74|, 1, PT ;  /* 0x3f8000004a00880b */ /* 0x000fe40003f4d200 */
[----:B------:R-:W-:Y:S02]  /*af40*/  @!P0 FSETP.NEU.AND P1, PT, R72, R70, PT ;  /* 0x000000464800820b */ /* 0x000fe40003f2d000 */
[----:B------:R-:W-:-:S04]  /*af50*/  @!P0 FSEL R3, R4, -R4, P2 ;  /* 0x8000000404038208 */ /* 0x000fc80001000000 */
[----:B------:R-:W-:-:S07]  /*af60*/  @!P0 FSEL R77, R3, +QNAN , !P1 ;  /* 0x7fffffff034d8808 */ /* 0x000fce0004800000 */
.L_x_136:
[----:B------:R-:W-:Y:S05]  /*af70*/  BSYNC.RECONVERGENT B0 ;  /* 0x0000000000007941 */ /* 0x000fea0003800200 */
.L_x_135:
[----:B------:R-:W1:Y:S01]  /*af80*/  MUFU.RCP64H R5, R53 ;  /* 0x0000003500057308 */ /* 0x000e620000001800 */
[----:B------:R-:W-:Y:S01]  /*af90*/  HFMA2 R4, -RZ, RZ, 0, 5.9604644775390625e-08 ;  /* 0x00000001ff047431 */ /* 0x000fe200000001ff */
[----:B------:R-:W-:Y:S01]  /*afa0*/  DADD R12, R78, R52 ;  /* 0x000000004e0c7229 */ /* 0x000fe20000000034 */
[----:B------:R-:W-:Y:S01]  /*afb0*/  BSSY.RECONVERGENT B8, `(.L_x_137) ;  /* 0x0000016000087945 */ /* 0x000fe20003800200 */
[----:B------:R-:W-:-:S03]  /*afc0*/  FSETP.NEU.AND P4, PT, R71, RZ, PT ;  /* 0x000000ff4700720b */ /* 0x000fc60003f8d000 */
[----:B-1----:R-:W-:-:S08]  /*afd0*/  DFMA R8, -R52, R4, 1 ;  /* 0x3ff000003408742b */ /* 0x002fd00000000104 */
[----:B------:R-:W-:-:S08]  /*afe0*/  DFMA R8, R8, R8, R8 ;  /* 0x000000080808722b */ /* 0x000fd00000000008 */
[----:B------:R-:W-:Y:S02]  /*aff0*/  DFMA R8, R4, R8, R4 ;  /* 0x000000080408722b */ /* 0x000fe40000000004 */
[----:B------:R-:W-:-:S06]  /*b000*/  DADD R4, -R48, 1 ;  /* 0x3ff0000030047429 */ /* 0x000fcc0000000100 */
[----:B------:R-:W-:Y:S02]  /*b010*/  DFMA R10, -R52, R8, 1 ;  /* 0x3ff00000340a742b */ /* 0x000fe40000000108 */
[----:B------:R-:W-:-:S06]  /*b020*/  DMUL R12, R12, R4 ;  /* 0x000000040c0c7228 */ /* 0x000fcc0000000000 */
        /* <DEDUP_REMOVED lines=11> */
[----:B0-23--:R-:W-:Y:S05]  /*b0e0*/  CALL.REL.NOINC `($__internal_1_$__cuda_sm20_div_rn_f64_full) ;  /* 0x0000022c00e07944 */ /* 0x00dfea0003c00000 */
[----:B------:R-:W-:Y:S02]  /*b0f0*/  MOV R4, R24 ;  /* 0x0000001800047202 */ /* 0x000fe40000000f00 */
[----:B------:R-:W-:-:S07]  /*b100*/  MOV R5, R25 ;  /* 0x0000001900057202 */ /* 0x000fce0000000f00 */
.L_x_138:
[----:B------:R-:W-:Y:S05]  /*b110*/  BSYNC.RECONVERGENT B8 ;  /* 0x0000000000087941 */ /* 0x000fea0003800200 */
.L_x_137:
[----:B------:R-:W1:Y:S01]  /*b120*/  F2F.F32.F64 R13, R4 ;  /* 0x00000004000d7310 */ /* 0x000e620000301000 */
[----:B------:R-:W-:Y:S01]  /*b130*/  HFMA2 R11, -RZ, RZ, 0.771484375, 0.21533203125 ;  /* 0x3a2c32e4ff0b7431 */ /* 0x000fe200000001ff */
        /* <DEDUP_REMOVED lines=47> */
[C---:B------:R-:W-:Y:S01]  /*b430*/  FFMA R4, R3.reuse, R9, 0.0013391353422775864601 ;  /* 0x3aaf85ed03047423 */ /* 0x040fe20000000009 */
[----:B------:R-:W-:Y:S01]  /*b440*/  IADD3 R10, PT, PT, R8, 0x7f000000, RZ ;  /* 0x7f000000080a7810 */ /* 0x000fe20007ffe0ff */
[----:B------:R-:W1:Y:S02]  /*b450*/  F2I.NTZ R9, R5 ;  /* 0x0000000500097305 */ /* 0x000e640000203100 */
[----:B------:R-:W-:-:S04]  /*b460*/  FFMA R4, R3, R4, 0.0096188392490148544312 ;  /* 0x3c1d985603047423 */ /* 0x000fc80000000004 */
[----:B------:R-:W-:-:S04]  /*b470*/  FFMA R4, R3, R4, 0.055503588169813156128 ;  /* 0x3d6357bb03047423 */ /* 0x000fc80000000004 */
[----:B------:R-:W-:-:S04]  /*b480*/  FFMA R4, R3, R4, 0.24022644758224487305 ;  /* 0x3e75fdec03047423 */ /* 0x000fc80000000004 */
[----:B------:R-:W-:Y:S01]  /*b490*/  FFMA R4, R3, R4, 0.69314718246459960938 ;  /* 0x3f31721803047423 */ /* 0x000fe20000000004 */
[----:B-1----:R-:W-:-:S03]  /*b4a0*/  LEA R9, R9, -R8, 0x17 ;  /* 0x8000000809097211 */ /* 0x002fc600078eb8ff */
[----:B------:R-:W-:Y:S01]  /*b4b0*/  FFMA R4, R3, R4, 1 ;  /* 0x3f80000003047423 */ /* 0x000fe20000000004 */
[----:B------:R-:W-:-:S03]  /*b4c0*/  IMAD.MOV.U32 R3, RZ, RZ, 0x3f800000 ;  /* 0x3f800000ff037424 */ /* 0x000fc600078e00ff */
        /* <DEDUP_REMOVED lines=20> */
[----:B------:R-:W-:Y:S02]  /*b610*/  @!P0 FSETP.NEU.AND P2, PT, |R75|, 1, PT ;  /* 0x3f8000004b00880b */ /* 0x000fe40003f4d200 */
[----:B---3--:R-:W-:Y:S02]  /*b620*/  @!P0 FSETP.NEU.AND P1, PT, R73, R71, PT ;  /* 0x000000474900820b */ /* 0x008fe40003f2d000 */
[----:B------:R-:W-:-:S04]  /*b630*/  @!P0 FSEL R4, R4, -R4, P2 ;  /* 0x8000000404048208 */ /* 0x000fc80001000000 */
[----:B------:R-:W-:-:S07]  /*b640*/  @!P0 FSEL R3, R4, +QNAN , !P1 ;  /* 0x7fffffff04038808 */ /* 0x000fce0004800000 */
.L_x_140:
[----:B------:R-:W-:Y:S05]  /*b650*/  BSYNC.RECONVERGENT B0 ;  /* 0x0000000000007941 */ /* 0x000fea0003800200 */
.L_x_139:
[----:B------:R-:W-:-:S04]  /*b660*/  FMUL R3, R3, R77 ;  /* 0x0000004d03037220 */ /* 0x000fc80000400000 */
[----:B------:R1:W4:Y:S03]  /*b670*/  F2F.F64.F32 R38, R3 ;  /* 0x0000000300267310 */ /* 0x0003260000201800 */
.L_x_130:
[----:B------:R-:W-:Y:S05]  /*b680*/  BSYNC.RECONVERGENT B6 ;  /* 0x0000000000067941 */ /* 0x000fea0003800200 */
.L_x_124:
[----:B-1----:R-:W-:Y:S01]  /*b690*/  SHF.R.U32.HI R3, RZ, 0x2, R76 ;  /* 0x00000002ff037819 */ /* 0x002fe2000001164c */
[----:B------:R-:W-:Y:S01]  /*b6a0*/  IMAD.SHL.U32 R4, R44, 0x10, RZ ;  /* 0x000000102c047824 */ /* 0x000fe200078e00ff */
[----:B------:R-:W-:Y:S02]  /*b6b0*/  IADD3 R22, PT, PT, R22, 0xb0f8a, RZ ;  /* 0x000b0f8a16167810 */ /* 0x000fe40007ffe0ff */
[----:B------:R-:W-:-:S04]  /*b6c0*/  LOP3.LUT R3, R3, R76, RZ, 0x3c, !PT ;  /* 0x0000004c03037212 */ /* 0x000fc800078e3cff */
[----:B------:R-:W-:-:S04]  /*b6d0*/  SHF.L.U32 R5, R3, 0x1, RZ ;  /* 0x0000000103057819 */ /* 0x000fc800000006ff */
[----:B------:R-:W-:-:S04]  /*b6e0*/  LOP3.LUT R4, R44, R4, R5, 0x96, !PT ;  /* 0x000000042c047212 */ /* 0x000fc800078e9605 */
[----:B------:R-:W-:Y:S01]  /*b6f0*/  LOP3.LUT R45, R4, R3, RZ, 0x3c, !PT ;  /* 0x00000003042d7212 */ /* 0x000fe200078e3cff */
[----:B------:R-:W-:-:S04]  /*b700*/  HFMA2 R4, -RZ, RZ, 0.1171875, 0 ;  /* 0x2f800000ff047431 */ /* 0x000fc800000001ff */
[----:B------:R-:W-:-:S05]  /*b710*/  IMAD.IADD R3, R45, 0x1, R22 ;  /* 0x000000012d037824 */ /* 0x000fca00078e0216 */
[----:B------:R-:W-:-:S05]  /*b720*/  I2FP.F32.U32 R3, R3 ;  /* 0x0000000300037245 */ /* 0x000fca0000201000 */
[----:B------:R-:W-:-:S04]  /*b730*/  FFMA R3, R3, R4, 1.1641532182693481445e-10 ;  /* 0x2f00000003037423 */ /* 0x000fc80000000004 */
[----:B------:R-:W4:Y:S02]  /*b740*/  F2F.F64.F32 R4, R3 ;  /* 0x0000000300047310 */ /* 0x000f240000201800 */
[----:B----4-:R-:W-:-:S14]  /*b750*/  DSETP.GT.AND P0, PT, R38, R4, PT ;  /* 0x000000042600722a */ /* 0x010fdc0003f04000 */
[----:B------:R-:W-:Y:S05]  /*b760*/  @!P0 BRA `(.L_x_141) ;  /* 0xffffffe400148947 */ /* 0x000fea000383ffff */
[----:B------:R-:W-:Y:S05]  /*b770*/  BSYNC.RECONVERGENT B7 ;  /* 0x0000000000077941 */ /* 0x000fea0003800200 */
.L_x_123:
[----:B------:R-:W1:Y:S02]  /*b780*/  LDC.64 R4, c[0x0][0x380] ;  /* 0x0000e000ff047b82 */ /* 0x000e640000000a00 */
[----:B-1----:R1:W-:Y:S04]  /*b790*/  STG.E.64 desc[UR36][R4.64], R22 ;  /* 0x0000001604007986 */ /* 0x0023e8000c101b24 */
[----:B------:R1:W-:Y:S04]  /*b7a0*/  STG.E.64 desc[UR36][R4.64+0x8], R42 ;  /* 0x0000082a04007986 */ /* 0x0003e8000c101b24 */
[----:B------:R1:W-:Y:S04]  /*b7b0*/  STG.E.64 desc[UR36][R4.64+0x10], R44 ;  /* 0x0000102c04007986 */ /* 0x0003e8000c101b24 */
[----:B------:R1:W-:Y:S04]  /*b7c0*/  STG.E.64 desc[UR36][R4.64+0x18], R46 ;  /* 0x0000182e04007986 */ /* 0x0003e8000c101b24 */
[----:B------:R1:W-:Y:S04]  /*b7d0*/  STG.E.64 desc[UR36][R4.64+0x28], R6 ;  /* 0x0000280604007986 */ /* 0x0003e8000c101b24 */
[----:B------:R1:W-:Y:S02]  /*b7e0*/  STG.E desc[UR36][R4.64+0x20], R68 ;  /* 0x0000204404007986 */ /* 0x0003e4000c101924 */
.L_x_122:
[----:B------:R-:W-:Y:S05]  /*b7f0*/  BSYNC.RECONVERGENT B5 ;  /* 0x0000000000057941 */ /* 0x000fea0003800200 */
.L_x_115:
[----:B-1----:R-:W1:Y:S02]  /*b800*/  LDC.64 R6, c[0x0][0x388] ;  /* 0x0000e200ff067b82 */ /* 0x002e640000000a00 */
[----:B-1----:R-:W4:Y:S01]  /*b810*/  LDG.E.64 R4, desc[UR36][R6.64+0x40] ;  /* 0x0000402406047981 */ /* 0x002f22000c1e1b00 */
[----:B------:R-:W-:Y:S01]  /*b820*/  ISETP.NE.AND P0, PT, R0, 0x1, PT ;  /* 0x000000010000780c */ /* 0x000fe20003f05270 */
[----:B------:R-:W-:-:S03]  /*b830*/  DMUL R48, R60, R48 ;  /* 0x000000303c307228 */ /* 0x000fc60000000000 */
[----:B------:R-:W-:-:S05]  /*b840*/  SEL R3, R56, R57, !P0 ;  /* 0x0000003938037207 */ /* 0x000fca0004000000 */
[----:B----4-:R-:W-:-:S05]  /*b850*/  IMAD.WIDE R4, R3, 0x8, R4 ;  /* 0x0000000803047825 */ /* 0x010fca00078e0204 */
[----:B------:R1:W-:Y:S04]  /*b860*/  ST.E.64 desc[UR36][R4.64], R48 ;  /* 0x0000003004007985 */ /* 0x0003e8000c101b24 */
[----:B-1----:R-:W4:Y:S02]  /*b870*/  LDG.E.64 R4, desc[UR36][R6.64+0x40] ;  /* 0x0000402406047981 */ /* 0x002f24000c1e1b00 */
[----:B----4-:R-:W-:-:S06]  /*b880*/  IMAD.WIDE R4, R3, 0x8, R4 ;  /* 0x0000000803047825 */ /* 0x010fcc00078e0204 */
[----:B------:R-:W4:Y:S02]  /*b890*/  LD.E.64 R4, desc[UR36][R4.64] ;  /* 0x0000002404047980 */ /* 0x000f24000c101b00 */
[----:B----4-:R-:W-:-:S11]  /*b8a0*/  DADD R60, R60, -R4 ;  /* 0x000000003c3c7229 */ /* 0x010fd60000000804 */
.L_x_107:
[----:B------:R-:W-:Y:S05]  /*b8b0*/  BSYNC.RECONVERGENT B4 ;  /* 0x0000000000047941 */ /* 0x000fea0003800200 */
.L_x_106:
[----:B------:R-:W-:-:S04]  /*b8c0*/  IADD3 R0, PT, PT, R0, 0x1, RZ ;  /* 0x0000000100007810 */ /* 0x000fc80007ffe0ff */
[----:B------:R-:W-:-:S13]  /*b8d0*/  ISETP.NE.AND P0, PT, R0, 0x3, PT ;  /* 0x000000030000780c */ /* 0x000fda0003f05270 */
[----:B------:R-:W-:Y:S05]  /*b8e0*/  @P0 BRA `(.L_x_142) ;  /* 0xffffff9c000c0947 */ /* 0x000fea000383ffff */
[----:B------:R-:W-:Y:S05]  /*b8f0*/  BSYNC.RECONVERGENT B1 ;  /* 0x0000000000017941 */ /* 0x000fea0003800200 */
.L_x_66:
[----:B------:R-:W1:Y:S02]  /*b900*/  LDC.64 R4, c[0x0][0x3a0] ;  /* 0x0000e800ff047b82 */ /* 0x000e640000000a00 */
[----:B-1----:R-:W4:Y:S04]  /*b910*/  LDG.E.64 R4, desc[UR36][R4.64+0x160] ;  /* 0x0001602404047981 */ /* 0x002f28000c1e1b00 */
[----:B----4-:R-:W4:Y:S04]  /*b920*/  LD.E.64 R4, desc[UR36][R4.64+0x8] ;  /* 0x0000082404047980 */ /* 0x010f28000c101b00 */
[----:B----4-:R-:W4:Y:S04]  /*b930*/  LD.E.64 R4, desc[UR36][R4.64+0x8] ;  /* 0x0000082404047980 */ /* 0x010f28000c101b00 */
[----:B----4-:R1:W4:Y:S01]  /*b940*/  LD.E.64 R6, desc[UR36][R4.64+0x8] ;  /* 0x0000082404067980 */ /* 0x010322000c101b00 */
[----:B------:R-:W-:Y:S01]  /*b950*/  DADD R60, R60, R60 ;  /* 0x000000003c3c7229 */ /* 0x000fe2000000003c */
[----:B------:R-:W-:Y:S01]  /*b960*/  BSSY.RECONVERGENT B1, `(.L_x_143) ;  /* 0x0000018000017945 */ /* 0x000fe20003800200 */
[----:B-1----:R-:W-:-:S08]  /*b970*/  IMAD.MOV.U32 R4, RZ, RZ, 0x1 ;  /* 0x00000001ff047424 */ /* 0x002fd000078e00ff */
[----:B------:R-:W-:Y:S01]  /*b980*/  FSETP.GEU.AND P1, PT, |R61|, 6.5827683646048100446e-37, PT ;  /* 0x036000003d00780b */ /* 0x000fe20003f2e200 */
[----:B----4-:R-:W1:Y:S02]  /*b990*/  MUFU.RCP64H R5, R7 ;  /* 0x0000000700057308 */ /* 0x010e640000001800 */
        /* <DEDUP_REMOVED lines=12> */
[----:B------:R-:W-:Y:S01]  /*ba60*/  MOV R12, R60 ;  /* 0x0000003c000c7202 */ /* 0x000fe20000000f00 */
[----:B------:R-:W-:Y:S01]  /*ba70*/  IMAD.MOV.U32 R8, RZ, RZ, R6 ;  /* 0x000000ffff087224 */ /* 0x000fe200078e0006 */
[----:B------:R-:W-:Y:S02]  /*ba80*/  MOV R13, R61 ;  /* 0x0000003d000d7202 */ /* 0x000fe40000000f00 */
[----:B------:R-:W-:Y:S02]  /*ba90*/  MOV R9, R7 ;  /* 0x0000000700097202 */ /* 0x000fe40000000f00 */
[----:B------:R-:W-:-:S07]  /*baa0*/  MOV R3, 0xbac0 ;  /* 0x0000bac000037802 */ /* 0x000fce0000000f00 */
[----:B0-23--:R-:W-:Y:S05]  /*bab0*/  CALL.REL.NOINC `($__internal_1_$__cuda_sm20_div_rn_f64_full) ;  /* 0x00000224006c7944 */ /* 0x00dfea0003c00000 */
[----:B------:R-:W-:Y:S01]  /*bac0*/  MOV R4, R24 ;  /* 0x0000001800047202 */ /* 0x000fe20000000f00 */
[----:B------:R-:W-:-:S07]  /*bad0*/  IMAD.MOV.U32 R5, RZ, RZ, R25 ;  /* 0x000000ffff057224 */ /* 0x000fce00078e0019 */
.L_x_144:
[----:B------:R-:W-:Y:S05]  /*bae0*/  BSYNC.RECONVERGENT B1 ;  /* 0x0000000000017941 */ /* 0x000fea0003800200 */
.L_x_143:
[----:B------:R-:W1:Y:S01]  /*baf0*/  F2F.F32.F64 R4, R4 ;  /* 0x0000000400047310 */ /* 0x000e620000301000 */
[----:B------:R-:W-:Y:S01]  /*bb00*/  BSSY.RECONVERGENT B0, `(.L_x_145) ;  /* 0x000000f000007945 */ /* 0x000fe20003800200 */
[----:B-1----:R-:W-:-:S06]  /*bb10*/  IADD3 R0, PT, PT, R4, -0xd000000, RZ ;  /* 0xf300000004007810 */ /* 0x002fcc0007ffe0ff */
[----:B------:R1:W4:Y:S01]  /*bb20*/  MUFU.RSQ R3, R4 ;  /* 0x0000000400037308 */ /* 0x0003220000001400 */
[----:B------:R-:W-:-:S13]  /*bb30*/  ISETP.GT.U32.AND P0, PT, R0, 0x727fffff, PT ;  /* 0x727fffff0000780c */ /* 0x000fda0003f04070 */
[----:B-1----:R-:W-:Y:S05]  /*bb40*/  @!P0 BRA `(.L_x_146) ;  /* 0x0000000000188947 */ /* 0x002fea0003800000 */
[----:B------:R-:W-:Y:S05]  /*bb50*/  BMOV.32.CLEAR RZ, B5 ;  /* 0x0000000005ff7355 */ /* 0x000fea0000100000 */
[----:B------:R-:W-:Y:S02]  /*bb60*/  MOV R0, R4 ;  /* 0x0000000400007202 */ /* 0x000fe40000000f00 */
[----:B------:R-:W-:-:S07]  /*bb70*/  MOV R25, 0xbb90 ;  /* 0x0000bb9000197802 */ /* 0x000fce0000000f00 */
[----:B0-234-:R-:W-:Y:S05]  /*bb80*/  CALL.REL.NOINC `($__internal_2_$__cuda_sm20_sqrt_rn_f32_slowpath) ;  /* 0x0000022800b87944 */ /* 0x01dfea0003c00000 */
[----:B------:R-:W-:Y:S01]  /*bb90*/  IMAD.MOV.U32 R52, RZ, RZ, R24 ;  /* 0x000000ffff347224 */ /* 0x000fe200078e0018 */
[----:B------:R-:W-:Y:S06]  /*bba0*/  BRA `(.L_x_147) ;  /* 0x0000000000107947 */ /* 0x000fec0003800000 */
.L_x_146:
[----:B----4-:R-:W-:Y:S01]  /*bbb0*/  FMUL.FTZ R52, R4, R3 ;  /* 0x0000000304347220 */ /* 0x010fe20000410000 */
[----:B------:R-:W-:-:S03]  /*bbc0*/  FMUL.FTZ R3, R3, 0.5 ;  /* 0x3f00000003037820 */ /* 0x000fc60000410000 */
[----:B------:R-:W-:-:S04]  /*bbd0*/  FFMA R0, -R52, R52, R4 ;  /* 0x0000003434007223 */ /* 0x000fc80000000104 */
[----:B------:R-:W-:-:S07]  /*bbe0*/  FFMA R52, R0, R3, R52 ;  /* 0x0000000300347223 */ /* 0x000fce0000000034 */
.L_x_147:
[----:B------:R-:W-:Y:S05]  /*bbf0*/  BSYNC.RECONVERGENT B0 ;  /* 0x0000000000007941 */ /* 0x000fea0003800200 */
.L_x_145:
[----:B------:R-:W1:Y:S02]  /*bc00*/  F2F.F64.F32 R52, R52 ;  /* 0x0000003400347310 */ /* 0x000e640000201800 */
.L_x_65:
[----:B------:R-:W-:Y:S05]  /*bc10*/  BSYNC.RECONVERGENT B2 ;  /* 0x0000000000027941 */ /* 0x000fea0003800200 */
.L_x_64:
[----:B------:R-:W4:Y:S02]  /*bc20*/  LDC.64 R24, c[0x0][0x3a0] ;  /* 0x0000e800ff187b82 */ /* 0x000f240000000a00 */
[----:B----4-:R-:W4:Y:S06]  /*bc30*/  LDG.E.64 R6, desc[UR36][R24.64+0x140] ;  /* 0x0001402418067981 */ /* 0x010f2c000c1e1b00 */
[----:B------:R-:W5:Y:S02]  /*bc40*/  LDC.64 R4, c[0x0][0x388] ;  /* 0x0000e200ff047b82 */ /* 0x000f640000000a00 */
[----:B-----5:R-:W5:Y:S04]  /*bc50*/  LDG.E.64 R4, desc[UR36][R4.64+0x30] ;  /* 0x0000302404047981 */ /* 0x020f68000c1e1b00 */
[----:B----4-:R-:W4:Y:S04]  /*bc60*/  LD.E.64 R10, desc[UR36][R6.64+0x20] ;  /* 0x00002024060a7980 */ /* 0x010f28000c101b00 */
[----:B-----5:R-:W2:Y:S04]  /*bc70*/  LD.E.64 R12, desc[UR36][R4.64+0x18] ;  /* 0x00001824040c7980 */ /* 0x020ea8000c101b00 */
[----:B------:R-:W5:Y:S04]  /*bc80*/  LD.E.64 R6, desc[UR36][R4.64+0x8] ;  /* 0x0000082404067980 */ /* 0x000f68000c101b00 */
[----:B------:R5:W3:Y:S04]  /*bc90*/  LD.E.64 R8, desc[UR36][R4.64+0x10] ;  /* 0x0000102404087980 */ /* 0x000ae8000c101b00 */
[----:B----4-:R3:W4:Y:S01]  /*bca0*/  LD.E.64 R20, desc[UR36][R10.64+0x8] ;  /* 0x000008240a147980 */ /* 0x010722000c101b00 */
[----:B--2---:R-:W-:-:S04]  /*bcb0*/  IMAD.WIDE R14, R56, 0x8, R12 ;  /* 0x00000008380e7825 */ /* 0x004fc800078e020c */
[C---:B-----5:R-:W-:Y:S02]  /*bcc0*/  IMAD.WIDE R4, R56.reuse, 0x8, R6 ;  /* 0x0000000838047825 */ /* 0x060fe400078e0206 */
[----:B------:R-:W2:Y:S02]  /*bcd0*/  LD.E.64 R14, desc[UR36][R14.64] ;  /* 0x000000240e0e7980 */ /* 0x000ea4000c101b00 */
[----:B---3--:R-:W-:Y:S02]  /*bce0*/  IMAD.WIDE R10, R56, 0x8, R8 ;  /* 0x00000008380a7825 */ /* 0x008fe400078e0208 */
[----:B------:R-:W3:Y:S02]  /*bcf0*/  LD.E.64 R4, desc[UR36][R4.64] ;  /* 0x0000002404047980 */ /* 0x000ee4000c101b00 */
[C---:B------:R-:W-:Y:S02]  /*bd00*/  IMAD.WIDE R12, R57.reuse, 0x8, R12 ;  /* 0x00000008390c7825 */ /* 0x040fe400078e020c */
[----:B------:R-:W5:Y:S02]  /*bd10*/  LD.E.64 R10, desc[UR36][R10.64] ;  /* 0x000000240a0a7980 */ /* 0x000f64000c101b00 */
[----:B------:R-:W-:-:S02]  /*bd20*/  IMAD.WIDE R6, R57, 0x8, R6 ;  /* 0x0000000839067825 */ /* 0x000fc400078e0206 */
[----:B------:R-:W2:Y:S02]  /*bd30*/  LD.E.64 R12, desc[UR36][R12.64] ;  /* 0x000000240c0c7980 */ /* 0x000ea4000c101b00 */
[----:B------:R-:W-:Y:S02]  /*bd40*/  IMAD.WIDE R8, R57, 0x8, R8 ;  /* 0x0000000839087825 */ /* 0x000fe400078e0208 */
[----:B------:R-:W3:Y:S04]  /*bd50*/  LD.E.64 R6, desc[UR36][R6.64] ;  /* 0x0000002406067980 */ /* 0x000ee8000c101b00 */
[----:B------:R-:W5:Y:S01]  /*bd60*/  LD.E.64 R8, desc[UR36][R8.64] ;  /* 0x0000002408087980 */ /* 0x000f62000c101b00 */
[----:B------:R-:W-:Y:S01]  /*bd70*/  UMOV UR4, 0xd2f1a9fc ;  /* 0xd2f1a9fc00047882 */ /* 0x000fe20000000000 */
[----:B------:R-:W-:Y:S01]  /*bd80*/  UMOV UR5, 0x3f50624d ;  /* 0x3f50624d00057882 */ /* 0x000fe20000000000 */
[----:B------:R-:W-:Y:S01]  /*bd90*/  BSSY.RECONVERGENT B1, `(.L_x_148) ;  /* 0x00002e0000017945 */ /* 0x000fe20003800200 */
[----:B----4-:R-:W-:-:S10]  /*bda0*/  DADD R20, R20, -1 ;  /* 0xbff0000014147429 */ /* 0x010fd40000000000 */
[----:B------:R-:W4:Y:S08]  /*bdb0*/  F2F.F32.F64 R20, R20 ;  /* 0x0000001400147310 */ /* 0x000f300000301000 */
[----:B----4-:R-:W4:Y:S02]  /*bdc0*/  F2F.F64.F32 R20, |R20| ;  /* 0x4000001400147310 */ /* 0x010f240000201800 */
[----:B----4-:R-:W-:-:S02]  /*bdd0*/  DSETP.GEU.AND P0, PT, R20, UR4, PT ;  /* 0x0000000414007e2a */ /* 0x010fc4000bf0e000 */
[----:B--2---:R-:W-:Y:S02]  /*bde0*/  DADD R44, R14, R12 ;  /* 0x000000000e2c7229 */ /* 0x004fe4000000000c */
[----:B------:R-:W-:Y:S02]  /*bdf0*/  DMUL R14, RZ, +INF ;  /* 0x7ff00000ff0e7828 */ /* 0x000fe40000000000 */
[----:B---3--:R-:W-:Y:S02]  /*be00*/  DADD R22, R4, R6 ;  /* 0x0000000004167229 */ /* 0x008fe40000000006 */
[----:B-----5:R-:W-:-:S06]  /*be10*/  DADD R42, R10, R8 ;  /* 0x000000000a2a7229 */ /* 0x020fcc0000000008 */
[----:B------:R-:W-:Y:S05]  /*be20*/  @P0 BRA `(.L_x_149) ;  /* 0x0000000c000c0947 */ /* 0x000fea0003800000 */
[----:B------:R-:W2:Y:S02]  /*be30*/  LDC.64 R8, c[0x0][0x380] ;  /* 0x0000e000ff087b82 */ /* 0x000ea40000000a00 */
[----:B--2---:R-:W2:Y:S04]  /*be40*/  LDG.E.64 R4, desc[UR36][R8.64] ;  /* 0x0000002408047981 */ /* 0x004ea8000c1e1b00 */
[----:B------:R-:W3:Y:S04]  /*be50*/  LDG.E.64 R24, desc[UR36][R8.64+0x10] ;  /* 0x0000102408187981 */ /* 0x000ee8000c1e1b00 */
[----:B------:R-:W4:Y:S01]  /*be60*/  LDG.E.64 R12, desc[UR36][R8.64+0x8] ;  /* 0x00000824080c7981 */ /* 0x000f22000c1e1b00 */
[----:B------:R-:W-:Y:S01]  /*be70*/  IMAD.MOV.U32 R20, RZ, RZ, 0x0 ;  /* 0x00000000ff147424 */ /* 0x000fe200078e00ff */
[----:B------:R-:W-:Y:S01]  /*be80*/  MOV R21, 0x40000000 ;  /* 0x4000000000157802 */ /* 0x000fe20000000f00 */
[----:B------:R-:W5:Y:S01]  /*be90*/  LDC.64 R10, c[0x0][0x3a8] ;  /* 0x0000ea00ff0a7b82 */ /* 0x000f620000000a00 */
[----:B--2---:R-:W-:Y:S01]  /*bea0*/  SHF.R.U32.HI R0, RZ, 0x2, R5 ;  /* 0x00000002ff007819 */ /* 0x004fe20000011605 */
[----:B------:R-:W-:-:S03]  /*beb0*/  VIADD R32, R4, 0x587c5 ;  /* 0x000587c504207836 */ /* 0x000fc60000000000 */
[----:B------:R-:W-:Y:S01]  /*bec0*/  LOP3.LUT R0, R0, R5, RZ, 0x3c, !PT ;  /* 0x0000000500007212 */ /* 0x000fe200078e3cff */
[----:B---3--:R-:W-:Y:S01]  /*bed0*/  IMAD.MOV.U32 R35, RZ, RZ, R24 ;  /* 0x000000ffff237224 */ /* 0x008fe200078e0018 */
[C---:B------:R-:W-:Y:S02]  /*bee0*/  SHF.L.U32 R3, R25.reuse, 0x4, RZ ;  /* 0x0000000419037819 */ /* 0x040fe400000006ff */
[----:B------:R-:W-:Y:S02]  /*bef0*/  SHF.L.U32 R5, R0, 0x1, RZ ;  /* 0x0000000100057819 */ /* 0x000fe400000006ff */
[----:B----4-:R-:W-:Y:S02]  /*bf00*/  MOV R34, R13 ;  /* 0x0000000d00227202 */ /* 0x010fe40000000f00 */
[----:B------:R-:W-:Y:S02]  /*bf10*/  LOP3.LUT R3, R25, R3, R5, 0x96, !PT ;  /* 0x0000000319037212 */ /* 0x000fe400078e9605 */
[----:B------:R-:W-:Y:S01]  /*bf20*/  MOV R33, R12 ;  /* 0x0000000c00217202 */ /* 0x000fe20000000f00 */
[----:B------:R2:W-:Y:S01]  /*bf30*/  STG.E.64 desc[UR36][R8.64+0x8], R34 ;  /* 0x0000082208007986 */ /* 0x0005e2000c101b24 */
[----:B------:R-:W-:-:S02]  /*bf40*/  LOP3.LUT R37, R3, R0, RZ, 0x3c, !PT ;  /* 0x0000000003257212 */ /* 0x000fc400078e3cff */
[----:B------:R-:W-:Y:S01]  /*bf50*/  MOV R3, 0x2f800000 ;  /* 0x2f80000000037802 */ /* 0x000fe20000000f00 */
[----:B------:R2:W-:Y:S01]  /*bf60*/  STG.E.64 desc[UR36][R8.64], R32 ;  /* 0x0000002008007986 */ /* 0x0005e2000c101b24 */
[----:B------:R-:W-:Y:S02]  /*bf70*/  IADD3 R0, PT, PT, R37, R32, RZ ;  /* 0x0000002025007210 */ /* 0x000fe40007ffe0ff */
[----:B------:R-:W-:Y:S02]  /*bf80*/  MOV R36, R25 ;  /* 0x0000001900247202 */ /* 0x000fe40000000f00 */
[----:B------:R-:W-:-:S03]  /*bf90*/  I2FP.F32.U32 R0, R0 ;  /* 0x0000000000007245 */ /* 0x000fc60000201000 */
[----:B------:R2:W-:Y:S02]  /*bfa0*/  STG.E.64 desc[UR36][R8.64+0x10], R36 ;  /* 0x0000102408007986 */ /* 0x0005e4000c101b24 */
[----:B------:R-:W-:-:S04]  /*bfb0*/  FFMA R0, R0, R3, 1.1641532182693481445e-10 ;  /* 0x2f00000000007423 */ /* 0x000fc80000000003 */
[----:B------:R-:W3:Y:S02]  /*bfc0*/  F2F.F64.F32 R4, R0 ;  /* 0x0000000000047310 */ /* 0x000ee40000201800 */
[----:B---3--:R-:W-:Y:S01]  /*bfd0*/  DFMA R20, R4, R20, -1 ;  /* 0xbff000000414742b */ /* 0x008fe20000000014 */
[----:B-----5:R2:W-:Y:S07]  /*bfe0*/  STG.E.64 desc[UR36][R10.64+0x98], R4 ;  /* 0x000098040a007986 */ /* 0x0205ee000c101b24 */
[----:B------:R-:W-:-:S10]  /*bff0*/  DFMA R6, -R20, R20, 1 ;  /* 0x3ff000001406742b */ /* 0x000fd40000000114 */
[----:B------:R-:W3:Y:S02]  /*c000*/  F2F.F32.F64 R6, R6 ;  /* 0x0000000600067310 */ /* 0x000ee40000301000 */
[----:B---3--:R-:W-:-:S06]  /*c010*/  VIADD R3, R6, 0xf3000000 ;  /* 0xf300000006037836 */ /* 0x008fcc0000000000 */
[----:B------:R2:W3:Y:S01]  /*c020*/  MUFU.RSQ R0, R6 ;  /* 0x0000000600007308 */ /* 0x0004e20000001400 */
[----:B------:R-:W-:-:S13]  /*c030*/  ISETP.GT.U32.AND P0, PT, R3, 0x727fffff, PT ;  /* 0x727fffff0300780c */ /* 0x000fda0003f04070 */
[----:B--2---:R-:W-:Y:S05]  /*c040*/  @!P0 BRA `(.L_x_150) ;  /* 0x00000000001c8947 */ /* 0x004fea0003800000 */
[----:B------:R-:W-:Y:S04]  /*c050*/  BSSY.RECONVERGENT B0, `(.L_x_151) ;  /* 0x0000005000007945 */ /* 0x000fe80003800200 */
[----:B------:R-:W-:Y:S05]  /*c060*/  BMOV.32.CLEAR RZ, B5 ;  /* 0x0000000005ff7355 */ /* 0x000fea0000100000 */
[----:B---3--:R-:W-:Y:S02]  /*c070*/  MOV R0, R6 ;  /* 0x0000000600007202 */ /* 0x008fe40000000f00 */
[----:B------:R-:W-:-:S07]  /*c080*/  MOV R25, 0xc0a0 ;  /* 0x0000c0a000197802 */ /* 0x000fce0000000f00 */
[----:B01----:R-:W-:Y:S05]  /*c090*/  CALL.REL.NOINC `($__internal_2_$__cuda_sm20_sqrt_rn_f32_slowpath) ;  /* 0x0000022400747944 */ /* 0x003fea0003c00000 */
[----:B------:R-:W-:Y:S05]  /*c0a0*/  BSYNC.RECONVERGENT B0 ;  /* 0x0000000000007941 */ /* 0x000fea0003800200 */
.L_x_151:
[----:B------:R-:W-:Y:S05]  /*c0b0*/  BRA `(.L_x_152) ;  /* 0x0000000000107947 */ /* 0x000fea0003800000 */
.L_x_150:
[----:B---3--:R-:W-:Y:S01]  /*c0c0*/  FMUL.FTZ R24, R6, R0 ;  /* 0x0000000006187220 */ /* 0x008fe20000410000 */
[----:B------:R-:W-:-:S03]  /*c0d0*/  FMUL.FTZ R0, R0, 0.5 ;  /* 0x3f00000000007820 */ /* 0x000fc60000410000 */
[----:B------:R-:W-:-:S04]  /*c0e0*/  FFMA R6, -R24, R24, R6 ;  /* 0x0000001818067223 */ /* 0x000fc80000000106 */
[----:B------:R-:W-:-:S07]  /*c0f0*/  FFMA R24, R6, R0, R24 ;  /* 0x0000000006187223 */ /* 0x000fce0000000018 */
.L_x_152:
[----:B------:R-:W2:Y:S02]  /*c100*/  LDC.64 R4, c[0x0][0x380] ;  /* 0x0000e000ff047b82 */ /* 0x000ea40000000a00 */
[----:B--2---:R-:W2:Y:S04]  /*c110*/  LDG.E.64 R6, desc[UR36][R4.64] ;  /* 0x0000002404067981 */ /* 0x004ea8000c1e1b00 */
[----:B------:R-:W3:Y:S04]  /*c120*/  LDG.E.64 R10, desc[UR36][R4.64+0x10] ;  /* 0x00001024040a7981 */ /* 0x000ee8000c1e1b00 */
[----:B------:R-:W4:Y:S01]  /*c130*/  LDG.E.64 R8, desc[UR36][R4.64+0x8] ;  /* 0x0000082404087981 */ /* 0x000f22000c1e1b00 */
[----:B------:R-:W-:Y:S01]  /*c140*/  UMOV UR4, 0x54442d18 ;  /* 0x54442d1800047882 */ /* 0x000fe20000000000 */
[----:B------:R-:W-:Y:S01]  /*c150*/  UMOV UR5, 0x401921fb ;  /* 0x401921fb00057882 */ /* 0x000fe20000000000 */
[----:B------:R-:W-:Y:S01]  /*c160*/  F2F.F64.F32 R24, R24 ;  /* 0x0000001800187310 */ /* 0x000fe20000201800 */
        /* <DEDUP_REMOVED lines=10> */
[----:B------:R-:W-:Y:S01]  /*c210*/  STG.E.64 desc[UR36][R4.64+0x8], R34 ;  /* 0x0000082204007986 */ /* 0x000fe2000c101b24 */
[----:B------:R-:W2:Y:S02]  /*c220*/  LDC.64 R6, c[0x0][0x3a8] ;  /* 0x0000ea00ff067b82 */ /* 0x000ea40000000a00 */
[----:B------:R-:W-:Y:S01]  /*c230*/  LOP3.LUT R37, R3, R0, RZ, 0x3c, !PT ;  /* 0x0000000003257212 */ /* 0x000fe200078e3cff */
[----:B------:R-:W-:Y:S01]  /*c240*/  IMAD.MOV.U32 R3, RZ, RZ, 0x2f800000 ;  /* 0x2f800000ff037424 */ /* 0x000fe200078e00ff */
[----:B------:R-:W-:Y:S02]  /*c250*/  STG.E.64 desc[UR36][R4.64], R12 ;  /* 0x0000000c04007986 */ /* 0x000fe4000c101b24 */
[----:B------:R-:W-:Y:S02]  /*c260*/  IADD3 R0, PT, PT, R37, R12, RZ ;  /* 0x0000000c25007210 */ /* 0x000fe40007ffe0ff */
[----:B------:R3:W-:Y:S02]  /*c270*/  STG.E.64 desc[UR36][R4.64+0x10], R36 ;  /* 0x0000102404007986 */ /* 0x0007e4000c101b24 */
[----:B------:R-:W-:-:S05]  /*c280*/  I2FP.F32.U32 R0, R0 ;  /* 0x0000000000007245 */ /* 0x000fca0000201000 */
[----:B------:R-:W-:-:S04]  /*c290*/  FFMA R0, R0, R3, 1.1641532182693481445e-10 ;  /* 0x2f00000000007423 */ /* 0x000fc80000000003 */
[----:B------:R4:W2:Y:S01]  /*c2a0*/  F2F.F64.F32 R32, R0 ;  /* 0x0000000000207310 */ /* 0x0008a20000201800 */
[----:B---3--:R-:W-:Y:S01]  /*c2b0*/  IMAD.MOV.U32 R4, RZ, RZ, R14 ;  /* 0x000000ffff047224 */ /* 0x008fe200078e000e */
[----:B------:R-:W-:Y:S02]  /*c2c0*/  MOV R5, R15 ;  /* 0x0000000f00057202 */ /* 0x000fe40000000f00 */
[----:B----4-:R-:W-:Y:S01]  /*c2d0*/  MOV R0, 0x1 ;  /* 0x0000000100007802 */ /* 0x010fe20000000f00 */
[----:B--2---:R2:W-:Y:S02]  /*c2e0*/  STG.E.64 desc[UR36][R6.64+0x98], R32 ;  /* 0x0000982006007986 */ /* 0x0045e4000c101b24 */
[----:B--2---:R-:W-:-:S08]  /*c2f0*/  DMUL R32, R32, UR4 ;  /* 0x0000000420207c28 */ /* 0x004fd00008000000 */
[----:B------:R-:W-:-:S14]  /*c300*/  DSETP.NEU.AND P0, PT, R32, +INF , PT ;  /* 0x7ff000002000742a */ /* 0x000fdc0003f0d000 */
[----:B------:R-:W-:Y:S05]  /*c310*/  @!P0 BRA `(.L_x_153) ;  /* 0x0000000000608947 */ /* 0x000fea0003800000 */
[----:B------:R-:W-:Y:S01]  /*c320*/  UMOV UR4, 0x6dc9c883 ;  /* 0x6dc9c88300047882 */ /* 0x000fe20000000000 */
[----:B------:R-:W-:Y:S01]  /*c330*/  UMOV UR5, 0x3fe45f30 ;  /* 0x3fe45f3000057882 */ /* 0x000fe20000000000 */
[C---:B------:R-:W-:Y:S02]  /*c340*/  DSETP.GE.AND P0, PT, R32.reuse, 2.14748364800000000000e+09, PT ;  /* 0x41e000002000742a */ /* 0x040fe40003f06000 */
[----:B------:R-:W-:Y:S01]  /*c350*/  DMUL R4, R32, UR4 ;  /* 0x0000000420047c28 */ /* 0x000fe20008000000 */
[----:B------:R-:W-:Y:S01]  /*c360*/  UMOV UR4, 0x54442d18 ;  /* 0x54442d1800047882 */ /* 0x000fe20000000000 */
[----:B------:R-:W-:-:S04]  /*c370*/  UMOV UR5, 0x3ff921fb ;  /* 0x3ff921fb00057882 */ /* 0x000fc80000000000 */
[----:B------:R-:W2:Y:S08]  /*c380*/  F2I.F64 R0, R4 ;  /* 0x0000000400007311 */ /* 0x000eb00000301100 */
[----:B--2---:R-:W2:Y:S02]  /*c390*/  I2F.F64 R4, R0 ;  /* 0x0000000000047312 */ /* 0x004ea40000201c00 */
[----:B--2---:R-:W-:Y:S01]  /*c3a0*/  DFMA R6, R4, -UR4, R32 ;  /* 0x8000000404067c2b */ /* 0x004fe20008000020 */
[----:B------:R-:W-:Y:S01]  /*c3b0*/  UMOV UR4, 0x33145c00 ;  /* 0x33145c0000047882 */ /* 0x000fe20000000000 */
[----:B------:R-:W-:-:S06]  /*c3c0*/  UMOV UR5, 0x3c91a626 ;  /* 0x3c91a62600057882 */ /* 0x000fcc0000000000 */
[----:B------:R-:W-:Y:S01]  /*c3d0*/  DFMA R6, R4, -UR4, R6 ;  /* 0x8000000404067c2b */ /* 0x000fe20008000006 */
[----:B------:R-:W-:Y:S01]  /*c3e0*/  UMOV UR4, 0x252049c0 ;  /* 0x252049c000047882 */ /* 0x000fe20000000000 */
[----:B------:R-:W-:-:S06]  /*c3f0*/  UMOV UR5, 0x397b839a ;  /* 0x397b839a00057882 */ /* 0x000fcc0000000000 */
[----:B------:R-:W-:Y:S01]  /*c400*/  DFMA R4, R4, -UR4, R6 ;  /* 0x8000000404047c2b */ /* 0x000fe20008000006 */
[----:B------:R-:W-:Y:S10]  /*c410*/  @!P0 BRA `(.L_x_154) ;  /* 0x00000000001c8947 */ /* 0x000ff40003800000 */
[----:B------:R-:W-:Y:S04]  /*c420*/  BSSY.RECONVERGENT B4, `(.L_x_154) ;  /* 0x0000006000047945 */ /* 0x000fe80003800200 */
[----:B------:R-:W-:Y:S05]  /*c430*/  BMOV.32.CLEAR RZ, B5 ;  /* 0x0000000005ff7355 */ /* 0x000fea0000100000 */
[----:B------:R-:W-:Y:S01]  /*c440*/  MOV R0, R32 ;  /* 0x0000002000007202 */ /* 0x000fe20000000f00 */
[----:B------:R-:W-:Y:S01]  /*c450*/  IMAD.MOV.U32 R19, RZ, RZ, R33 ;  /* 0x000000ffff137224 */ /* 0x000fe200078e0021 */
[----:B------:R-:W-:-:S07]  /*c460*/  MOV R62, 0xc480 ;  /* 0x0000c480003e7802 */ /* 0x000fce0000000f00 */
[----:B01----:R-:W-:Y:S05]  /*c470*/  CALL.REL.NOINC `($_Z14cuda_collisonsP17curandStateXORWOWP6MOLECSP6OUTPUTP7GEOM_1DP3GASP4CALC$__internal_trig_reduction_slowpathd) ;  /* 0x0000022000d87944 */ /* 0x003fea0003c00000 */
[----:B------:R-:W-:Y:S05]  /*c480*/  BSYNC.RECONVERGENT B4 ;  /* 0x0000000000047941 */ /* 0x000fea0003800200 */
.L_x_154:
[----:B------:R-:W-:-:S07]  /*c490*/  IADD3 R0, PT, PT, R0, 0x1, RZ ;  /* 0x0000000100007810 */ /* 0x000fce0007ffe0ff */
.L_x_153:
[----:B------:R-:W2:Y:S01]  /*c4a0*/  LDCU.64 UR4, c[0x4][0x80] ;  /* 0x01001000ff0477ac */ /* 0x000ea20008000a00 */
[----:B------:R-:W-:-:S04]  /*c4b0*/  SHF.L.U32 R3, R0, 0x6, RZ ;  /* 0x0000000600037819 */ /* 0x000fc800000006ff */
[----:B------:R-:W-:-:S04]  /*c4c0*/  LOP3.LUT R3, R3, 0x40, RZ, 0xc0, !PT ;  /* 0x0000004003037812 */ /* 0x000fc800078ec0ff */
[----:B--2---:R-:W-:-:S05]  /*c4d0*/  IADD3 R6, P0, PT, R3, UR4, RZ ;  /* 0x0000000403067c10 */ /* 0x004fca000ff1e0ff */
[----:B------:R-:W-:-:S05]  /*c4e0*/  IMAD.X R7, RZ, RZ, UR5, P0 ;  /* 0x00000005ff077e24 */ /* 0x000fca00080e06ff */
[----:B------:R-:W2:Y:S04]  /*c4f0*/  LDG.E.128.CONSTANT R8, desc[UR36][R6.64] ;  /* 0x0000002406087981 */ /* 0x000ea8000c1e9d00 */
[----:B------:R-:W3:Y:S04]  /*c500*/  LDG.E.128.CONSTANT R60, desc[UR36][R6.64+0x10] ;  /* 0x00001024063c7981 */ /* 0x000ee8000c1e9d00 */
[----:B------:R4:W5:Y:S01]  /*c510*/  LDG.E.128.CONSTANT R64, desc[UR36][R6.64+0x20] ;  /* 0x0000202406407981 */ /* 0x000962000c1e9d00 */
[----:B------:R-:W-:Y:S02]  /*c520*/  LOP3.LUT R3, R0, 0x1, RZ, 0xc0, !PT ;  /* 0x0000000100037812 */ /* 0x000fe400078ec0ff */
[----:B------:R-:W-:-:S02]  /*c530*/  MOV R12, 0x20fd8164 ;  /* 0x20fd8164000c7802 */ /* 0x000fc40000000f00 */
[----:B------:R-:W-:Y:S02]  /*c540*/  ISETP.NE.U32.AND P0, PT, R3, 0x1, PT ;  /* 0x000000010300780c */ /* 0x000fe40003f05070 */
[----:B------:R-:W-:Y:S02]  /*c550*/  MOV R3, 0x3da8ff83 ;  /* 0x3da8ff8300037802 */ /* 0x000fe40000000f00 */
[----:B------:R-:W-:Y:S01]  /*c560*/  FSEL R12, R12, -8.06006814911005101289e+34, !P0 ;  /* 0xf9785eba0c0c7808 */ /* 0x000fe20004000000 */
[----:B----4-:R-:W-:Y:S01]  /*c570*/  DMUL R6, R4, R4 ;  /* 0x0000000404067228 */ /* 0x010fe20000000000 */
[----:B------:R-:W-:-:S07]  /*c580*/  FSEL R13, -R3, 0.11223486810922622681, !P0 ;  /* 0x3de5db65030d7808 */ /* 0x000fce0004000100 */
[----:B--2---:R-:W-:-:S08]  /*c590*/  DFMA R8, R6, R12, R8 ;  /* 0x0000000c0608722b */ /* 0x004fd00000000008 */
[----:B------:R-:W-:-:S08]  /*c5a0*/  DFMA R8, R6, R8, R10 ;  /* 0x000000080608722b */ /* 0x000fd0000000000a */
[----:B---3--:R-:W-:-:S08]  /*c5b0*/  DFMA R8, R6, R8, R60 ;  /* 0x000000080608722b */ /* 0x008fd0000000003c */
[----:B------:R-:W-:-:S08]  /*c5c0*/  DFMA R8, R6, R8, R62 ;  /* 0x000000080608722b */ /* 0x000fd0000000003e */
[----:B-----5:R-:W-:-:S08]  /*c5d0*/  DFMA R8, R6, R8, R64 ;  /* 0x000000080608722b */ /* 0x020fd00000000040 */
[----:B------:R-:W-:-:S08]  /*c5e0*/  DFMA R8, R6, R8, R66 ;  /* 0x000000080608722b */ /* 0x000fd00000000042 */
[----:B------:R-:W-:Y:S02]  /*c5f0*/  DFMA R4, R8, R4, R4 ;  /* 0x000000040804722b */ /* 0x000fe40000000004 */
[----:B------:R-:W-:-:S10]  /*c600*/  DFMA R6, R6, R8, 1 ;  /* 0x3ff000000606742b */ /* 0x000fd40000000008 */
[----:B------:R-:W-:Y:S02]  /*c610*/  FSEL R6, R6, R4, !P0 ;  /* 0x0000000406067208 */ /* 0x000fe40004000000 */
[----:B------:R-:W-:Y:S02]  /*c620*/  FSEL R7, R7, R5, !P0 ;  /* 0x0000000507077208 */ /* 0x000fe40004000000 */
[----:B------:R-:W-:Y:S01]  /*c630*/  LOP3.LUT P0, RZ, R0, 0x2, RZ, 0xc0, !PT ;  /* 0x0000000200ff7812 */ /* 0x000fe2000780c0ff */
[----:B------:R-:W-:-:S03]  /*c640*/  IMAD.MOV.U32 R0, RZ, RZ, RZ ;  /* 0x000000ffff007224 */ /* 0x000fc600078e00ff */
[----:B------:R-:W-:-:S10]  /*c650*/  DADD R4, RZ, -R6 ;  /* 0x00000000ff047229 */ /* 0x000fd40000000806 */
[----:B------:R-:W-:Y:S02]  /*c660*/  FSEL R34, R6, R4, !P0 ;  /* 0x0000000406227208 */ /* 0x000fe40004000000 */
[----:B------:R-:W-:Y:S01]  /*c670*/  FSEL R35, R7, R5, !P0 ;  /* 0x0000000507237208 */ /* 0x000fe20004000000 */
[----:B------:R-:W-:-:S05]  /*c680*/  DSETP.NEU.AND P0, PT, R32, +INF , PT ;  /* 0x7ff000002000742a */ /* 0x000fca0003f0d000 */
[----:B------:R-:W-:-:S09]  /*c690*/  DMUL R34, R24, R34 ;  /* 0x0000002218227228 */ /* 0x000fd20000000000 */
        /* <DEDUP_REMOVED lines=19> */
[----:B------:R-:W-:Y:S02]  /*c7d0*/  MOV R0, R32 ;  /* 0x0000002000007202 */ /* 0x000fe40000000f00 */
[----:B------:R-:W-:-:S02]  /*c7e0*/  MOV R19, R33 ;  /* 0x0000002100137202 */ /* 0x000fc40000000f00 */
[----:B------:R-:W-:-:S07]  /*c7f0*/  MOV R62, 0xc810 ;  /* 0x0000c810003e7802 */ /* 0x000fce0000000f00 */
[----:B01----:R-:W-:Y:S05]  /*c800*/  CALL.REL.NOINC `($_Z14cuda_collisonsP17curandStateXORWOWP6MOLECSP6OUTPUTP7GEOM_1DP3GASP4CALC$__internal_trig_reduction_slowpathd) ;  /* 0x0000021c00f47944 */ /* 0x003fea0003c00000 */
[----:B------:R-:W-:Y:S05]  /*c810*/  BSYNC.RECONVERGENT B4 ;  /* 0x0000000000047941 */ /* 0x000fea0003800200 */
.L_x_156:
[----:B------:R-:W-:Y:S01]  /*c820*/  IMAD.MOV.U32 R14, RZ, RZ, R4 ;  /* 0x000000ffff0e7224 */ /* 0x000fe200078e0004 */
[----:B------:R-:W-:-:S07]  /*c830*/  MOV R15, R5 ;  /* 0x00000005000f7202 */ /* 0x000fce0000000f00 */
.L_x_155:
        /* <DEDUP_REMOVED lines=8> */
[----:B------:R-:W-:Y:S01]  /*c8c0*/  LOP3.LUT R3, R0, 0x1, RZ, 0xc0, !PT ;  /* 0x0000000100037812 */ /* 0x000fe200078ec0ff */
[-C--:B-1----:R-:W-:Y:S01]  /*c8d0*/  DMUL R72, R20, R52.reuse ;  /* 0x0000003414487228 */ /* 0x082fe20000000000 */
[----:B------:R-:W-:Y:S01]  /*c8e0*/  MOV R6, 0x20fd8164 ;  /* 0x20fd816400067802 */ /* 0x000fe20000000f00 */
[----:B------:R-:W-:Y:S01]  /*c8f0*/  DMUL R34, R34, R52 ;  /* 0x0000003422227228 */ /* 0x000fe20000000000 */
[----:B------:R-:W-:-:S02]  /*c900*/  ISETP.NE.U32.AND P0, PT, R3, 0x1, PT ;  /* 0x000000010300780c */ /* 0x000fc40003f05070 */
        /* <DEDUP_REMOVED lines=14> */
[----:B------:R-:W-:-:S04]  /*c9f0*/  LOP3.LUT P0, RZ, R0, 0x2, RZ, 0xc0, !PT ;  /* 0x0000000200ff7812 */ /* 0x000fc8000780c0ff */
[----:B------:R-:W-:-:S10]  /*ca00*/  DADD R4, RZ, -R6 ;  /* 0x00000000ff047229 */ /* 0x000fd40000000806 */
[----:B------:R-:W-:Y:S02]  /*ca10*/  FSEL R4, R6, R4, !P0 ;  /* 0x0000000406047208 */ /* 0x000fe40004000000 */
[----:B------:R-:W-:-:S06]  /*ca20*/  FSEL R5, R7, R5, !P0 ;  /* 0x0000000507057208 */ /* 0x000fcc0004000000 */
[----:B------:R-:W-:-:S08]  /*ca30*/  DMUL R24, R24, R4 ;  /* 0x0000000418187228 */ /* 0x000fd00000000000 */
[----:B------:R-:W-:Y:S01]  /*ca40*/  DMUL R4, R24, R52 ;  /* 0x0000003418047228 */ /* 0x000fe20000000000 */
[----:B------:R-:W-:Y:S10]  /*ca50*/  BRA `(.L_x_157) ;  /* 0x00000020004c7947 */ /* 0x000ff40003800000 */
.L_x_149:
[----:B------:R-:W2:Y:S02]  /*ca60*/  LDC.64 R6, c[0x0][0x380] ;  /* 0x0000e000ff067b82 */ /* 0x000ea40000000a00 */
[----:B--2---:R-:W2:Y:S04]  /*ca70*/  LDG.E.64 R4, desc[UR36][R6.64] ;  /* 0x0000002406047981 */ /* 0x004ea8000c1e1b00 */
[----:B------:R-:W3:Y:S04]  /*ca80*/  LDG.E.64 R12, desc[UR36][R6.64+0x10] ;  /* 0x00001024060c7981 */ /* 0x000ee8000c1e1b00 */
[----:B------:R-:W4:Y:S01]  /*ca90*/  LDG.E.64 R10, desc[UR36][R6.64+0x8] ;  /* 0x00000824060a7981 */ /* 0x000f22000c1e1b00 */
[----:B------:R-:W-:Y:S01]  /*caa0*/  MOV R47, 0x2f800000 ;  /* 0x2f800000002f7802 */ /* 0x000fe20000000f00 */
[----:B------:R-:W5:Y:S01]  /*cab0*/  LDC.64 R8, c[0x0][0x3a8] ;  /* 0x0000ea00ff087b82 */ /* 0x000f620000000a00 */
[----:B--2---:R-:W-:-:S02]  /*cac0*/  SHF.R.U32.HI R0, RZ, 0x2, R5 ;  /* 0x00000002ff007819 */ /* 0x004fc40000011605 */
[----:B------:R-:W-:Y:S02]  /*cad0*/  IADD3 R20, PT, PT, R4, 0x587c5, RZ ;  /* 0x000587c504147810 */ /* 0x000fe40007ffe0ff */
[----:B------:R-:W-:Y:S01]  /*cae0*/  LOP3.LUT R0, R0, R5, RZ, 0x3c, !PT ;  /* 0x0000000500007212 */ /* 0x000fe200078e3cff */
[C---:B---3--:R-:W-:Y:S01]  /*caf0*/  IMAD.SHL.U32 R3, R13.reuse, 0x10, RZ ;  /* 0x000000100d037824 */ /* 0x048fe200078e00ff */
[----:B------:R-:W-:Y:S01]  /*cb00*/  MOV R49, R12 ;  /* 0x0000000c00317202 */ /* 0x000fe20000000f00 */
[----:B------:R-:W-:Y:S01]  /*cb10*/  IMAD.MOV.U32 R60, RZ, RZ, R13 ;  /* 0x000000ffff3c7224 */ /* 0x000fe200078e000d */
[----:B------:R-:W-:Y:S02]  /*cb20*/  SHF.L.U32 R5, R0, 0x1, RZ ;  /* 0x0000000100057819 */ /* 0x000fe400000006ff */
[----:B----4-:R-:W-:Y:S02]  /*cb30*/  MOV R21, R10 ;  /* 0x0000000a00157202 */ /* 0x010fe40000000f00 */
[----:B------:R-:W-:-:S02]  /*cb40*/  LOP3.LUT R3, R13, R3, R5, 0x96, !PT ;  /* 0x000000030d037212 */ /* 0x000fc400078e9605 */
        /* <DEDUP_REMOVED lines=8> */
[----:B------:R-:W5:Y:S02]  /*cbd0*/  F2F.F64.F32 R4, R0 ;  /* 0x0000000000047310 */ /* 0x000f640000201800 */
[----:B-----5:R2:W-:Y:S04]  /*cbe0*/  STG.E.64 desc[UR36][R8.64+0x98], R4 ;  /* 0x0000980408007986 */ /* 0x0205e8000c101b24 */
[----:B--2---:R-:W2:Y:S04]  /*cbf0*/  LDG.E.64 R4, desc[UR36][R24.64+0x140] ;  /* 0x0001402418047981 */ /* 0x004ea8000c1e1b00 */
[----:B--2---:R-:W2:Y:S04]  /*cc00*/  LD.E.64 R4, desc[UR36][R4.64+0x20] ;  /* 0x0000202404047980 */ /* 0x004ea8000c101b00 */
[----:B--2---:R-:W2:Y:S01]  /*cc10*/  LD.E.64 R4, desc[UR36][R4.64+0x8] ;  /* 0x0000082404047980 */ /* 0x004ea2000c101b00 */
[----:B------:R-:W-:Y:S01]  /*cc20*/  BSSY.RECONVERGENT B0, `(.L_x_158) ;  /* 0x0000055000007945 */ /* 0x000fe20003800200 */
[----:B------:R-:W-:Y:S01]  /*cc30*/  IMAD.MOV.U32 R46, RZ, RZ, 0x3f800000 ;  /* 0x3f800000ff2e7424 */ /* 0x000fe200078e00ff */
[----:B--2---:R-:W2:Y:S02]  /*cc40*/  F2F.F32.F64 R4, R4 ;  /* 0x0000000400047310 */ /* 0x004ea40000301000 */
[----:B--2---:R-:W-:-:S04]  /*cc50*/  FSETP.NEU.AND P0, PT, R4, RZ, PT ;  /* 0x000000ff0400720b */ /* 0x004fc80003f0d000 */
        /* <DEDUP_REMOVED lines=12> */
[----:B------:R-:W2:Y:S08]  /*cd20*/  FRND.TRUNC R3, R3 ;  /* 0x0000000300037307 */ /* 0x000eb0000020d000 */
[----:B------:R-:W-:Y:S01]  /*cd30*/  @!P1 LOP3.LUT R0, R0, 0x7f800000, RZ, 0x3c, !PT ;  /* 0x7f80000000009812 */ /* 0x000fe200078e3cff */
[----:B--2---:R-:W-:-:S04]  /*cd40*/  FADD R3, R3, R3 ;  /* 0x0000000303037221 */ /* 0x004fc80000000000 */
[----:B------:R-:W-:-:S05]  /*cd50*/  FADD R3, R4, -R3 ;  /* 0x8000000304037221 */ /* 0x000fca0000000000 */
[----:B------:R-:W-:-:S13]  /*cd60*/  FSETP.NEU.AND P0, PT, |R3|, 1, PT ;  /* 0x3f8000000300780b */ /* 0x000fda0003f0d200 */
[----:B------:R-:W-:-:S04]  /*cd70*/  @P0 LOP3.LUT R0, R0, 0x7fffffff, RZ, 0xc0, !PT ;  /* 0x7fffffff00000812 */ /* 0x000fc800078ec0ff */
[----:B------:R-:W-:Y:S01]  /*cd80*/  MOV R46, R0 ;  /* 0x00000000002e7202 */ /* 0x000fe20000000f00 */
[----:B------:R-:W-:Y:S06]  /*cd90*/  BRA `(.L_x_159) ;  /* 0x0000000000f47947 */ /* 0x000fec0003800000 */
.L_x_160:
        /* <DEDUP_REMOVED lines=9> */
[----:B------:R2:W3:Y:S02]  /*ce30*/  MUFU.RCP R11, R10 ;  /* 0x0000000a000b7308 */ /* 0x0004e40000001000 */
[----:B--2---:R-:W-:Y:S01]  /*ce40*/  FADD R10, R3, -1 ;  /* 0xbf800000030a7421 */ /* 0x004fe20000000000 */
[----:B------:R-:W-:-:S03]  /*ce50*/  FSEL R3, RZ, -24, P0 ;  /* 0xc1c00000ff037808 */ /* 0x000fc60000000000 */
[----:B------:R-:W-:Y:S02]  /*ce60*/  FADD R12, R10, R10 ;  /* 0x0000000a0a0c7221 */ /* 0x000fe40000000000 */
[----:B------:R-:W-:Y:S02]  /*ce70*/  FFMA R3, R5, 1.1920928955078125e-07, R3 ;  /* 0x3400000005037823 */ /* 0x000fe40000000003 */
[----:B---3--:R-:W-:-:S04]  /*ce80*/  FMUL R12, R11, R12 ;  /* 0x0000000c0b0c7220 */ /* 0x008fc80000400000 */
        /* <DEDUP_REMOVED lines=21> */
[----:B------:R-:W2:Y:S01]  /*cfe0*/  FRND R11, R10 ;  /* 0x0000000a000b7307 */ /* 0x000ea20000201000 */
[----:B------:R-:W-:Y:S01]  /*cff0*/  FADD R20, R3, -R20 ;  /* 0x8000001403147221 */ /* 0x000fe20000000000 */
[----:B------:R-:W-:Y:S01]  /*d000*/  FFMA R5, R4, R5, -R10 ;  /* 0x0000000504057223 */ /* 0x000fe2000000080a */
[C---:B------:R-:W-:Y:S02]  /*d010*/  FSETP.GT.AND P1, PT, |R10|.reuse, 152, PT ;  /* 0x431800000a00780b */ /* 0x040fe40003f24200 */
[----:B------:R-:W-:Y:S01]  /*d020*/  FSETP.GEU.AND P2, PT, R10, RZ, PT ;  /* 0x000000ff0a00720b */ /* 0x000fe20003f4e000 */
[----:B------:R-:W-:-:S03]  /*d030*/  FFMA R5, R4, R20, R5 ;  /* 0x0000001404057223 */ /* 0x000fc60000000005 */
[----:B------:R-:W-:Y:S01]  /*d040*/  FSEL R46, RZ, +INF , !P2 ;  /* 0x7f800000ff2e7808 */ /* 0x000fe20005000000 */
[----:B--2---:R-:W-:Y:S01]  /*d050*/  FADD R3, R10, -R11 ;  /* 0x8000000b0a037221 */ /* 0x004fe20000000000 */
[----:B------:R-:W-:-:S03]  /*d060*/  FSETP.GT.AND P0, PT, R11, RZ, PT ;  /* 0x000000ff0b00720b */ /* 0x000fc60003f04000 */
[----:B------:R-:W-:-:S04]  /*d070*/  FADD R3, R3, R5 ;  /* 0x0000000503037221 */ /* 0x000fc80000000000 */
[C---:B------:R-:W-:Y:S02]  /*d080*/  FFMA R5, R3.reuse, R12, 0.0013391353422775864601 ;  /* 0x3aaf85ed03057423 */ /* 0x040fe4000000000c */
[----:B------:R-:W2:Y:S02]  /*d090*/  F2I.NTZ R12, R10 ;  /* 0x0000000a000c7305 */ /* 0x000ea40000203100 */
[----:B------:R-:W-:-:S04]  /*d0a0*/  FFMA R5, R3, R5, 0.0096188392490148544312 ;  /* 0x3c1d985603057423 */ /* 0x000fc80000000005 */
[----:B------:R-:W-:-:S04]  /*d0b0*/  FFMA R5, R3, R5, 0.055503588169813156128 ;  /* 0x3d6357bb03057423 */ /* 0x000fc80000000005 */
[C---:B------:R-:W-:Y:S01]  /*d0c0*/  FFMA R11, R3.reuse, R5, 0.24022644758224487305 ;  /* 0x3e75fdec030b7423 */ /* 0x040fe20000000005 */
[----:B------:R-:W-:Y:S02]  /*d0d0*/  SEL R5, RZ, 0x83000000, P0 ;  /* 0x83000000ff057807 */ /* 0x000fe40000000000 */
[----:B------:R-:W-:Y:S01]  /*d0e0*/  FSETP.NEU.AND P0, PT, R0, -1, PT ;  /* 0xbf8000000000780b */ /* 0x000fe20003f0d000 */
[----:B------:R-:W-:Y:S01]  /*d0f0*/  FFMA R11, R3, R11, 0.69314718246459960938 ;  /* 0x3f317218030b7423 */ /* 0x000fe2000000000b */
[----:B--2---:R-:W-:Y:S01]  /*d100*/  LEA R12, R12, -R5, 0x17 ;  /* 0x800000050c0c7211 */ /* 0x004fe200078eb8ff */
[----:B------:R-:W-:Y:S02]  /*d110*/  VIADD R0, R5, 0x7f000000 ;  /* 0x7f00000005007836 */ /* 0x000fe40000000000 */
[----:B------:R-:W-:-:S04]  /*d120*/  FFMA R11, R3, R11, 1 ;  /* 0x3f800000030b7423 */ /* 0x000fc8000000000b */
[----:B------:R-:W-:-:S04]  /*d130*/  FMUL R0, R0, R11 ;  /* 0x0000000b00007220 */ /* 0x000fc80000400000 */
[----:B------:R-:W-:Y:S01]  /*d140*/  @!P1 FMUL R46, R12, R0 ;  /* 0x000000000c2e9220 */ /* 0x000fe20000400000 */
[----:B------:R-:W-:-:S04]  /*d150*/  FSETP.NEU.AND P1, PT, |R4|, +INF , PT ;  /* 0x7f8000000400780b */ /* 0x000fc80003f2d200 */
[----:B------:R-:W-:-:S09]  /*d160*/  @!P0 FSEL R46, R46, 1, P1 ;  /* 0x3f8000002e2e8808 */ /* 0x000fd20000800000 */
.L_x_159:
[----:B------:R-:W-:Y:S05]  /*d170*/  BSYNC.RECONVERGENT B0 ;  /* 0x0000000000007941 */ /* 0x000fea0003800200 */
.L_x_158:
[----:B------:R-:W2:Y:S04]  /*d180*/  LDG.E.64 R4, desc[UR36][R6.64] ;  /* 0x0000002406047981 */ /* 0x000ea8000c1e1b00 */
[----:B------:R-:W3:Y:S04]  /*d190*/  LDG.E.64 R12, desc[UR36][R6.64+0x10] ;  /* 0x00001024060c7981 */ /* 0x000ee8000c1e1b00 */
[----:B------:R-:W4:Y:S01]  /*d1a0*/  LDG.E.64 R10, desc[UR36][R6.64+0x8] ;  /* 0x00000824060a7981 */ /* 0x000f22000c1e1b00 */
[----:B------:R-:W-:Y:S01]  /*d1b0*/  UMOV UR4, 0x54442d18 ;  /* 0x54442d1800047882 */ /* 0x000fe20000000000 */
[----:B------:R-:W-:Y:S01]  /*d1c0*/  UMOV UR5, 0x401921fb ;  /* 0x401921fb00057882 */ /* 0x000fe20000000000 */
[----:B--2---:R-:W-:-:S02]  /*d1d0*/  SHF.R.U32.HI R0, RZ, 0x2, R5 ;  /* 0x00000002ff007819 */ /* 0x004fc40000011605 */
[----:B------:R-:W-:Y:S02]  /*d1e0*/  IADD3 R4, PT, PT, R4, 0x587c5, RZ ;  /* 0x000587c504047810 */ /* 0x000fe40007ffe0ff */
[----:B------:R-:W-:Y:S01]  /*d1f0*/  LOP3.LUT R0, R0, R5, RZ, 0x3c, !PT ;  /* 0x0000000500007212 */ /* 0x000fe200078e3cff */
[----:B---3--:R-:W-:Y:S01]  /*d200*/  IMAD.MOV.U32 R48, RZ, RZ, R13 ;  /* 0x000000ffff307224 */ /* 0x008fe200078e000d */
[----:B------:R-:W-:Y:S01]  /*d210*/  SHF.L.U32 R3, R13, 0x4, RZ ;  /* 0x000000040d037819 */ /* 0x000fe200000006ff */
[----:B----4-:R-:W-:Y:S01]  /*d220*/  IMAD.MOV.U32 R24, RZ, RZ, R11 ;  /* 0x000000ffff187224 */ /* 0x010fe200078e000b */
[----:B------:R-:W-:Y:S01]  /*d230*/  MOV R25, R12 ;  /* 0x0000000c00197202 */ /* 0x000fe20000000f00 */
[----:B------:R-:W-:-:S04]  /*d240*/  IMAD.SHL.U32 R5, R0, 0x2, RZ ;  /* 0x0000000200057824 */ /* 0x000fc800078e00ff */
[----:B------:R-:W-:Y:S01]  /*d250*/  STG.E.64 desc[UR36][R6.64+0x8], R24 ;  /* 0x0000081806007986 */ /* 0x000fe2000c101b24 */
[----:B------:R-:W-:Y:S02]  /*d260*/  LOP3.LUT R3, R13, R3, R5, 0x96, !PT ;  /* 0x000000030d037212 */ /* 0x000fe400078e9605 */
[----:B------:R-:W-:Y:S02]  /*d270*/  MOV R5, R10 ;  /* 0x0000000a00057202 */ /* 0x000fe40000000f00 */
[----:B------:R-:W-:-:S03]  /*d280*/  LOP3.LUT R49, R3, R0, RZ, 0x3c, !PT ;  /* 0x0000000003317212 */ /* 0x000fc600078e3cff */
[----:B------:R2:W-:Y:S01]  /*d290*/  STG.E.64 desc[UR36][R6.64], R4 ;  /* 0x0000000406007986 */ /* 0x0005e2000c101b24 */
[----:B------:R-:W-:-:S03]  /*d2a0*/  IADD3 R0, PT, PT, R49, R4, RZ ;  /* 0x0000000431007210 */ /* 0x000fc60007ffe0ff */
[----:B------:R-:W-:Y:S01]  /*d2b0*/  STG.E.64 desc[UR36][R6.64+0x10], R48 ;  /* 0x0000103006007986 */ /* 0x000fe2000c101b24 */
[----:B------:R-:W-:-:S05]  /*d2c0*/  I2FP.F32.U32 R0, R0 ;  /* 0x0000000000007245 */ /* 0x000fca0000201000 */
[----:B------:R-:W-:Y:S02]  /*d2d0*/  FFMA R0, R0, R47, 1.1641532182693481445e-10 ;  /* 0x2f00000000007423 */ /* 0x000fe4000000002f */
[----:B------:R-:W3:Y:S01]  /*d2e0*/  F2F.F64.F32 R46, R46 ;  /* 0x0000002e002e7310 */ /* 0x000ee20000201800 */
[----:B--2---:R-:W-:Y:S01]  /*d2f0*/  HFMA2 R5, -RZ, RZ, 2, 0 ;  /* 0x40000000ff057431 */ /* 0x004fe200000001ff */
[----:B------:R-:W-:-:S06]  /*d300*/  MOV R4, 0x0 ;  /* 0x0000000000047802 */ /* 0x000fcc0000000f00 */
[----:B------:R2:W4:Y:S01]  /*d310*/  F2F.F64.F32 R20, R0 ;  /* 0x0000000000147310 */ /* 0x0005220000201800 */
[----:B---3--:R-:W-:Y:S01]  /*d320*/  DFMA R46, R46, R4, -1 ;  /* 0xbff000002e2e742b */ /* 0x008fe20000000004 */
[----:B--2---:R-:W-:Y:S01]  /*d330*/  IMAD.MOV.U32 R0, RZ, RZ, 0x1 ;  /* 0x00000001ff007424 */ /* 0x004fe200078e00ff */
[----:B------:R-:W-:Y:S02]  /*d340*/  MOV R4, R14 ;  /* 0x0000000e00047202 */ /* 0x000fe40000000f00 */
[----:B------:R-:W-:Y:S01]  /*d350*/  MOV R5, R15 ;  /* 0x0000000f00057202 */ /* 0x000fe20000000f00 */
[----:B----4-:R2:W-:Y:S02]  /*d360*/  STG.E.64 desc[UR36][R8.64+0x98], R20 ;  /* 0x0000981408007986 */ /* 0x0105e4000c101b24 */
        /* <DEDUP_REMOVED lines=21> */
[----:B------:R-:W-:Y:S01]  /*d4c0*/  IMAD.MOV.U32 R0, RZ, RZ, R20 ;  /* 0x000000ffff007224 */ /* 0x000fe200078e0014 */
[----:B------:R-:W-:-:S02]  /*d4d0*/  MOV R19, R21 ;  /* 0x0000001500137202 */ /* 0x000fc40000000f00 */
[----:B------:R-:W-:-:S07]  /*d4e0*/  MOV R62, 0xd500 ;  /* 0x0000d500003e7802 */ /* 0x000fce0000000f00 */
[----:B01----:R-:W-:Y:S05]  /*d4f0*/  CALL.REL.NOINC `($_Z14cuda_collisonsP17curandStateXORWOWP6MOLECSP6OUTPUTP7GEOM_1DP3GASP4CALC$__internal_trig_reduction_slowpathd) ;  /* 0x0000021000b87944 */ /* 0x003fea0003c00000 */
[----:B------:R-:W-:Y:S05]  /*d500*/  BSYNC.RECONVERGENT B4 ;  /* 0x0000000000047941 */ /* 0x000fea0003800200 */
.L_x_162:
[----:B------:R-:W-:-:S07]  /*d510*/  IADD3 R0, PT, PT, R0, 0x1, RZ ;  /* 0x0000000100007810 */ /* 0x000fce0007ffe0ff */
.L_x_161:
[----:B------:R-:W2:Y:S01]  /*d520*/  LDCU.64 UR4, c[0x4][0x80] ;  /* 0x01001000ff0477ac */ /* 0x000ea20008000a00 */
[----:B------:R-:W-:-:S05]  /*d530*/  IMAD.SHL.U32 R3, R0, 0x40, RZ ;  /* 0x0000004000037824 */ /* 0x000fca00078e00ff */
[----:B------:R-:W-:-:S04]  /*d540*/  LOP3.LUT R3, R3, 0x40, RZ, 0xc0, !PT ;  /* 0x0000004003037812 */ /* 0x000fc800078ec0ff */
[----:B--2---:R-:W-:-:S04]  /*d550*/  IADD3 R6, P0, PT, R3, UR4, RZ ;  /* 0x0000000403067c10 */ /* 0x004fc8000ff1e0ff */
[----:B------:R-:W-:-:S05]  /*d560*/  IADD3.X R7, PT, PT, RZ, UR5, RZ, P0, !PT ;  /* 0x00000005ff077c10 */ /* 0x000fca00087fe4ff */
[----:B------:R-:W2:Y:S04]  /*d570*/  LDG.E.128.CONSTANT R8, desc[UR36][R6.64] ;  /* 0x0000002406087981 */ /* 0x000ea8000c1e9d00 */
[----:B------:R-:W3:Y:S04]  /*d580*/  LDG.E.128.CONSTANT R60, desc[UR36][R6.64+0x10] ;  /* 0x00001024063c7981 */ /* 0x000ee8000c1e9d00 */
[----:B------:R4:W5:Y:S01]  /*d590*/  LDG.E.128.CONSTANT R64, desc[UR36][R6.64+0x20] ;  /* 0x0000202406407981 */ /* 0x000962000c1e9d00 */
[----:B------:R-:W-:Y:S01]  /*d5a0*/  LOP3.LUT R3, R0, 0x1, RZ, 0xc0, !PT ;  /* 0x0000000100037812 */ /* 0x000fe200078ec0ff */
[----:B------:R-:W-:Y:S01]  /*d5b0*/  DSETP.NEU.AND P1, PT, R20, +INF , PT ;  /* 0x7ff000001400742a */ /* 0x000fe20003f2d000 */
[----:B------:R-:W-:-:S02]  /*d5c0*/  MOV R12, 0x20fd8164 ;  /* 0x20fd8164000c7802 */ /* 0x000fc40000000f00 */
[----:B------:R-:W-:Y:S01]  /*d5d0*/  ISETP.NE.U32.AND P0, PT, R3, 0x1, PT ;  /* 0x000000010300780c */ /* 0x000fe20003f05070 */
[----:B------:R-:W-:-:S03]  /*d5e0*/  IMAD.MOV.U32 R3, RZ, RZ, 0x3da8ff83 ;  /* 0x3da8ff83ff037424 */ /* 0x000fc600078e00ff */
        /* <DEDUP_REMOVED lines=13> */
[----:B------:R-:W-:Y:S02]  /*d6c0*/  LOP3.LUT P0, RZ, R0, 0x2, RZ, 0xc0, !PT ;  /* 0x0000000200ff7812 */ /* 0x000fe4000780c0ff */
[----:B------:R-:W-:Y:S02]  /*d6d0*/  MOV R0, RZ ;  /* 0x000000ff00007202 */ /* 0x000fe40000000f00 */
[----:B------:R-:W-:-:S10]  /*d6e0*/  DADD R4, RZ, -R6 ;  /* 0x00000000ff047229 */ /* 0x000fd40000000806 */
[----:B------:R-:W-:Y:S02]  /*d6f0*/  FSEL R48, R6, R4, !P0 ;  /* 0x0000000406307208 */ /* 0x000fe40004000000 */
[----:B------:R-:W-:Y:S01]  /*d700*/  FSEL R49, R7, R5, !P0 ;  /* 0x0000000507317208 */ /* 0x000fe20004000000 */
[----:B------:R-:W-:Y:S06]  /*d710*/  @!P1 BRA `(.L_x_163) ;  /* 0x0000000000649947 */ /* 0x000fec0003800000 */
        /* <DEDUP_REMOVED lines=23> */
.L_x_164:
[----:B------:R-:W-:Y:S02]  /*d890*/  MOV R14, R4 ;  /* 0x00000004000e7202 */ /* 0x000fe40000000f00 */
[----:B------:R-:W-:-:S07]  /*d8a0*/  MOV R15, R5 ;  /* 0x00000005000f7202 */ /* 0x000fce0000000f00 */
.L_x_163:
[----:B------:R-:W2:Y:S01]  /*d8b0*/  LDCU.64 UR4, c[0x4][0x80] ;  /* 0x01001000ff0477ac */ /* 0x000ea20008000a00 */
[----:B------:R-:W-:-:S05]  /*d8c0*/  IMAD.SHL.U32 R3, R0, 0x40, RZ ;  /* 0x0000004000037824 */ /* 0x000fca00078e00ff */
[----:B------:R-:W-:-:S04]  /*d8d0*/  LOP3.LUT R3, R3, 0x40, RZ, 0xc0, !PT ;  /* 0x0000004003037812 */ /* 0x000fc800078ec0ff */
[----:B--2---:R-:W-:-:S04]  /*d8e0*/  IADD3 R4, P0, PT, R3, UR4, RZ ;  /* 0x0000000403047c10 */ /* 0x004fc8000ff1e0ff */
[----:B------:R-:W-:-:S05]  /*d8f0*/  IADD3.X R5, PT, PT, RZ, UR5, RZ, P0, !PT ;  /* 0x00000005ff057c10 */ /* 0x000fca00087fe4ff */
[----:B------:R-:W2:Y:S04]  /*d900*/  LDG.E.128.CONSTANT R8, desc[UR36][R4.64] ;  /* 0x0000002404087981 */ /* 0x000ea8000c1e9d00 */
[----:B------:R-:W3:Y:S04]  /*d910*/  LDG.E.128.CONSTANT R60, desc[UR36][R4.64+0x10] ;  /* 0x00001024043c7981 */ /* 0x000ee8000c1e9d00 */
[----:B------:R-:W4:Y:S01]  /*d920*/  LDG.E.128.CONSTANT R4, desc[UR36][R4.64+0x20] ;  /* 0x0000202404047981 */ /* 0x000f22000c1e9d00 */
[C---:B------:R-:W-:Y:S01]  /*d930*/  LOP3.LUT R3, R0.reuse, 0x1, RZ, 0xc0, !PT ;  /* 0x0000000100037812 */ /* 0x040fe200078ec0ff */
[----:B------:R-:W-:Y:S01]  /*d940*/  DMUL R20, R14, R14 ;  /* 0x0000000e0e147228 */ /* 0x000fe20000000000 */
[----:B------:R-:W-:Y:S01]  /*d950*/  MOV R12, 0x20fd8164 ;  /* 0x20fd8164000c7802 */ /* 0x000fe20000000f00 */
[----:B------:R-:W-:Y:S01]  /*d960*/  F2F.F32.F64 R19, R32 ;  /* 0x0000002000137310 */ /* 0x000fe20000301000 */
[----:B------:R-:W-:Y:S01]  /*d970*/  ISETP.NE.U32.AND P0, PT, R3, 0x1, PT ;  /* 0x000000010300780c */ /* 0x000fe20003f05070 */
[----:B------:R-:W-:Y:S01]  /*d980*/  IMAD.MOV.U32 R3, RZ, RZ, 0x3da8ff83 ;  /* 0x3da8ff83ff037424 */ /* 0x000fe200078e00ff */
[----:B------:R-:W-:Y:S01]  /*d990*/  BSSY.RECONVERGENT B0, `(.L_x_165) ;  /* 0x000005a000007945 */ /* 0x000fe20003800200 */
[----:B------:R-:W-:-:S02]  /*d9a0*/  LOP3.LUT P3, RZ, R0, 0x2, RZ, 0xc0, !PT ;  /* 0x0000000200ff7812 */ /* 0x000fc4000786c0ff */
[----:B------:R-:W-:Y:S02]  /*d9b0*/  FSEL R12, R12, -8.06006814911005101289e+34, !P0 ;  /* 0xf9785eba0c0c7808 */ /* 0x000fe40004000000 */
[----:B------:R-:W-:-:S06]  /*d9c0*/  FSEL R13, -R3, 0.11223486810922622681, !P0 ;  /* 0x3de5db65030d7808 */ /* 0x000fcc0004000100 */
[----:B--2---:R-:W-:-:S08]  /*d9d0*/  DFMA R8, R20, R12, R8 ;  /* 0x0000000c1408722b */ /* 0x004fd00000000008 */
[----:B------:R-:W-:-:S08]  /*d9e0*/  DFMA R8, R20, R8, R10 ;  /* 0x000000081408722b */ /* 0x000fd0000000000a */
[----:B---3--:R-:W-:-:S08]  /*d9f0*/  DFMA R8, R20, R8, R60 ;  /* 0x000000081408722b */ /* 0x008fd0000000003c */
[----:B------:R-:W-:-:S08]  /*da00*/  DFMA R8, R20, R8, R62 ;  /* 0x000000081408722b */ /* 0x000fd0000000003e */
[----:B----4-:R-:W-:Y:S02]  /*da10*/  DFMA R4, R20, R8, R4 ;  /* 0x000000081404722b */ /* 0x010fe40000000004 */
[----:B------:R-:W-:-:S06]  /*da20*/  DFMA R8, -R46, R46, 1 ;  /* 0x3ff000002e08742b */ /* 0x000fcc000000012e */
[----:B------:R-:W-:Y:S01]  /*da30*/  DFMA R4, R20, R4, R6 ;  /* 0x000000041404722b */ /* 0x000fe20000000006 */
[----:B------:R-:W2:Y:S07]  /*da40*/  F2F.F32.F64 R24, R8 ;  /* 0x0000000800187310 */ /* 0x000eae0000301000 */
[----:B------:R-:W-:Y:S02]  /*da50*/  DFMA R14, R4, R14, R14 ;  /* 0x0000000e040e722b */ /* 0x000fe4000000000e */
[----:B------:R-:W-:Y:S01]  /*da60*/  DFMA R4, R20, R4, 1 ;  /* 0x3ff000001404742b */ /* 0x000fe20000000004 */
[----:B------:R-:W3:Y:S01]  /*da70*/  F2F.F32.F64 R20, R34 ;  /* 0x0000002200147310 */ /* 0x000ee20000301000 */
[----:B--2---:R-:W-:-:S08]  /*da80*/  IADD3 R3, PT, PT, R24, -0xd000000, RZ ;  /* 0xf300000018037810 */ /* 0x004fd00007ffe0ff */
[----:B------:R-:W-:Y:S02]  /*da90*/  FSEL R6, R4, R14, !P0 ;  /* 0x0000000e04067208 */ /* 0x000fe40004000000 */
[----:B------:R-:W-:Y:S01]  /*daa0*/  FSEL R7, R5, R15, !P0 ;  /* 0x0000000f05077208 */ /* 0x000fe20004000000 */
[----:B------:R2:W4:Y:S01]  /*dab0*/  MUFU.RSQ R14, R24 ;  /* 0x00000018000e7308 */ /* 0x0005220000001400 */
[----:B------:R-:W-:Y:S02]  /*dac0*/  FSETP.NEU.AND P0, PT, R19, 1, PT ;  /* 0x3f8000001300780b */ /* 0x000fe40003f0d000 */
[----:B------:R-:W-:Y:S02]  /*dad0*/  ISETP.GT.U32.AND P1, PT, R3, 0x727fffff, PT ;  /* 0x727fffff0300780c */ /* 0x000fe40003f24070 */
[----:B------:R-:W-:Y:S01]  /*dae0*/  DADD R4, RZ, -R6 ;  /* 0x00000000ff047229 */ /* 0x000fe20000000806 */
[----:B---3--:R-:W-:Y:S02]  /*daf0*/  FSETP.NEU.AND P2, PT, R20, 1, PT ;  /* 0x3f8000001400780b */ /* 0x008fe40003f4d000 */
[----:B------:R-:W-:-:S06]  /*db00*/  MOV R3, 0x3f800000 ;  /* 0x3f80000000037802 */ /* 0x000fcc0000000f00 */
[----:B--2---:R-:W-:Y:S05]  /*db10*/  @!P0 BRA `(.L_x_166) ;  /* 0x0000000400048947 */ /* 0x004fea0003800000 */
[----:B------:R-:W-:-:S13]  /*db20*/  FSETP.NAN.AND P0, PT, |R19|, |R19|, PT ;  /* 0x400000131300720b */ /* 0x000fda0003f08200 */
[----:B------:R-:W-:Y:S01]  /*db30*/  @P0 FADD R3, R19, 2 ;  /* 0x4000000013030421 */ /* 0x000fe20000000000 */
[----:B------:R-:W-:Y:S06]  /*db40*/  @P0 BRA `(.L_x_166) ;  /* 0x0000000000f80947 */ /* 0x000fec0003800000 */
[C---:B------:R-:W-:Y:S01]  /*db50*/  FMUL R0, |R19|.reuse, 16777216 ;  /* 0x4b80000013007820 */ /* 0x040fe20000400200 */
[----:B------:R-:W-:Y:S02]  /*db60*/  FSETP.GEU.AND P0, PT, |R19|, 1.175494350822287508e-38, PT ;  /* 0x008000001300780b */ /* 0x000fe40003f0e200 */
[----:B------:R-:W-:Y:S02]  /*db70*/  MOV R12, 0x3a2c32e4 ;  /* 0x3a2c32e4000c7802 */ /* 0x000fe40000000f00 */
[----:B------:R-:W-:-:S05]  /*db80*/  FSEL R0, R0, |R19|, !P0 ;  /* 0x4000001300007208 */ /* 0x000fca0004000000 */
[----:B------:R-:W-:-:S05]  /*db90*/  VIADD R3, R0, 0xc0cafb0d ;  /* 0xc0cafb0d00037836 */ /* 0x000fca0000000000 */
[----:B------:R-:W-:-:S04]  /*dba0*/  LOP3.LUT R3, R3, 0xff800000, RZ, 0xc0, !PT ;  /* 0xff80000003037812 */ /* 0x000fc800078ec0ff */
[-C--:B------:R-:W-:Y:S02]  /*dbb0*/  IADD3 R0, PT, PT, R0, -R3.reuse, RZ ;  /* 0x8000000300007210 */ /* 0x080fe40007ffe0ff */
[----:B------:R-:W-:-:S03]  /*dbc0*/  I2FP.F32.S32 R3, R3 ;  /* 0x0000000300037245 */ /* 0x000fc60000201400 */
[----:B------:R-:W-:-:S04]  /*dbd0*/  FADD R8, R0, 1 ;  /* 0x3f80000000087421 */ /* 0x000fc80000000000 */
[----:B------:R2:W3:Y:S02]  /*dbe0*/  MUFU.RCP R9, R8 ;  /* 0x0000000800097308 */ /* 0x0004e40000001000 */
[----:B--2---:R-:W-:Y:S01]  /*dbf0*/  FADD R8, R0, -1 ;  /* 0xbf80000000087421 */ /* 0x004fe20000000000 */
[----:B------:R-:W-:Y:S02]  /*dc00*/  FSEL R0, RZ, -24, P0 ;  /* 0xc1c00000ff007808 */ /* 0x000fe40000000000 */
[----:B------:R-:W-:Y:S01]  /*dc10*/  FSETP.NEU.AND P0, PT, |R19|, +INF , PT ;  /* 0x7f8000001300780b */ /* 0x000fe20003f0d200 */
[----:B------:R-:W-:Y:S02]  /*dc20*/  FADD R10, R8, R8 ;  /* 0x00000008080a7221 */ /* 0x000fe40000000000 */
[----:B------:R-:W-:Y:S01]  /*dc30*/  FFMA R0, R3, 1.1920928955078125e-07, R0 ;  /* 0x3400000003007823 */ /* 0x000fe20000000000 */
[----:B------:R-:W-:Y:S01]  /*dc40*/  FSETP.NEU.AND P0, PT, R19, RZ, P0 ;  /* 0x000000ff1300720b */ /* 0x000fe2000070d000 */
        /* <DEDUP_REMOVED lines=20> */
[----:B------:R-:W-:Y:S01]  /*dd90*/  FMUL R8, R3, 2 ;  /* 0x4000000003087820 */ /* 0x000fe20000400000 */
[----:B------:R-:W-:-:S03]  /*dda0*/  FADD R13, -R13, R3 ;  /* 0x000000030d0d7221 */ /* 0x000fc60000000100 */
[----:B------:R-:W2:Y:S01]  /*ddb0*/  FRND R9, R8 ;  /* 0x0000000800097307 */ /* 0x000ea20000201000 */
[----:B------:R-:W-:Y:S01]  /*ddc0*/  FADD R13, R0, -R13 ;  /* 0x8000000d000d7221 */ /* 0x000fe20000000000 */
[----:B------:R-:W-:Y:S01]  /*ddd0*/  FFMA R3, R3, 2, -R8 ;  /* 0x4000000003037823 */ /* 0x000fe20000000808 */
[----:B------:R-:W-:-:S03]  /*dde0*/  FSETP.GT.AND P5, PT, |R8|, 152, PT ;  /* 0x431800000800780b */ /* 0x000fc60003fa4200 */
[----:B------:R-:W-:Y:S01]  /*ddf0*/  FFMA R3, R13, 2, R3 ;  /* 0x400000000d037823 */ /* 0x000fe20000000003 */
[----:B--2---:R-:W-:Y:S01]  /*de00*/  FADD R0, R8, -R9 ;  /* 0x8000000908007221 */ /* 0x004fe20000000000 */
[----:B------:R-:W-:-:S03]  /*de10*/  FSETP.GT.AND P4, PT, R9, RZ, PT ;  /* 0x000000ff0900720b */ /* 0x000fc60003f84000 */
[----:B------:R-:W-:-:S04]  /*de20*/  FADD R0, R0, R3 ;  /* 0x0000000300007221 */ /* 0x000fc80000000000 */
[C---:B------:R-:W-:Y:S02]  /*de30*/  FFMA R3, R0.reuse, R10, 0.0013391353422775864601 ;  /* 0x3aaf85ed00037423 */ /* 0x040fe4000000000a */
[----:B------:R2:W3:Y:S02]  /*de40*/  F2I.NTZ R10, R8 ;  /* 0x00000008000a7305 */ /* 0x0004e40000203100 */
[----:B------:R-:W-:-:S04]  /*de50*/  FFMA R3, R0, R3, 0.0096188392490148544312 ;  /* 0x3c1d985600037423 */ /* 0x000fc80000000003 */
[----:B------:R-:W-:-:S04]  /*de60*/  FFMA R3, R0, R3, 0.055503588169813156128 ;  /* 0x3d6357bb00037423 */ /* 0x000fc80000000003 */
[----:B------:R-:W-:Y:S01]  /*de70*/  FFMA R9, R0, R3, 0.24022644758224487305 ;  /* 0x3e75fdec00097423 */ /* 0x000fe20000000003 */
[----:B------:R-:W-:Y:S02]  /*de80*/  SEL R3, RZ, 0x83000000, P4 ;  /* 0x83000000ff037807 */ /* 0x000fe40002000000 */
[----:B------:R-:W-:Y:S01]  /*de90*/  FSETP.GEU.AND P4, PT, R8, RZ, PT ;  /* 0x000000ff0800720b */ /* 0x000fe20003f8e000 */
[----:B------:R-:W-:Y:S01]  /*dea0*/  FFMA R9, R0, R9, 0.69314718246459960938 ;  /* 0x3f31721800097423 */ /* 0x000fe20000000009 */
[----:B--2---:R-:W-:Y:S02]  /*deb0*/  IADD3 R8, PT, PT, R3, 0x7f000000, RZ ;  /* 0x7f00000003087810 */ /* 0x004fe40007ffe0ff */
[----:B---3--:R-:W-:Y:S01]  /*dec0*/  LEA R10, R10, -R3, 0x17 ;  /* 0x800000030a0a7211 */ /* 0x008fe200078eb8ff */
[----:B------:R-:W-:Y:S01]  /*ded0*/  FFMA R9, R0, R9, 1 ;  /* 0x3f80000000097423 */ /* 0x000fe20000000009 */
[----:B------:R-:W-:Y:S01]  /*dee0*/  @!P0 FADD R0, R19, R19 ;  /* 0x0000001313008221 */ /* 0x000fe20000000000 */
[----:B------:R-:W-:-:S02]  /*def0*/  FSEL R3, RZ, +INF , !P4 ;  /* 0x7f800000ff037808 */ /* 0x000fc40006000000 */
[----:B------:R-:W-:-:S04]  /*df00*/  FMUL R8, R8, R9 ;  /* 0x0000000908087220 */ /* 0x000fc80000400000 */
[----:B------:R-:W-:Y:S01]  /*df10*/  @!P5 FMUL R3, R10, R8 ;  /* 0x000000080a03d220 */ /* 0x000fe20000400000 */
[----:B------:R-:W-:-:S07]  /*df20*/  @!P0 LOP3.LUT R3, R0, 0x7fffffff, RZ, 0xc0, !PT ;  /* 0x7fffffff00038812 */ /* 0x000fce00078ec0ff */
.L_x_166:
[----:B------:R-:W-:Y:S05]  /*df30*/  BSYNC.RECONVERGENT B0 ;  /* 0x0000000000007941 */ /* 0x000fea0003800200 */
.L_x_165:
[----:B------:R-:W-:Y:S01]  /*df40*/  BSSY.RECONVERGENT B0, `(.L_x_167) ;  /* 0x0000046000007945 */ /* 0x000fe20003800200 */
[----:B------:R-:W-:Y:S01]  /*df50*/  FSEL R60, R6, R4, !P3 ;  /* 0x00000004063c7208 */ /* 0x000fe20005800000 */
[----:B------:R-:W-:Y:S01]  /*df60*/  IMAD.MOV.U32 R4, RZ, RZ, 0x3f800000 ;  /* 0x3f800000ff047424 */ /* 0x000fe200078e00ff */
[----:B------:R-:W-:Y:S01]  /*df70*/  FSEL R61, R7, R5, !P3 ;  /* 0x00000005073d7208 */ /* 0x000fe20005800000 */
[----:B------:R-:W-:Y:S06]  /*df80*/  @!P2 BRA `(.L_x_168) ;  /* 0x000000040004a947 */ /* 0x000fec0003800000 */
        /* <DEDUP_REMOVED lines=53> */
[C---:B------:R-:W-:Y:S01]  /*e2e0*/  FFMA R6, R0.reuse, R4, 0.24022644758224487305 ;  /* 0x3e75fdec00067423 */ /* 0x040fe20000000004 */
[----:B------:R-:W-:Y:S02]  /*e2f0*/  SEL R4, RZ, 0x83000000, P2 ;  /* 0x83000000ff047807 */ /* 0x000fe40001000000 */
[----:B------:R-:W-:Y:S01]  /*e300*/  FSETP.GEU.AND P2, PT, R5, RZ, PT ;  /* 0x000000ff0500720b */ /* 0x000fe20003f4e000 */
[----:B------:R-:W-:Y:S01]  /*e310*/  FFMA R6, R0, R6, 0.69314718246459960938 ;  /* 0x3f31721800067423 */ /* 0x000fe20000000006 */
[----:B--2---:R-:W-:Y:S01]  /*e320*/  IADD3 R5, PT, PT, R4, 0x7f000000, RZ ;  /* 0x7f00000004057810 */ /* 0x004fe20007ffe0ff */
[----:B---3--:R-:W-:Y:S01]  /*e330*/  IMAD R7, R7, 0x800000, -R4 ;  /* 0x0080000007077824 */ /* 0x008fe200078e0a04 */
[----:B------:R-:W-:Y:S01]  /*e340*/  FSEL R4, RZ, +INF , !P2 ;  /* 0x7f800000ff047808 */ /* 0x000fe20005000000 */
[----:B------:R-:W-:Y:S01]  /*e350*/  FFMA R6, R0, R6, 1 ;  /* 0x3f80000000067423 */ /* 0x000fe20000000006 */
[----:B------:R-:W-:-:S03]  /*e360*/  @!P0 FADD R0, R20, R20 ;  /* 0x0000001414008221 */ /* 0x000fc60000000000 */
[----:B------:R-:W-:-:S04]  /*e370*/  FMUL R5, R5, R6 ;  /* 0x0000000605057220 */ /* 0x000fc80000400000 */
[----:B------:R-:W-:Y:S01]  /*e380*/  @!P3 FMUL R4, R7, R5 ;  /* 0x000000050704b220 */ /* 0x000fe20000400000 */
[----:B------:R-:W-:-:S07]  /*e390*/  @!P0 LOP3.LUT R4, R0, 0x7fffffff, RZ, 0xc0, !PT ;  /* 0x7fffffff00048812 */ /* 0x000fce00078ec0ff */
.L_x_168:
[----:B------:R-:W-:Y:S05]  /*e3a0*/  BSYNC.RECONVERGENT B0 ;  /* 0x0000000000007941 */ /* 0x000fea0003800200 */
.L_x_167:
[----:B------:R-:W-:Y:S04]  /*e3b0*/  BSSY.RECONVERGENT B0, `(.L_x_169) ;  /* 0x000000c000007945 */ /* 0x000fe80003800200 */
[----:B------:R-:W-:Y:S05]  /*e3c0*/  @!P1 BRA `(.L_x_170) ;  /* 0x0000000000189947 */ /* 0x000fea0003800000 */
[----:B------:R-:W-:Y:S05]  /*e3d0*/  BMOV.32.CLEAR RZ, B5 ;  /* 0x0000000005ff7355 */ /* 0x000fea0000100000 */
[----:B------:R-:W-:Y:S02]  /*e3e0*/  MOV R0, R24 ;  /* 0x0000001800007202 */ /* 0x000fe40000000f00 */
[----:B------:R-:W-:-:S07]  /*e3f0*/  MOV R25, 0xe410 ;  /* 0x0000e41000197802 */ /* 0x000fce0000000f00 */
[----:B01--4-:R-:W-:Y:S05]  /*e400*/  CALL.REL.NOINC `($__internal_2_$__cuda_sm20_sqrt_rn_f32_slowpath) ;  /* 0x0000020000987944 */ /* 0x013fea0003c00000 */
[----:B------:R-:W-:Y:S01]  /*e410*/  MOV R70, R24 ;  /* 0x0000001800467202 */ /* 0x000fe20000000f00 */
[----:B------:R-:W-:Y:S06]  /*e420*/  BRA `(.L_x_171) ;  /* 0x0000000000107947 */ /* 0x000fec0003800000 */
.L_x_170:
[----:B----4-:R-:W-:Y:S01]  /*e430*/  FMUL.FTZ R70, R24, R14 ;  /* 0x0000000e18467220 */ /* 0x010fe20000410000 */
[----:B------:R-:W-:-:S03]  /*e440*/  FMUL.FTZ R5, R14, 0.5 ;  /* 0x3f0000000e057820 */ /* 0x000fc60000410000 */
[----:B------:R-:W-:-:S04]  /*e450*/  FFMA R0, -R70, R70, R24 ;  /* 0x0000004646007223 */ /* 0x000fc80000000118 */
[----:B------:R-:W-:-:S07]  /*e460*/  FFMA R70, R0, R5, R70 ;  /* 0x0000000500467223 */ /* 0x000fce0000000046 */
.L_x_171:
[----:B------:R-:W-:Y:S05]  /*e470*/  BSYNC.RECONVERGENT B0 ;  /* 0x0000000000007941 */ /* 0x000fea0003800200 */
.L_x_169:
[----:B------:R-:W-:Y:S01]  /*e480*/  FADD R4, R4, R3 ;  /* 0x0000000304047221 */ /* 0x000fe20000000000 */
[----:B------:R-:W2:Y:S01]  /*e490*/  F2F.F64.F32 R70, R70 ;  /* 0x0000004600467310 */ /* 0x000ea20000201800 */
[----:B------:R-:W-:Y:S02]  /*e4a0*/  BSSY.RECONVERGENT B0, `(.L_x_172) ;  /* 0x000000f000007945 */ /* 0x000fe40003800200 */
[----:B------:R-:W-:-:S05]  /*e4b0*/  VIADD R0, R4, 0xf3000000 ;  /* 0xf300000004007836 */ /* 0x000fca0000000000 */
[----:B------:R-:W-:Y:S01]  /*e4c0*/  ISETP.GT.U32.AND P0, PT, R0, 0x727fffff, PT ;  /* 0x727fffff0000780c */ /* 0x000fe20003f04070 */
[----:B------:R3:W4:-:S12]  /*e4d0*/  MUFU.RSQ R3, R4 ;  /* 0x0000000400037308 */ /* 0x0007180000001400 */
[----:B--23--:R-:W-:Y:S05]  /*e4e0*/  @!P0 BRA `(.L_x_173) ;  /* 0x0000000000188947 */ /* 0x00cfea0003800000 */
[----:B------:R-:W-:Y:S05]  /*e4f0*/  BMOV.32.CLEAR RZ, B5 ;  /* 0x0000000005ff7355 */ /* 0x000fea0000100000 */
[----:B------:R-:W-:Y:S02]  /*e500*/  MOV R0, R4 ;  /* 0x0000000400007202 */ /* 0x000fe40000000f00 */
[----:B------:R-:W-:-:S07]  /*e510*/  MOV R25, 0xe530 ;  /* 0x0000e53000197802 */ /* 0x000fce0000000f00 */
[----:B01--4-:R-:W-:Y:S05]  /*e520*/  CALL.REL.NOINC `($__internal_2_$__cuda_sm20_sqrt_rn_f32_slowpath) ;  /* 0x0000020000507944 */ /* 0x013fea0003c00000 */
[----:B------:R-:W-:Y:S01]  /*e530*/  MOV R74, R24 ;  /* 0x00000018004a7202 */ /* 0x000fe20000000f00 */
[----:B------:R-:W-:Y:S06]  /*e540*/  BRA `(.L_x_174) ;  /* 0x0000000000107947 */ /* 0x000fec0003800000 */
.L_x_173:
[----:B----4-:R-:W-:Y:S01]  /*e550*/  FMUL.FTZ R74, R4, R3 ;  /* 0x00000003044a7220 */ /* 0x010fe20000410000 */
[----:B------:R-:W-:-:S03]  /*e560*/  FMUL.FTZ R3, R3, 0.5 ;  /* 0x3f00000003037820 */ /* 0x000fc60000410000 */
[----:B------:R-:W-:-:S04]  /*e570*/  FFMA R0, -R74, R74, R4 ;  /* 0x0000004a4a007223 */ /* 0x000fc80000000104 */
[----:B------:R-:W-:-:S07]  /*e580*/  FFMA R74, R0, R3, R74 ;  /* 0x00000003004a7223 */ /* 0x000fce000000004a */
.L_x_174:
[----:B------:R-:W-:Y:S05]  /*e590*/  BSYNC.RECONVERGENT B0 ;  /* 0x0000000000007941 */ /* 0x000fea0003800200 */
.L_x_172:
[----:B------:R-:W2:Y:S01]  /*e5a0*/  F2F.F64.F32 R76, R58 ;  /* 0x0000003a004c7310 */ /* 0x000ea20000201800 */
[----:B------:R-:W-:Y:S01]  /*e5b0*/  IMAD.MOV.U32 R4, RZ, RZ, 0x1 ;  /* 0x00000001ff047424 */ /* 0x000fe200078e00ff */
[----:B-1----:R-:W-:Y:S01]  /*e5c0*/  FSETP.GEU.AND P1, PT, |R53|, 6.5827683646048100446e-37, PT ;  /* 0x036000003500780b */ /* 0x002fe20003f2e200 */
[----:B------:R-:W-:Y:S05]  /*e5d0*/  BSSY.RECONVERGENT B2, `(.L_x_175) ;  /* 0x0000017000027945 */ /* 0x000fea0003800200 */
[----:B------:R-:W1:Y:S08]  /*e5e0*/  F2F.F64.F32 R74, R74 ;  /* 0x0000004a004a7310 */ /* 0x000e700000201800 */
[----:B--2---:R-:W2:Y:S02]  /*e5f0*/  MUFU.RCP64H R5, R77 ;  /* 0x0000004d00057308 */ /* 0x004ea40000001800 */
[----:B--2---:R-:W-:-:S08]  /*e600*/  DFMA R6, -R76, R4, 1 ;  /* 0x3ff000004c06742b */ /* 0x004fd00000000104 */
        /* <DEDUP_REMOVED lines=9> */
[----:B-1----:R-:W-:Y:S05]  /*e6a0*/  @P0 BRA P1, `(.L_x_176) ;  /* 0x0000000000240947 */ /* 0x002fea0000800000 */
[----:B------:R-:W-:Y:S05]  /*e6b0*/  BMOV.32.CLEAR RZ, B5 ;  /* 0x0000000005ff7355 */ /* 0x000fea0000100000 */
        /* <DEDUP_REMOVED lines=8> */
.L_x_176:
[----:B------:R-:W-:Y:S05]  /*e740*/  BSYNC.RECONVERGENT B2 ;  /* 0x0000000000027941 */ /* 0x000fea0003800200 */
.L_x_175:
[----:B------:R-:W1:Y:S01]  /*e750*/  MUFU.RCP64H R11, R75 ;  /* 0x0000004b000b7308 */ /* 0x000e620000001800 */
[----:B------:R-:W-:Y:S01]  /*e760*/  HFMA2 R10, -RZ, RZ, 0, 5.9604644775390625e-08 ;  /* 0x00000001ff0a7431 */ /* 0x000fe200000001ff */
[----:B------:R-:W-:Y:S01]  /*e770*/  DMUL R8, R36, R32 ;  /* 0x0000002024087228 */ /* 0x000fe20000000000 */
[----:B------:R-:W-:Y:S07]  /*e780*/  BSSY.RECONVERGENT B2, `(.L_x_177) ;  /* 0x000001e000027945 */ /* 0x000fee0003800200 */
[----:B------:R-:W-:-:S02]  /*e790*/  DMUL R8, R60, R8 ;  /* 0x000000083c087228 */ /* 0x000fc40000000000 */
[----:B-1----:R-:W-:-:S08]  /*e7a0*/  DFMA R6, -R74, R10, 1 ;  /* 0x3ff000004a06742b */ /* 0x002fd0000000010a */
[----:B------:R-:W-:Y:S02]  /*e7b0*/  DFMA R12, R6, R6, R6 ;  /* 0x00000006060c722b */ /* 0x000fe40000000006 */
[----:B------:R-:W-:-:S06]  /*e7c0*/  DMUL R6, R34, R76 ;  /* 0x0000004c22067228 */ /* 0x000fcc0000000000 */
[----:B------:R-:W-:Y:S02]  /*e7d0*/  DFMA R12, R10, R12, R10 ;  /* 0x0000000c0a0c722b */ /* 0x000fe4000000000a */
[----:B------:R-:W-:-:S06]  /*e7e0*/  DFMA R6, R48, R6, -R8 ;  /* 0x000000063006722b */ /* 0x000fcc0000000808 */
[----:B------:R-:W-:Y:S02]  /*e7f0*/  DFMA R8, -R74, R12, 1 ;  /* 0x3ff000004a08742b */ /* 0x000fe4000000010c */
[----:B------:R-:W-:-:S06]  /*e800*/  DMUL R14, R70, R6 ;  /* 0x00000006460e7228 */ /* 0x000fcc0000000000 */
[----:B------:R-:W-:Y:S02]  /*e810*/  DFMA R6, R12, R8, R12 ;  /* 0x000000080c06722b */ /* 0x000fe4000000000c */
[----:B------:R-:W-:Y:S02]  /*e820*/  DMUL R8, R60, R70 ;  /* 0x000000463c087228 */ /* 0x000fe40000000000 */
[----:B------:R-:W-:-:S04]  /*e830*/  FSETP.GEU.AND P1, PT, |R15|, 6.5827683646048100446e-37, PT ;  /* 0x036000000f00780b */ /* 0x000fc80003f2e200 */
[----:B------:R-:W-:Y:S02]  /*e840*/  DMUL R10, R14, R6 ;  /* 0x000000060e0a7228 */ /* 0x000fe40000000000 */
[----:B------:R-:W-:-:S06]  /*e850*/  DMUL R8, R74, R8 ;  /* 0x000000084a087228 */ /* 0x000fcc0000000000 */
[----:B------:R-:W-:Y:S02]  /*e860*/  DFMA R12, -R74, R10, R14 ;  /* 0x0000000a4a0c722b */ /* 0x000fe4000000010e */
[----:B------:R-:W-:-:S06]  /*e870*/  DFMA R8, R36, R46, R8 ;  /* 0x0000002e2408722b */ /* 0x000fcc0000000008 */
[----:B------:R-:W-:Y:S02]  /*e880*/  DFMA R6, R6, R12, R10 ;  /* 0x0000000c0606722b */ /* 0x000fe4000000000a */
[----:B------:R-:W-:-:S08]  /*e890*/  DMUL R72, R8, R4 ;  /* 0x0000000408487228 */ /* 0x000fd00000000000 */
        /* <DEDUP_REMOVED lines=12> */
.L_x_178:
[----:B------:R-:W-:Y:S05]  /*e960*/  BSYNC.RECONVERGENT B2 ;  /* 0x0000000000027941 */ /* 0x000fea0003800200 */
.L_x_177:
[----:B------:R-:W1:Y:S01]  /*e970*/  MUFU.RCP64H R11, R75 ;  /* 0x0000004b000b7308 */ /* 0x000e620000001800 */
[----:B------:R-:W-:Y:S01]  /*e980*/  HFMA2 R10, -RZ, RZ, 0, 5.9604644775390625e-08 ;  /* 0x00000001ff0a7431 */ /* 0x000fe200000001ff */
[----:B------:R-:W-:Y:S01]  /*e990*/  DMUL R34, R36, R34 ;  /* 0x0000002224227228 */ /* 0x000fe20000000000 */
[----:B------:R-:W-:Y:S01]  /*e9a0*/  BSSY.RECONVERGENT B2, `(.L_x_179) ;  /* 0x000001c000027945 */ /* 0x000fe20003800200 */
[----:B------:R-:W-:-:S06]  /*e9b0*/  DFMA R6, R32, R46, R6 ;  /* 0x0000002e2006722b */ /* 0x000fcc0000000006 */
[----:B------:R-:W-:Y:S02]  /*e9c0*/  DMUL R34, R60, R34 ;  /* 0x000000223c227228 */ /* 0x000fe40000000000 */
[----:B-1----:R-:W-:-:S08]  /*e9d0*/  DFMA R8, -R74, R10, 1 ;  /* 0x3ff000004a08742b */ /* 0x002fd0000000010a */
[----:B------:R-:W-:Y:S02]  /*e9e0*/  DFMA R12, R8, R8, R8 ;  /* 0x00000008080c722b */ /* 0x000fe40000000008 */
[----:B------:R-:W-:-:S06]  /*e9f0*/  DMUL R8, R32, R76 ;  /* 0x0000004c20087228 */ /* 0x000fcc0000000000 */
[----:B------:R-:W-:Y:S02]  /*ea00*/  DFMA R12, R10, R12, R10 ;  /* 0x0000000c0a0c722b */ /* 0x000fe4000000000a */
[----:B------:R-:W-:Y:S02]  /*ea10*/  DFMA R8, R48, R8, -R34 ;  /* 0x000000083008722b */ /* 0x000fe40000000822 */
[----:B------:R-:W-:-:S04]  /*ea20*/  DMUL R34, R6, R4 ;  /* 0x0000000406227228 */ /* 0x000fc80000000000 */
        /* <DEDUP_REMOVED lines=19> */
.L_x_180:
[----:B------:R-:W-:Y:S05]  /*eb60*/  BSYNC.RECONVERGENT B2 ;  /* 0x0000000000027941 */ /* 0x000fea0003800200 */
.L_x_179:
[----:B------:R-:W-:-:S08]  /*eb70*/  DFMA R8, R32, R46, R8 ;  /* 0x0000002e2008722b */ /* 0x000fd00000000008 */
[----:B------:R-:W-:-:S11]  /*eb80*/  DMUL R4, R8, R4 ;  /* 0x0000000408047228 */ /* 0x000fd60000000000 */
.L_x_157:
[----:B------:R-:W-:Y:S05]  /*eb90*/  BSYNC.RECONVERGENT B1 ;  /* 0x0000000000017941 */ /* 0x000fea0003800200 */
.L_x_148:
[----:B------:R-:W1:Y:S02]  /*eba0*/  LDC.64 R10, c[0x0][0x388] ;  /* 0x0000e200ff0a7b82 */ /* 0x000e640000000a00 */
[----:B-1----:R-:W2:Y:S01]  /*ebb0*/  LDG.E.64 R6, desc[UR36][R10.64+0x30] ;  /* 0x000030240a067981 */ /* 0x002ea2000c1e1b00 */
[----:B------:R-:W-:-:S03]  /*ebc0*/  DMUL R72, R72, 0.5 ;  /* 0x3fe0000048487828 */ /* 0x000fc60000000000 */
[----:B--2---:R1:W2:Y:S05]  /*ebd0*/  LD.E.64 R8, desc[UR36][R6.64+0x8] ;  /* 0x0000082406087980 */ /* 0x0042aa000c101b00 */
[----:B-1----:R-:W-:Y:S01]  /*ebe0*/  DFMA R6, R22, 0.5, R72 ;  /* 0x3fe000001606782b */ /* 0x002fe20000000048 */
[----:B--2---:R-:W-:-:S06]  /*ebf0*/  IMAD.WIDE R8, R56, 0x8, R8 ;  /* 0x0000000838087825 */ /* 0x004fcc00078e0208 */
[----:B------:R1:W-:Y:S04]  /*ec00*/  ST.E.64 desc[UR36][R8.64], R6 ;  /* 0x0000000608007985 */ /* 0x0003e8000c101b24 */
[----:B-1----:R-:W2:Y:S01]  /*ec10*/  LDG.E.64 R6, desc[UR36][R10.64+0x30] ;  /* 0x000030240a067981 */ /* 0x002ea2000c1e1b00 */
[----:B------:R-:W-:-:S03]  /*ec20*/  DFMA R22, R22, 0.5, -R72 ;  /* 0x3fe000001616782b */ /* 0x000fc60000000848 */
[----:B--2---:R-:W2:Y:S02]  /*ec30*/  LD.E.64 R6, desc[UR36][R6.64+0x8] ;  /* 0x0000082406067980 */ /* 0x004ea4000c101b00 */
[----:B--2---:R-:W-:-:S05]  /*ec40*/  IMAD.WIDE R6, R57, 0x8, R6 ;  /* 0x0000000839067825 */ /* 0x004fca00078e0206 */
[----:B------:R1:W-:Y:S04]  /*ec50*/  ST.E.64 desc[UR36][R6.64], R22 ;  /* 0x0000001606007985 */ /* 0x0003e8000c101b24 */
        /* <DEDUP_REMOVED lines=22> */
[----:B-1----:R-:W2:Y:S02]  /*edc0*/  LDG.E.64 R4, desc[UR36][R10.64+0x18] ;  /* 0x000018240a047981 */ /* 0x002ea4000c1e1b00 */
[----:B--2---:R-:W-:-:S05]  /*edd0*/  IMAD.WIDE R4, R56, 0x4, R4 ;  /* 0x0000000438047825 */ /* 0x004fca00078e0204 */
[----:B------:R1:W-:Y:S04]  /*ede0*/  ST.E desc[UR36][R4.64], R57 ;  /* 0x0000003904007985 */ /* 0x0003e8000c101924 */
[----:B-1----:R-:W2:Y:S02]  /*edf0*/  LDG.E.64 R4, desc[UR36][R10.64+0x18] ;  /* 0x000018240a047981 */ /* 0x002ea4000c1e1b00 */
[----:B--2---:R-:W-:-:S05]  /*ee00*/  IMAD.WIDE R4, R57, 0x4, R4 ;  /* 0x0000000439047825 */ /* 0x004fca00078e0204 */
[----:B------:R1:W-:Y:S02]  /*ee10*/  ST.E desc[UR36][R4.64], R56 ;  /* 0x0000003804007985 */ /* 0x0003e4000c101924 */
.L_x_63:
[----:B------:R-:W-:Y:S05]  /*ee20*/  BSYNC.RECONVERGENT B3 ;  /* 0x0000000000037941 */ /* 0x000fea0003800200 */
.L_x_62:
[----:B------:R-:W-:Y:S05]  /*ee30*/  BRA `(.L_x_26) ;  /* 0x000001ec00247947 */ /* 0x000fea0003800000 */
.L_x_55:
[----:B------:R-:W1:Y:S01]  /*ee40*/  LDC.64 R4, c[0x0][0x388] ;  /* 0x0000e200ff047b82 */ /* 0x000e620000000a00 */
[----:B------:R-:W2:Y:S04]  /*ee50*/  LDG.E.64 R6, desc[UR36][R14.64+0x160] ;  /* 0x000160240e067981 */ /* 0x000ea8000c1e1b00 */
[----:B-1----:R-:W3:Y:S04]  /*ee60*/  LDG.E.64 R4, desc[UR36][R4.64+0x8] ;  /* 0x0000082404047981 */ /* 0x002ee8000c1e1b00 */
[----:B--2---:R-:W2:Y:S04]  /*ee70*/  LD.E.64 R12, desc[UR36][R6.64+0x8] ;  /* 0x00000824060c7980 */ /* 0x004ea8000c101b00 */
[----:B------:R-:W4:Y:S01]  /*ee80*/  LD.E.64 R10, desc[UR36][R6.64+0x28] ;  /* 0x00002824060a7980 */ /* 0x000f22000c101b00 */
[----:B---3--:R-:W-:-:S05]  /*ee90*/  IMAD.WIDE R8, R56, 0x4, R4 ;  /* 0x0000000438087825 */ /* 0x008fca00078e0204 */
[----:B------:R-:W3:Y:S01]  /*eea0*/  LD.E R0, desc[UR36][R8.64] ;  /* 0x0000002408007980 */ /* 0x000ee2000c101900 */
[----:B------:R-:W-:-:S06]  /*eeb0*/  IMAD.WIDE R4, R57, 0x4, R4 ;  /* 0x0000000439047825 */ /* 0x000fcc00078e0204 */
[----:B------:R-:W4:Y:S04]  /*eec0*/  LD.E R4, desc[UR36][R4.64] ;  /* 0x0000002404047980 */ /* 0x000f28000c101900 */
[----:B------:R-:W4:Y:S01]  /*eed0*/  LD.E.64 R8, desc[UR36][R6.64+0x10] ;  /* 0x0000102406087980 */ /* 0x000f22000c101b00 */
[----:B---3--:R-:W-:-:S06]  /*eee0*/  I2FP.F32.S32 R0, R0 ;  /* 0x0000000000007245 */ /* 0x008fcc0000201400 */
[----:B------:R-:W2:Y:S02]  /*eef0*/  F2I.TRUNC.NTZ R0, |R0| ;  /* 0x4000000000007305 */ /* 0x000ea4000020f100 */
[----:B--2---:R-:W-:-:S06]  /*ef00*/  IMAD.WIDE R12, R0, 0x8, R12 ;  /* 0x00000008000c7825 */ /* 0x004fcc00078e020c */
[----:B------:R-:W2:Y:S01]  /*ef10*/  LD.E.64 R12, desc[UR36][R12.64] ;  /* 0x000000240c0c7980 */ /* 0x000ea2000c101b00 */
[----:B----4-:R-:W-:-:S06]  /*ef20*/  IMAD.WIDE R10, R0, 0x8, R10 ;  /* 0x00000008000a7825 */ /* 0x010fcc00078e020a */
[----:B------:R-:W3:Y:S01]  /*ef30*/  LD.E.64 R10, desc[UR36][R10.64] ;  /* 0x000000240a0a7980 */ /* 0x000ee2000c101b00 */
[----:B------:R-:W-:-:S04]  /*ef40*/  I2FP.F32.S32 R4, R4 ;  /* 0x0000000400047245 */ /* 0x000fc80000201400 */
[----:B------:R-:W2:Y:S01]  /*ef50*/  F2I.TRUNC.NTZ R22, |R4| ;  /* 0x4000000400167305 */ /* 0x000ea2000020f100 */
[----:B------:R-:W-:-:S06]  /*ef60*/  IMAD.WIDE R8, R0, 0x8, R8 ;  /* 0x0000000800087825 */ /* 0x000fcc00078e0208 */
[----:B------:R-:W4:Y:S01]  /*ef70*/  LD.E.64 R8, desc[UR36][R8.64] ;  /* 0x0000002408087980 */ /* 0x000f22000c101b00 */
[----:B--2---:R-:W-:-:S06]  /*ef80*/  IMAD.WIDE R12, R22, 0x8, R12 ;  /* 0x00000008160c7825 */ /* 0x004fcc00078e020c */
[----:B------:R-:W2:Y:S01]  /*ef90*/  LD.E.64 R12, desc[UR36][R12.64] ;  /* 0x000000240c0c7980 */ /* 0x000ea2000c101b00 */
[----:B---3--:R-:W-:-:S06]  /*efa0*/  IMAD.WIDE R10, R22, 0x8, R10 ;  /* 0x00000008160a7825 */ /* 0x008fcc00078e020a */
[----:B------:R-:W3:Y:S01]  /*efb0*/  LD.E.64 R10, desc[UR36][R10.64] ;  /* 0x000000240a0a7980 */ /* 0x000ee2000c101b00 */
[----:B------:R-:W-:Y:S02]  /*efc0*/  IMAD.MOV.U32 R4, RZ, RZ, 0x1 ;  /* 0x00000001ff047424 */ /* 0x000fe400078e00ff */
[----:B----4-:R-:W-:-:S05]  /*efd0*/  IMAD.WIDE R8, R22, 0x8, R8 ;  /* 0x0000000816087825 */ /* 0x010fca00078e0208 */
[----:B------:R1:W5:Y:S01]  /*efe0*/  LD.E.64 R42, desc[UR36][R8.64] ;  /* 0x00000024082a7980 */ /* 0x000362000c101b00 */
[----:B------:R-:W-:Y:S01]  /*eff0*/  UMOV UR4, 0xf6c91c1b ;  /* 0xf6c91c1b00047882 */ /* 0x000fe20000000000 */
[----:B------:R-:W-:Y:S01]  /*f000*/  UMOV UR5, 0x3b40b0ed ;  /* 0x3b40b0ed00057882 */ /* 0x000fe20000000000 */
[----:B------:R-:W-:Y:S01]  /*f010*/  BSSY.RECONVERGENT B1, `(.L_x_181) ;  /* 0x0000018000017945 */ /* 0x000fe20003800200 */
[----:B------:R-:W-:Y:S01]  /*f020*/  MOV R19, R0 ;  /* 0x0000000000137202 */ /* 0x000fe20000000f00 */
[----:B--2---:R-:W-:-:S06]  /*f030*/  DMUL R14, R60, R12 ;  /* 0x0000000c3c0e7228 */ /* 0x004fcc0000000000 */
[----:B------:R-:W1:Y:S02]  /*f040*/  MUFU.RCP64H R5, R15 ;  /* 0x0000000f00057308 */ /* 0x000e640000001800 */
[----:B-1----:R-:W-:-:S08]  /*f050*/  DFMA R8, -R14, R4, 1 ;  /* 0x3ff000000e08742b */ /* 0x002fd00000000104 */
[----:B------:R-:W-:-:S08]  /*f060*/  DFMA R8, R8, R8, R8 ;  /* 0x000000080808722b */ /* 0x000fd00000000008 */
[----:B------:R-:W-:-:S08]  /*f070*/  DFMA R8, R4, R8, R4 ;  /* 0x000000080408722b */ /* 0x000fd00000000004 */
[----:B------:R-:W-:Y:S02]  /*f080*/  DFMA R4, -R14, R8, 1 ;  /* 0x3ff000000e04742b */ /* 0x000fe40000000108 */
[----:B---3--:R-:W-:-:S06]  /*f090*/  DMUL R12, R10, UR4 ;  /* 0x000000040a0c7c28 */ /* 0x008fcc0008000000 */
[----:B------:R-:W-:-:S08]  /*f0a0*/  DFMA R4, R8, R4, R8 ;  /* 0x000000040804722b */ /* 0x000fd00000000008 */
[----:B------:R-:W-:-:S08]  /*f0b0*/  DMUL R8, R12, R4 ;  /* 0x000000040c087228 */ /* 0x000fd00000000000 */
[----:B------:R-:W-:-:S08]  /*f0c0*/  DFMA R10, -R14, R8, R12 ;  /* 0x000000080e0a722b */ /* 0x000fd0000000010c */
[----:B------:R-:W-:Y:S01]  /*f0d0*/  DFMA R4, R4, R10, R8 ;  /* 0x0000000a0404722b */ /* 0x000fe20000000008 */
[----:B------:R-:W-:-:S09]  /*f0e0*/  FSETP.GEU.AND P1, PT, |R13|, 6.5827683646048100446e-37, PT ;  /* 0x036000000d00780b */ /* 0x000fd20003f2e200 */
[----:B------:R-:W-:-:S05]  /*f0f0*/  FFMA R3, RZ, R15, R5 ;  /* 0x0000000fff037223 */ /* 0x000fca0000000005 */
[----:B------:R-:W-:-:S13]  /*f100*/  FSETP.GT.AND P0, PT, |R3|, 1.469367938527859385e-39, PT ;  /* 0x001000000300780b */ /* 0x000fda0003f04200 */
[----:B------:R-:W-:Y:S05]  /*f110*/  @P0 BRA P1, `(.L_x_182) ;  /* 0x00000000001c0947 */ /* 0x000fea0000800000 */
[----:B------:R-:W-:Y:S05]  /*f120*/  BMOV.32.CLEAR RZ, B5 ;  /* 0x0000000005ff7355 */ /* 0x000fea0000100000 */
[----:B------:R-:W-:Y:S01]  /*f130*/  MOV R8, R14 ;  /* 0x0000000e00087202 */ /* 0x000fe20000000f00 */
[----:B------:R-:W-:Y:S01]  /*f140*/  IMAD.MOV.U32 R9, RZ, RZ, R15 ;  /* 0x000000ffff097224 */ /* 0x000fe200078e000f */
[----:B------:R-:W-:-:S07]  /*f150*/  MOV R3, 0xf170 ;  /* 0x0000f17000037802 */ /* 0x000fce0000000f00 */
[----:B0----5:R-:W-:Y:S05]  /*f160*/  CALL.REL.NOINC `($__internal_1_$__cuda_sm20_div_rn_f64_full) ;  /* 0x000001ec00c07944 */ /* 0x021fea0003c00000 */
[----:B------:R-:W-:Y:S02]  /*f170*/  MOV R4, R24 ;  /* 0x0000001800047202 */ /* 0x000fe40000000f00 */
[----:B------:R-:W-:-:S07]  /*f180*/  MOV R5, R25 ;  /* 0x0000001900057202 */ /* 0x000fce0000000f00 */
.L_x_182:
[----:B------:R-:W-:Y:S05]  /*f190*/  BSYNC.RECONVERGENT B1 ;  /* 0x0000000000017941 */ /* 0x000fea0003800200 */
.L_x_181:
[----:B------:R-:W2:Y:S02]  /*f1a0*/  LD.E.64 R8, desc[UR36][R6.64+0x18] ;  /* 0x0000182406087980 */ /* 0x000ea4000c101b00 */
[----:B--2---:R-:W-:-:S06]  /*f1b0*/  IMAD.WIDE R8, R0, 0x8, R8 ;  /* 0x0000000800087825 */ /* 0x004fcc00078e0208 */
[----:B------:R-:W2:Y:S01]  /*f1c0*/  LD.E.64 R8, desc[UR36][R8.64] ;  /* 0x0000002408087980 */ /* 0x000ea2000c101b00 */
[----:B------:R-:W1:Y:S02]  /*f1d0*/  F2F.F32.F64 R15, R4 ;  /* 0x00000004000f7310 */ /* 0x000e640000301000 */
[C---:B-1----:R-:W-:Y:S01]  /*f1e0*/  FMUL R3, |R15|.reuse, 16777216 ;  /* 0x4b8000000f037820 */ /* 0x042fe20000400200 */
[----:B------:R-:W-:-:S04]  /*f1f0*/  FSETP.GEU.AND P0, PT, |R15|, 1.175494350822287508e-38, PT ;  /* 0x008000000f00780b */ /* 0x000fc80003f0e200 */
[----:B------:R-:W-:-:S05]  /*f200*/  FSEL R3, R3, |R15|, !P0 ;  /* 0x4000000f03037208 */ /* 0x000fca0004000000 */
[----:B------:R-:W-:-:S05]  /*f210*/  VIADD R4, R3, 0xc0cafb0d ;  /* 0xc0cafb0d03047836 */ /* 0x000fca0000000000 */
[----:B------:R-:W-:-:S04]  /*f220*/  LOP3.LUT R4, R4, 0xff800000, RZ, 0xc0, !PT ;  /* 0xff80000004047812 */ /* 0x000fc800078ec0ff */
[----:B------:R-:W-:Y:S01]  /*f230*/  IADD3 R3, PT, PT, R3, -R4, RZ ;  /* 0x8000000403037210 */ /* 0x000fe20007ffe0ff */
[----:B--2---:R-:W-:-:S06]  /*f240*/  IMAD.WIDE R8, R22, 0x8, R8 ;  /* 0x0000000816087825 */ /* 0x004fcc00078e0208 */
[----:B------:R-:W2:Y:S01]  /*f250*/  LD.E.64 R8, desc[UR36][R8.64] ;  /* 0x0000002408087980 */ /* 0x000ea2000c101b00 */
        /* <DEDUP_REMOVED lines=30> */
[----:B--2---:R-:W-:-:S06]  /*f440*/  DADD R8, R8, -0.5 ;  /* 0xbfe0000008087429 */ /* 0x004fcc0000000000 */
[----:B------:R1:W2:Y:S02]  /*f450*/  F2F.F32.F64 R20, R8 ;  /* 0x0000000800147310 */ /* 0x0002a40000301000 */
[----:B-1----:R-:W-:Y:S02]  /*f460*/  IMAD.MOV.U32 R9, RZ, RZ, 0x391fcb8e ;  /* 0x391fcb8eff097424 */ /* 0x002fe400078e00ff */
[----:B--2---:R-:W-:-:S04]  /*f470*/  FMUL R5, R20, R4 ;  /* 0x0000000414057220 */ /* 0x004fc80000400000 */
        /* <DEDUP_REMOVED lines=51> */
.L_x_184:
[----:B------:R-:W-:Y:S05]  /*f7b0*/  BSYNC.RECONVERGENT B0 ;  /* 0x0000000000007941 */ /* 0x000fea0003800200 */
.L_x_183:
[----:B------:R-:W1:Y:S01]  /*f7c0*/  LDC.64 R10, c[0x0][0x398] ;  /* 0x0000e600ff0a7b82 */ /* 0x000e620000000a00 */
[----:B------:R-:W2:Y:S04]  /*f7d0*/  LD.E.64 R6, desc[UR36][R6.64+0x30] ;  /* 0x0000302406067980 */ /* 0x000ea8000c101b00 */
[----:B-1----:R-:W3:Y:S01]  /*f7e0*/  LDG.E.64 R4, desc[UR36][R10.64+0x90] ;  /* 0x000090240a047981 */ /* 0x002ee2000c1e1b00 */
[----:B--2---:R-:W-:-:S06]  /*f7f0*/  IMAD.WIDE R6, R0, 0x8, R6 ;  /* 0x0000000800067825 */ /* 0x004fcc00078e0206 */
[----:B------:R-:W2:Y:S04]  /*f800*/  LD.E.64 R6, desc[UR36][R6.64] ;  /* 0x0000002406067980 */ /* 0x000ea8000c101b00 */
[----:B---3--:R-:W3:Y:S01]  /*f810*/  LD.E.64 R4, desc[UR36][R4.64+0x20] ;  /* 0x0000202404047980 */ /* 0x008ee2000c101b00 */
[----:B--2---:R-:W-:-:S06]  /*f820*/  IMAD.WIDE R6, R22, 0x8, R6 ;  /* 0x0000000816067825 */ /* 0x004fcc00078e0206 */
[----:B------:R-:W2:Y:S01]  /*f830*/  LD.E.64 R6, desc[UR36][R6.64] ;  /* 0x0000002406067980 */ /* 0x000ea2000c101b00 */
[----:B---3--:R-:W-:-:S05]  /*f840*/  IMAD.WIDE R4, R50, 0x8, R4 ;  /* 0x0000000832047825 */ /* 0x008fca00078e0204 */
[----:B------:R-:W3:Y:S01]  /*f850*/  LD.E.64 R8, desc[UR36][R4.64+0x8] ;  /* 0x0000082404087980 */ /* 0x000ee2000c101b00 */
[----:B------:R-:W1:Y:S01]  /*f860*/  F2F.F64.F32 R44, R44 ;  /* 0x0000002c002c7310 */ /* 0x000e620000201800 */
[----:B-----5:R-:W-:Y:S01]  /*f870*/  DMUL R42, R52, R42 ;  /* 0x0000002a342a7228 */ /* 0x020fe20000000000 */
[----:B------:R-:W4:Y:S07]  /*f880*/  LDC.64 R12, c[0x0][0x380] ;  /* 0x0000e000ff0c7b82 */ /* 0x000f2e0000000a00 */
[----:B-1----:R-:W-:-:S08]  /*f890*/  DMUL R42, R44, R42 ;  /* 0x0000002a2c2a7228 */ /* 0x002fd00000000000 */
[----:B--2---:R-:W-:-:S08]  /*f8a0*/  DMUL R42, R42, R6 ;  /* 0x000000062a2a7228 */ /* 0x004fd00000000000 */
[----:B---3--:R-:W-:-:S14]  /*f8b0*/  DSETP.GT.AND P0, PT, R42, R8, PT ;  /* 0x000000082a00722a */ /* 0x008fdc0003f04000 */
[----:B------:R1:W-:Y:S04]  /*f8c0*/  @P0 ST.E.64 desc[UR36][R4.64+0x8], R42 ;  /* 0x0000082a04000985 */ /* 0x0003e8000c101b24 */
[----:B----4-:R-:W2:Y:S04]  /*f8d0*/  LDG.E.64 R14, desc[UR36][R12.64+0x10] ;  /* 0x000010240c0e7981 */ /* 0x010ea8000c1e1b00 */
[----:B------:R-:W3:Y:S04]  /*f8e0*/  LDG.E.64 R8, desc[UR36][R12.64+0x8] ;  /* 0x000008240c087981 */ /* 0x000ee8000c1e1b00 */
[----:B-1----:R-:W4:Y:S02]  /*f8f0*/  LDG.E.64 R4, desc[UR36][R12.64] ;  /* 0x000000240c047981 */ /* 0x002f24000c1e1b00 */
[----:B----4-:R-:W-:-:S04]  /*f900*/  SHF.R.U32.HI R3, RZ, 0x2, R5 ;  /* 0x00000002ff037819 */ /* 0x010fc80000011605 */
[----:B------:R-:W-:Y:S02]  /*f910*/  LOP3.LUT R3, R3, R5, RZ, 0x3c, !PT ;  /* 0x0000000503037212 */ /* 0x000fe400078e3cff */
[----:B--2---:R-:W-:-:S03]  /*f920*/  SHF.L.U32 R5, R15, 0x4, RZ ;  /* 0x000000040f057819 */ /* 0x004fc600000006ff */
[----:B------:R-:W-:Y:S01]  /*f930*/  IMAD.SHL.U32 R6, R3, 0x2, RZ ;  /* 0x0000000203067824 */ /* 0x000fe200078e00ff */
[----:B------:R-:W-:-:S04]  /*f940*/  IADD3 R20, PT, PT, R4, 0x587c5, RZ ;  /* 0x000587c504147810 */ /* 0x000fc80007ffe0ff */
[----:B------:R-:W-:-:S04]  /*f950*/  LOP3.LUT R5, R15, R5, R6, 0x96, !PT ;  /* 0x000000050f057212 */ /* 0x000fc800078e9606 */
[----:B------:R-:W-:-:S04]  /*f960*/  LOP3.LUT R45, R5, R3, RZ, 0x3c, !PT ;  /* 0x00000003052d7212 */ /* 0x000fc800078e3cff */
[----:B------:R-:W-:Y:S01]  /*f970*/  IADD3 R3, PT, PT, R45, R20, RZ ;  /* 0x000000142d037210 */ /* 0x000fe20007ffe0ff */
[----:B------:R-:W1:Y:S01]  /*f980*/  LDC.64 R4, c[0x0][0x3a8] ;  /* 0x0000ea00ff047b82 */ /* 0x000e620000000a00 */
[----:B------:R-:W-:Y:S02]  /*f990*/  IMAD.MOV.U32 R6, RZ, RZ, 0x2f800000 ;  /* 0x2f800000ff067424 */ /* 0x000fe400078e00ff */
[----:B------:R-:W-:-:S05]  /*f9a0*/  I2FP.F32.U32 R3, R3 ;  /* 0x0000000300037245 */ /* 0x000fca0000201000 */
[----:B------:R-:W-:-:S04]  /*f9b0*/  FFMA R3, R3, R6, 1.1641532182693481445e-10 ;  /* 0x2f00000003037423 */ /* 0x000fc80000000006 */
[----:B------:R-:W1:Y:S01]  /*f9c0*/  F2F.F64.F32 R6, R3 ;  /* 0x0000000300067310 */ /* 0x000e620000201800 */
[----:B---3--:R-:W-:Y:S01]  /*f9d0*/  MOV R24, R9 ;  /* 0x0000000900187202 */ /* 0x008fe20000000f00 */
        /* <DEDUP_REMOVED lines=33> */
.L_x_186:
[----:B------:R-:W-:Y:S05]  /*fbf0*/  BSYNC.RECONVERGENT B1 ;  /* 0x0000000000017941 */ /* 0x000fea0003800200 */
.L_x_185:
[----:B------:R-:W-:-:S14]  /*fc00*/  DSETP.GT.AND P0, PT, R4, R6, PT ;  /* 0x000000060400722a */ /* 0x000fdc0003f04000 */
[----:B------:R-:W-:Y:S05]  /*fc10*/  @!P0 BRA `(.L_x_26) ;  /* 0x000001dc00ac8947 */ /* 0x000fea0003800000 */
[----:B------:R-:W1:Y:S02]  /*fc20*/  LDC.64 R8, c[0x0][0x388] ;  /* 0x0000e200ff087b82 */ /* 0x000e640000000a00 */
[----:B-1----:R-:W2:Y:S02]  /*fc30*/  LDG.E.64 R4, desc[UR36][R8.64] ;  /* 0x0000002408047981 */ /* 0x002ea4000c1e1b00 */
[----:B--2---:R-:W-:-:S06]  /*fc40*/  IMAD.WIDE R6, R56, 0x4, R4 ;  /* 0x0000000438067825 */ /* 0x004fcc00078e0204 */
[----:B------:R-:W2:Y:S02]  /*fc50*/  LD.E R6, desc[UR36][R6.64] ;  /* 0x0000002406067980 */ /* 0x000ea4000c101900 */
[----:B--2---:R-:W-:-:S13]  /*fc60*/  ISETP.GE.AND P0, PT, R6, 0x1, PT ;  /* 0x000000010600780c */ /* 0x004fda0003f06270 */
[----:B------:R-:W-:Y:S05]  /*fc70*/  @!P0 BRA `(.L_x_26) ;  /* 0x000001dc00948947 */ /* 0x000fea0003800000 */
[----:B------:R-:W-:-:S06]  /*fc80*/  IMAD.WIDE R4, R57, 0x4, R4 ;  /* 0x0000000439047825 */ /* 0x000fcc00078e0204 */
[----:B------:R-:W2:Y:S02]  /*fc90*/  LD.E R4, desc[UR36][R4.64] ;  /* 0x0000002404047980 */ /* 0x000ea4000c101900 */
[----:B--2---:R-:W-:-:S13]  /*fca0*/  ISETP.GE.AND P0, PT, R4, 0x1, PT ;  /* 0x000000010400780c */ /* 0x004fda0003f06270 */
[----:B------:R-:W-:Y:S05]  /*fcb0*/  @!P0 BRA `(.L_x_26) ;  /* 0x000001dc00848947 */ /* 0x000fea0003800000 */
[----:B------:R-:W1:Y:S02]  /*fcc0*/  LDC.64 R10, c[0x0][0x3a8] ;  /* 0x0000ea00ff0a7b82 */ /* 0x000e640000000a00 */
[----:B-1----:R-:W2:Y:S02]  /*fcd0*/  LDG.E.64 R4, desc[UR36][R10.64+0x148] ;  /* 0x000148240a047981 */ /* 0x002ea4000c1e1b00 */
[----:B--2---:R-:W-:-:S05]  /*fce0*/  IMAD.WIDE R4, R50, 0x8, R4 ;  /* 0x0000000832047825 */ /* 0x004fca00078e0204 */
[----:B------:R-:W2:Y:S02]  /*fcf0*/  LD.E.64 R6, desc[UR36][R4.64+0x8] ;  /* 0x0000082404067980 */ /* 0x000ea4000c101b00 */
[----:B--2---:R-:W-:-:S07]  /*fd00*/  DADD R6, R6, 1 ;  /* 0x3ff0000006067429 */ /* 0x004fce0000000000 */
[----:B------:R1:W-:Y:S04]  /*fd10*/  ST.E.64 desc[UR36][R4.64+0x8], R6 ;  /* 0x0000080604007985 */ /* 0x0003e8000c101b24 */
[----:B-1----:R-:W2:Y:S02]  /*fd20*/  LDG.E.64 R4, desc[UR36][R10.64+0x150] ;  /* 0x000150240a047981 */ /* 0x002ea4000c1e1b00 */
[----:B--2---:R-:W-:-:S06]  /*fd30*/  IMAD.WIDE R4, R0, 0x8, R4 ;  /* 0x0000000800047825 */ /* 0x004fcc00078e0204 */
[----:B------:R-:W2:Y:S02]  /*fd40*/  LD.E.64 R4, desc[UR36][R4.64] ;  /* 0x0000002404047980 */ /* 0x000ea4000c101b00 */
[----:B--2---:R-:W-:-:S05]  /*fd50*/  IMAD.WIDE R4, R22, 0x8, R4 ;  /* 0x0000000816047825 */ /* 0x004fca00078e0204 */
[----:B------:R-:W2:Y:S02]  /*fd60*/  LD.E.64 R6, desc[UR36][R4.64] ;  /* 0x0000002404067980 */ /* 0x000ea4000c101b00 */
[----:B--2---:R-:W-:-:S07]  /*fd70*/  DADD R6, R6, 1 ;  /* 0x3ff0000006067429 */ /* 0x004fce0000000000 */
[----:B------:R1:W-:Y:S04]  /*fd80*/  ST.E.64 desc[UR36][R4.64], R6 ;  /* 0x0000000604007985 */ /* 0x0003e8000c101b24 */
[----:B-1----:R-:W2:Y:S02]  /*fd90*/  LDG.E.64 R4, desc[UR36][R10.64+0x150] ;  /* 0x000150240a047981 */ /* 0x002ea4000c1e1b00 */
[----:B--2---:R-:W-:-:S06]  /*fda0*/  IMAD.WIDE R4, R22, 0x8, R4 ;  /* 0x0000000816047825 */ /* 0x004fcc00078e0204 */
[----:B------:R-:W2:Y:S01]  /*fdb0*/  LD.E.64 R4, desc[UR36][R4.64] ;  /* 0x0000002404047980 */ /* 0x000ea2000c101b00 */
[----:B------:R-:W1:Y:S01]  /*fdc0*/  LDC.64 R10, c[0x0][0x390] ;  /* 0x0000e400ff0a7b82 */ /* 0x000e620000000a00 */
[----:B--2---:R-:W-:-:S05]  /*fdd0*/  IMAD.WIDE R4, R0, 0x8, R4 ;  /* 0x0000000800047825 */ /* 0x004fca00078e0204 */
[----:B------:R-:W2:Y:S02]  /*fde0*/  LD.E.64 R6, desc[UR36][R4.64] ;  /* 0x0000002404067980 */ /* 0x000ea4000c101b00 */
[----:B--2---:R-:W-:-:S07]  /*fdf0*/  DADD R6, R6, 1 ;  /* 0x3ff0000006067429 */ /* 0x004fce0000000000 */
[----:B------:R1:W-:Y:S04]  /*fe00*/  ST.E.64 desc[UR36][R4.64], R6 ;  /* 0x0000000604007985 */ /* 0x0003e8000c101b24 */
[----:B-1----:R-:W2:Y:S02]  /*fe10*/  LDG.E.64 R4, desc[UR36][R10.64+0x40] ;  /* 0x000040240a047981 */ /* 0x002ea4000c1e1b00 */
[----:B--2---:R-:W-:-:S05]  /*fe20*/  IMAD.WIDE R4, R51, 0x8, R4 ;  /* 0x0000000833047825 */ /* 0x004fca00078e0204 */
[----:B------:R-:W2:Y:S02]  /*fe30*/  LD.E.64 R6, desc[UR36][R4.64] ;  /* 0x0000002404067980 */ /* 0x000ea4000c101b00 */
[----:B--2---:R-:W-:-:S07]  /*fe40*/  DADD R6, R6, 1 ;  /* 0x3ff0000006067429 */ /* 0x004fce0000000000 */
[----:B------:R1:W-:Y:S04]  /*fe50*/  ST.E.64 desc[UR36][R4.64], R6 ;  /* 0x0000000604007985 */ /* 0x0003e8000c101b24 */
[----:B-1----:R-:W2:Y:S02]  /*fe60*/  LDG.E.64 R4, desc[UR36][R10.64+0x48] ;  /* 0x000048240a047981 */ /* 0x002ea4000c1e1b00 */
[----:B--2---:R-:W-:-:S05]  /*fe70*/  IMAD.WIDE R4, R51, 0x8, R4 ;  /* 0x0000000833047825 */ /* 0x004fca00078e0204 */
[----:B------:R-:W2:Y:S02]  /*fe80*/  LD.E.64 R6, desc[UR36][R4.64] ;  /* 0x0000002404067980 */ /* 0x000ea4000c101b00 */
[----:B--2---:R-:W-:-:S07]  /*fe90*/  DADD R6, R6, R30 ;  /* 0x0000000006067229 */ /* 0x004fce000000001e */
[----:B------:R1:W-:Y:S04]  /*fea0*/  ST.E.64 desc[UR36][R4.64], R6 ;  /* 0x0000000604007985 */ /* 0x0003e8000c101b24 */
[----:B-1----:R-:W2:Y:S04]  /*feb0*/  LDG.E.64 R4, desc[UR36][R8.64+0x28] ;  /* 0x0000282408047981 */ /* 0x002ea8000c1e1b00 */
[----:B------:R-:W3:Y:S04]  /*fec0*/  LDG.E.64 R8, desc[UR36][R10.64+0x50] ;  /* 0x000050240a087981 */ /* 0x000ee8000c1e1b00 */
[----:B--2---:R-:W2:Y:S01]  /*fed0*/  LD.E.64 R4, desc[UR36][R4.64+0x8] ;  /* 0x0000082404047980 */ /* 0x004ea2000c101b00 */
[----:B---3--:R-:W-:-:S05]  /*fee0*/  IMAD.WIDE R8, R51, 0x8, R8 ;  /* 0x0000000833087825 */ /* 0x008fca00078e0208 */
[----:B------:R-:W3:Y:S01]  /*fef0*/  LD.E.64 R10, desc[UR36][R8.64] ;  /* 0x00000024080a7980 */ /* 0x000ee2000c101b00 */
[----:B--2---:R-:W-:-:S04]  /*ff00*/  IMAD.WIDE R6, R56, 0x8, R4 ;  /* 0x0000000838067825 */ /* 0x004fc800078e0204 */
[----:B------:R-:W-:Y:S02]  /*ff10*/  IMAD.WIDE R4, R57, 0x8, R4 ;  /* 0x0000000839047825 */ /* 0x000fe400078e0204 */
[----:B------:R-:W2:Y:S04]  /*ff20*/  LD.E.64 R6, desc[UR36][R6.64] ;  /* 0x0000002406067980 */ /* 0x000ea8000c101b00 */
[----:B------:R-:W2:Y:S02]  /*ff30*/  LD.E.64 R4, desc[UR36][R4.64] ;  /* 0x0000002404047980 */ /* 0x000ea4000c101b00 */
[----:B--2---:R-:W-:-:S10]  /*ff40*/  DADD R4, R6, -R4 ;  /* 0x0000000006047229 */ /* 0x004fd40000000804 */
[----:B------:R-:W1:Y:S01]  /*ff50*/  F2F.F32.F64 R4, R4 ;  /* 0x0000000400047310 */ /* 0x000e620000301000 */
[----:B------:R-:W2:Y:S07]  /*ff60*/  LDC.64 R6, c[0x0][0x3a0] ;  /* 0x0000e800ff067b82 */ /* 0x000eae0000000a00 */
[----:B-1----:R-:W3:Y:S02]  /*ff70*/  F2F.F64.F32 R4, |R4| ;  /* 0x4000000400047310 */ /* 0x002ee40000201800 */
[----:B---3--:R-:W-:-:S07]  /*ff80*/  DADD R4, R4, R10 ;  /* 0x0000000004047229 */ /* 0x008fce000000000a */
[----:B------:R2:W-:Y:S04]  /*ff90*/  ST.E.64 desc[UR36][R8.64], R4 ;  /* 0x0000000408007985 */ /* 0x0005e8000c101b24 */
[----:B--2---:R-:W2:Y:S04]  /*ffa0*/  LDG.E.64 R4, desc[UR36][R6.64+0x160] ;  /* 0x0001602406047981 */ /* 0x004ea8000c1e1b00 */
[----:B------:R-:W3:Y:S04]  /*ffb0*/  LDG.E.64 R6, desc[UR36][R6.64+0x140] ;  /* 0x0001402406067981 */ /* 0x000ee8000c1e1b00 */
[----:B--2---:R-:W2:Y:S04]  /*ffc0*/  LD.E.64 R4, desc[UR36][R4.64+0x8] ;  /* 0x0000082404047980 */ /* 0x004ea8000c101b00 */
[----:B---3--:R-:W3:Y:S01]  /*ffd0*/  LD.E.64 R6, desc[UR36][R6.64+0x28] ;  /* 0x0000282406067980 */ /* 0x008ee2000c101b00 */
[----:B--2---:R-:W-:-:S06]  /*ffe0*/  IMAD.WIDE R4, R0, 0x8, R4 ;  /* 0x0000000800047825 */ /* 0x004fcc00078e0204 */
[----:B------:R-:W2:Y:S01]  /*fff0*/  LD.E.64 R4, desc[UR36][R4.64] ;  /* 0x0000002404047980 */ /* 0x000ea2000c101b00 */
[----:B---3--:R-:W-:-:S05]  /*10000*/  IMAD.WIDE R8, R22, 0x8, R6 ;  /* 0x0000000816087825 */ /* 0x008fca00078e0206 */
[----:B------:R-:W3:Y:S01]  /*10010*/  LD.E.64 R12, desc[UR36][R8.64] ;  /* 0x00000024080c7980 */ /* 0x000ee2000c101b00 */
[----:B--2---:R-:W-:-:S05]  /*10020*/  IMAD.WIDE R4, R22, 0x8, R4 ;  /* 0x0000000816047825 */ /* 0x004fca00078e0204 */
[----:B------:R3:W2:Y:S02]  /*10030*/  LD.E.64 R70, desc[UR36][R4.64] ;  /* 0x0000002404467980 */ /* 0x0006a4000c101b00 */
[----:B---3--:R-:W1:Y:S01]  /*10040*/  MUFU.RCP64H R5, R13 ;  /* 0x0000000d00057308 */ /* 0x008e620000001800 */
[----:B------:R-:W-:-:S06]  /*10050*/  MOV R4, 0x1 ;  /* 0x0000000100047802 */ /* 0x000fcc0000000f00 */
[----:B-1----:R-:W-:-:S08]  /*10060*/  DFMA R8, -R12, R4, 1 ;  /* 0x3ff000000c08742b */ /* 0x002fd00000000104 */
[----:B------:R-:W-:-:S08]  /*10070*/  DFMA R8, R8, R8, R8 ;  /* 0x000000080808722b */ /* 0x000fd00000000008 */
[----:B------:R-:W-:-:S08]  /*10080*/  DFMA R8, R4, R8, R4 ;  /* 0x000000080408722b */ /* 0x000fd00000000004 */
[----:B------:R-:W-:-:S08]  /*10090*/  DFMA R4, -R12, R8, 1 ;  /* 0x3ff000000c04742b */ /* 0x000fd00000000108 */
[----:B------:R-:W-:Y:S01]  /*100a0*/  DFMA R4, R8, R4, R8 ;  /* 0x000000040804722b */ /* 0x000fe20000000008 */
[----:B------:R-:W-:Y:S07]  /*100b0*/  BSSY.RECONVERGENT B1, `(.L_x_187) ;  /* 0x0000011000017945 */ /* 0x000fee0003800200 */
[----:B--2---:R-:W-:-:S08]  /*100c0*/  DMUL R8, R70, R4 ;  /* 0x0000000446087228 */ /* 0x004fd00000000000 */
        /* <DEDUP_REMOVED lines=15> */
.L_x_188:
[----:B------:R-:W-:Y:S05]  /*101c0*/  BSYNC.RECONVERGENT B1 ;  /* 0x0000000000017941 */ /* 0x000fea0003800200 */
.L_x_187:
[----:B------:R-:W-:-:S05]  /*101d0*/  IMAD.WIDE R6, R0, 0x8, R6 ;  /* 0x0000000800067825 */ /* 0x000fca00078e0206 */
[----:B------:R1:W2:Y:S01]  /*101e0*/  LD.E.64 R12, desc[UR36][R6.64] ;  /* 0x00000024060c7980 */ /* 0x0002a2000c101b00 */
[----:B------:R-:W-:Y:S01]  /*101f0*/  FSETP.GEU.AND P1, PT, |R71|, 6.5827683646048100446e-37, PT ;  /* 0x036000004700780b */ /* 0x000fe20003f2e200 */
[----:B------:R-:W-:Y:S01]  /*10200*/  BSSY.RECONVERGENT B1, `(.L_x_189) ;  /* 0x0000017000017945 */ /* 0x000fe20003800200 */
[----:B-1----:R-:W-:Y:S01]  /*10210*/  HFMA2 R6, -RZ, RZ, 0, 5.9604644775390625e-08 ;  /* 0x00000001ff067431 */ /* 0x002fe200000001ff */
[----:B--2---:R-:W1:Y:S05]  /*10220*/  MUFU.RCP64H R7, R13 ;  /* 0x0000000d00077308 */ /* 0x004e6a0000001800 */
        /* <DEDUP_REMOVED lines=20> */
.L_x_190:
[----:B------:R-:W-:Y:S05]  /*10370*/  BSYNC.RECONVERGENT B1 ;  /* 0x0000000000017941 */ /* 0x000fea0003800200 */
.L_x_189:
[----:B------:R-:W1:Y:S08]  /*10380*/  LDC.64 R72, c[0x0][0x3a0] ;  /* 0x0000e800ff487b82 */ /* 0x000e700000000a00 */
[----:B------:R-:W2:Y:S01]  /*10390*/  LDC.64 R8, c[0x0][0x388] ;  /* 0x0000e200ff087b82 */ /* 0x000ea20000000a00 */
[----:B-1----:R-:W3:Y:S04]  /*103a0*/  LDG.E.64 R14, desc[UR36][R72.64+0x1e8] ;  /* 0x0001e824480e7981 */ /* 0x002ee8000c1e1b00 */
[----:B--2---:R-:W2:Y:S04]  /*103b0*/  LDG.E.64 R8, desc[UR36][R8.64+0x30] ;  /* 0x0000302408087981 */ /* 0x004ea8000c1e1b00 */
[----:B---3--:R-:W3:Y:S04]  /*103c0*/  LD.E.64 R62, desc[UR36][R14.64+0x8] ;  /* 0x000008240e3e7980 */ /* 0x008ee8000c101b00 */
[----:B--2---:R-:W2:Y:S04]  /*103d0*/  LD.E.64 R10, desc[UR36][R8.64+0x8] ;  /* 0x00000824080a7980 */ /* 0x004ea8000c101b00 */
[----:B------:R-:W4:Y:S04]  /*103e0*/  LD.E.64 R12, desc[UR36][R8.64+0x10] ;  /* 0x00001024080c7980 */ /* 0x000f28000c101b00 */
[----:B------:R2:W5:Y:S01]  /*103f0*/  LD.E.64 R20, desc[UR36][R8.64+0x18] ;  /* 0x0000182408147980 */ /* 0x000562000c101b00 */
[----:B---3--:R-:W-:-:S05]  /*10400*/  IMAD.WIDE R42, R19, 0x4, R62 ;  /* 0x00000004132a7825 */ /* 0x008fca00078e023e */
[----:B------:R-:W3:Y:S01]  /*10410*/  LD.E R0, desc[UR36][R42.64] ;  /* 0x000000242a007980 */ /* 0x000ee2000c101900 */
[----:B--2---:R-:W-:-:S04]  /*10420*/  IMAD.WIDE R8, R57, 0x8, R10 ;  /* 0x0000000839087825 */ /* 0x004fc800078e020a */
[C---:B----4-:R-:W-:Y:S02]  /*10430*/  IMAD.WIDE R14, R57.reuse, 0x8, R12 ;  /* 0x00000008390e7825 */ /* 0x050fe400078e020c */
[----:B------:R-:W2:Y:S02]  /*10440*/  LD.E.64 R8, desc[UR36][R8.64] ;  /* 0x0000002408087980 */ /* 0x000ea4000c101b00 */
[----:B-----5:R-:W-:Y:S02]  /*10450*/  IMAD.WIDE R24, R57, 0x8, R20 ;  /* 0x0000000839187825 */ /* 0x020fe400078e0214 */
[----:B------:R-:W4:Y:S02]  /*10460*/  LD.E.64 R14, desc[UR36][R14.64] ;  /* 0x000000240e0e7980 */ /* 0x000f24000c101b00 */
[C---:B------:R-:W-:Y:S02]  /*10470*/  IMAD.WIDE R10, R56.reuse, 0x8, R10 ;  /* 0x00000008380a7825 */ /* 0x040fe400078e020a */
[----:B------:R-:W5:Y:S02]  /*10480*/  LD.E.64 R24, desc[UR36][R24.64] ;  /* 0x0000002418187980 */ /* 0x000f64000c101b00 */
[----:B------:R-:W-:-:S02]  /*10490*/  IMAD.WIDE R12, R56, 0x8, R12 ;  /* 0x00000008380c7825 */ /* 0x000fc400078e020c */
[----:B------:R-:W5:Y:S02]  /*104a0*/  LD.E.64 R10, desc[UR36][R10.64] ;  /* 0x000000240a0a7980 */ /* 0x000f64000c101b00 */
[----:B------:R-:W-:Y:S02]  /*104b0*/  IMAD.WIDE R20, R56, 0x8, R20 ;  /* 0x0000000838147825 */ /* 0x000fe400078e0214 */
[----:B------:R-:W5:Y:S04]  /*104c0*/  LD.E.64 R12, desc[UR36][R12.64] ;  /* 0x000000240c0c7980 */ /* 0x000f68000c101b00 */
[----:B------:R-:W5:Y:S01]  /*104d0*/  LD.E.64 R20, desc[UR36][R20.64] ;  /* 0x0000002414147980 */ /* 0x000f62000c101b00 */
[----:B------:R-:W-:Y:S04]  /*104e0*/  BSSY.RECONVERGENT B6, `(.L_x_191) ;  /* 0x0001063000067945 */ /* 0x000fe80003800200 */
[----:B------:R-:W-:Y:S01]  /*104f0*/  BSSY.RELIABLE B10, `(.L_x_192) ;  /* 0x00001c90000a7945 */ /* 0x000fe20003800100 */
[----:B------:R-:W-:Y:S01]  /*10500*/  IMAD.MOV.U32 R48, RZ, RZ, R6 ;  /* 0x000000ffff307224 */ /* 0x000fe200078e0006 */
[----:B------:R-:W-:-:S02]  /*10510*/  MOV R49, R7 ;  /* 0x0000000700317202 */ /* 0x000fc40000000f00 */
[----:B---3--:R-:W-:Y:S01]  /*10520*/  ISETP.GT.AND P0, PT, R0, RZ, PT ;  /* 0x000000ff0000720c */ /* 0x008fe20003f04270 */
[-C--:B--2---:R-:W-:Y:S02]  /*10530*/  DMUL R8, R8, R6.reuse ;  /* 0x0000000608087228 */ /* 0x084fe40000000000 */
[-C--:B----4-:R-:W-:Y:S02]  /*10540*/  DMUL R14, R14, R6.reuse ;  /* 0x000000060e0e7228 */ /* 0x090fe40000000000 */
[----:B-----5:R-:W-:-:S04]  /*10550*/  DMUL R24, R24, R6 ;  /* 0x0000000618187228 */ /* 0x020fc80000000000 */
[-C--:B------:R-:W-:Y:S02]  /*10560*/  DFMA R44, R10, R4.reuse, R8 ;  /* 0x000000040a2c722b */ /* 0x080fe40000000008 */
[-C--:B------:R-:W-:Y:S02]  /*10570*/  DFMA R42, R12, R4.reuse, R14 ;  /* 0x000000040c2a722b */ /* 0x080fe4000000000e */
[----:B------:R-:W-:Y:S01]  /*10580*/  DFMA R46, R20, R4, R24 ;  /* 0x00000004142e722b */ /* 0x000fe20000000018 */
[----:B------:R-:W-:Y:S10]  /*10590*/  @P0 BRA `(.L_x_193) ;  /* 0x0000000000100947 */ /* 0x000ff40003800000 */
[----:B------:R-:W-:-:S06]  /*105a0*/  IMAD.WIDE R62, R22, 0x4, R62 ;  /* 0x00000004163e7825 */ /* 0x000fcc00078e023e */
[----:B------:R-:W2:Y:S02]  /*105b0*/  LD.E R62, desc[UR36][R62.64] ;  /* 0x000000243e3e7980 */ /* 0x000ea4000c101900 */
[----:B--2---:R-:W-:-:S13]  /*105c0*/  ISETP.GE.AND P0, PT, R62, 0x1, PT ;  /* 0x000000013e00780c */ /* 0x004fda0003f06270 */
[----:B------:R-:W-:Y:S05]  /*105d0*/  @!P0 BRA `(.L_x_194) ;  /* 0x0000001800e88947 */ /* 0x000fea0003800000 */
.L_x_193:
[----:B------:R-:W2:Y:S01]  /*105e0*/  LDG.E R0, desc[UR36][R72.64+0x1ac] ;  /* 0x0001ac2448007981 */ /* 0x000ea2000c1e1900 */
[----:B------:R-:W-:Y:S01]  /*105f0*/  DMUL R70, R70, 0.5 ;  /* 0x3fe0000046467828 */ /* 0x000fe20000000000 */
[----:B------:R-:W-:Y:S02]  /*10600*/  PLOP3.LUT P0, PT, PT, PT, PT, 0x8, 0x80 ;  /* 0x000000000080781c */ /* 0x000fe40003f0e170 */
[----:B------:R-:W-:-:S05]  /*10610*/  MOV R68, RZ ;  /* 0x000000ff00447202 */ /* 0x000fca0000000f00 */
[----:B------:R-:W-:Y:S01]  /*10620*/  DMUL R70, R60, R70 ;  /* 0x000000463c467228 */ /* 0x000fe20000000000 */
[----:B--2---:R-:W-:-:S13]  /*10630*/  ISETP.GE.AND P1, PT, R0, 0x1, PT ;  /* 0x000000010000780c */ /* 0x004fda0003f26270 */
[----:B------:R-:W-:Y:S05]  /*10640*/  @!P1 BRA `(.L_x_195) ;  /* 0x0000000c00649947 */ /* 0x000fea0003800000 */
[----:B------:R-:W2:Y:S02]  /*10650*/  LDG.E.64 R4, desc[UR36][R72.64+0x1d8] ;  /* 0x0001d82448047981 */ /* 0x000ea4000c1e1b00 */
[----:B--2---:R-:W-:-:S06]  /*10660*/  IMAD.WIDE R4, R19, 0x4, R4 ;  /* 0x0000000413047825 */ /* 0x004fcc00078e0204 */
[----:B------:R-:W2:Y:S01]  /*10670*/  LD.E R4, desc[UR36][R4.64] ;  /* 0x0000002404047980 */ /* 0x000ea2000c101900 */
[----:B------:R-:W-:Y:S01]  /*10680*/  BSSY.RECONVERGENT B1, `(.L_x_195) ;  /* 0x00000d5000017945 */ /* 0x000fe20003800200 */
[----:B------:R-:W-:Y:S02]  /*10690*/  PLOP3.LUT P0, PT, PT, PT, PT, 0x80, 0x8 ;  /* 0x000000000008781c */ /* 0x000fe40003f0f070 */
[----:B--2---:R-:W-:-:S13]  /*106a0*/  ISETP.GE.AND P1, PT, R4, 0x1, PT ;  /* 0x000000010400780c */ /* 0x004fda0003f26270 */
[----:B------:R-:W-:Y:S05]  /*106b0*/  @!P1 BRA `(.L_x_196) ;  /* 0x0000000c00449947 */ /* 0x000fea0003800000 */
[----:B------:R-:W-:Y:S01]  /*106c0*/  BSSY.RECONVERGENT B2, `(.L_x_197) ;  /* 0x00000ce000027945 */ /* 0x000fe20003800200 */
[----:B------:R-:W-:Y:S01]  /*106d0*/  IMAD.MOV.U32 R59, RZ, RZ, 0x1 ;  /* 0x00000001ff3b7424 */ /* 0x000fe200078e00ff */
[----:B------:R-:W-:-:S07]  /*106e0*/  MOV R68, RZ ;  /* 0x000000ff00447202 */ /* 0x000fce0000000f00 */
.L_x_209:
[----:B------:R-:W1:Y:S02]  /*106f0*/  LDC.64 R4, c[0x0][0x388] ;  /* 0x0000e200ff047b82 */ /* 0x000e640000000a00 */
[----:B-1----:R-:W2:Y:S02]  /*10700*/  LDG.E.64 R4, desc[UR36][R4.64+0x20] ;  /* 0x0000202404047981 */ /* 0x002ea4000c1e1b00 */
[----:B--2---:R-:W-:-:S06]  /*10710*/  IMAD.WIDE.U32 R4, R59, 0x8, R4 ;  /* 0x000000083b047825 */ /* 0x004fcc00078e0004 */
[----:B------:R-:W2:Y:S02]  /*10720*/  LD.E.64 R4, desc[UR36][R4.64] ;  /* 0x0000002404047980 */ /* 0x000ea4000c101b00 */
[----:B--2---:R-:W-:-:S05]  /*10730*/  IMAD.WIDE R4, R56, 0x4, R4 ;  /* 0x0000000438047825 */ /* 0x004fca00078e0204 */
[----:B------:R-:W2:Y:S01]  /*10740*/  LD.E R0, desc[UR36][R4.64] ;  /* 0x0000002404007980 */ /* 0x000ea2000c101900 */
[----:B------:R-:W-:Y:S01]  /*10750*/  ISETP.NE.AND P0, PT, R68, RZ, PT ;  /* 0x000000ff4400720c */ /* 0x000fe20003f05270 */
[----:B------:R-:W-:Y:S03]  /*10760*/  BSSY.RECONVERGENT B3, `(.L_x_198) ;  /* 0x00000bd000037945 */ /* 0x000fe60003800200 */
[----:B--2---:R-:W-:-:S13]  /*10770*/  ISETP.LT.OR P0, PT, R0, RZ, P0 ;  /* 0x000000ff0000720c */ /* 0x004fda0000701670 */
[----:B------:R-:W-:Y:S05]  /*10780*/  @P0 BRA `(.L_x_199) ;  /* 0x0000000800e80947 */ /* 0x000fea0003800000 */
[----:B------:R-:W1:Y:S02]  /*10790*/  LDC.64 R6, c[0x0][0x3a0] ;  /* 0x0000e800ff067b82 */ /* 0x000e640000000a00 */
[----:B-1----:R-:W2:Y:S04]  /*107a0*/  LDG.E.64 R6, desc[UR36][R6.64+0x168] ;  /* 0x0001682406067981 */ /* 0x002ea8000c1e1b00 */
[----:B--2---:R-:W2:Y:S02]  /*107b0*/  LD.E.64 R4, desc[UR36][R6.64+0x8] ;  /* 0x0000082406047980 */ /* 0x004ea4000c101b00 */
[----:B--2---:R-:W-:-:S06]  /*107c0*/  IMAD.WIDE.U32 R4, R59, 0x8, R4 ;  /* 0x000000083b047825 */ /* 0x004fcc00078e0004 */
[----:B------:R-:W2:Y:S02]  /*107d0*/  LD.E.64 R4, desc[UR36][R4.64] ;  /* 0x0000002404047980 */ /* 0x000ea4000c101b00 */
[----:B--2---:R-:W-:-:S05]  /*107e0*/  IMAD.WIDE R4, R19, 0x8, R4 ;  /* 0x0000000813047825 */ /* 0x004fca00078e0204 */
[----:B------:R1:W2:Y:S01]  /*107f0*/  LD.E.64 R76, desc[UR36][R4.64] ;  /* 0x00000024044c7980 */ /* 0x0002a2000c101b00 */
[----:B------:R-:W-:Y:S01]  /*10800*/  UMOV UR4, 0xf6c91c1b ;  /* 0xf6c91c1b00047882 */ /* 0x000fe20000000000 */
[----:B------:R-:W-:Y:S01]  /*10810*/  UMOV UR5, 0x3b30b0ed ;  /* 0x3b30b0ed00057882 */ /* 0x000fe20000000000 */
[----:B------:R-:W-:Y:S01]  /*10820*/  MOV R8, 0x1 ;  /* 0x0000000100087802 */ /* 0x000fe20000000f00 */
[----:B------:R-:W-:Y:S01]  /*10830*/  BSSY.RECONVERGENT B4, `(.L_x_200) ;  /* 0x000001a000047945 */ /* 0x000fe20003800200 */
[----:B-1----:R-:W1:Y:S02]  /*10840*/  I2F.F64.U32 R4, R0 ;  /* 0x0000000000047312 */ /* 0x002e640000201800 */
[----:B-1----:R-:W-:Y:S02]  /*10850*/  DMUL R4, R4, UR4 ;  /* 0x0000000404047c28 */ /* 0x002fe40008000000 */
[----:B--2---:R-:W-:-:S06]  /*10860*/  DMUL R14, R76, UR4 ;  /* 0x000000044c0e7c28 */ /* 0x004fcc0008000000 */
[----:B------:R-:W-:Y:S01]  /*10870*/  DMUL R74, R4, R76 ;  /* 0x0000004c044a7228 */ /* 0x000fe20000000000 */
[----:B------:R-:W1:Y:S07]  /*10880*/  MUFU.RCP64H R9, R15 ;  /* 0x0000000f00097308 */ /* 0x000e6e0000001800 */
[----:B------:R-:W-:-:S10]  /*10890*/  DADD R12, R70, R74 ;  /* 0x00000000460c7229 */ /* 0x000fd4000000004a */
[----:B------:R-:W-:Y:S01]  /*108a0*/  FSETP.GEU.AND P1, PT, |R13|, 6.5827683646048100446e-37, PT ;  /* 0x036000000d00780b */ /* 0x000fe20003f2e200 */
        /* <DEDUP_REMOVED lines=18> */
.L_x_201:
[----:B------:R-:W-:Y:S05]  /*109d0*/  BSYNC.RECONVERGENT B4 ;  /* 0x0000000000047941 */ /* 0x000fea0003800200 */
.L_x_200:
[----:B------:R-:W2:Y:S02]  /*109e0*/  LD.E.64 R6, desc[UR36][R6.64+0x20] ;  /* 0x0000202406067980 */ /* 0x000ea4000c101b00 */
[----:B--2---:R-:W-:-:S06]  /*109f0*/  IMAD.WIDE.U32 R6, R59, 0x8, R6 ;  /* 0x000000083b067825 */ /* 0x004fcc00078e0006 */
[----:B------:R-:W2:Y:S02]  /*10a00*/  LD.E.64 R6, desc[UR36][R6.64] ;  /* 0x0000002406067980 */ /* 0x000ea4000c101b00 */
[----:B--2---:R-:W-:-:S05]  /*10a10*/  IMAD.WIDE R6, R19, 0x8, R6 ;  /* 0x0000000813067825 */ /* 0x004fca00078e0206 */
[----:B------:R1:W2:Y:S01]  /*10a20*/  LD.E.64 R12, desc[UR36][R6.64] ;  /* 0x00000024060c7980 */ /* 0x0002a2000c101b00 */
[----:B------:R3:W4:Y:S01]  /*10a30*/  F2I.F64.TRUNC R4, R4 ;  /* 0x0000000400047311 */ /* 0x000722000030d100 */
[----:B------:R-:W-:Y:S07]  /*10a40*/  BSSY.RECONVERGENT B4, `(.L_x_202) ;  /* 0x0000016000047945 */ /* 0x000fee0003800200 */
[----:B-1----:R-:W1:Y:S01]  /*10a50*/  MUFU.RCP64H R7, R77 ;  /* 0x0000004d00077308 */ /* 0x002e620000001800 */
[----:B------:R-:W-:-:S06]  /*10a60*/  HFMA2 R6, -RZ, RZ, 0, 5.9604644775390625e-08 ;  /* 0x00000001ff067431 */ /* 0x000fcc00000001ff */
[----:B-1----:R-:W-:-:S08]  /*10a70*/  DFMA R8, -R76, R6, 1 ;  /* 0x3ff000004c08742b */ /* 0x002fd00000000106 */
[----:B------:R-:W-:-:S08]  /*10a80*/  DFMA R8, R8, R8, R8 ;  /* 0x000000080808722b */ /* 0x000fd00000000008 */
[----:B------:R-:W-:-:S08]  /*10a90*/  DFMA R8, R6, R8, R6 ;  /* 0x000000080608722b */ /* 0x000fd00000000006 */
[----:B------:R-:W-:-:S08]  /*10aa0*/  DFMA R6, -R76, R8, 1 ;  /* 0x3ff000004c06742b */ /* 0x000fd00000000108 */
[----:B------:R-:W-:-:S08]  /*10ab0*/  DFMA R6, R8, R6, R8 ;  /* 0x000000060806722b */ /* 0x000fd00000000008 */
[----:B--2---:R-:W-:Y:S01]  /*10ac0*/  DMUL R8, R12, R6 ;  /* 0x000000060c087228 */ /* 0x004fe20000000000 */
[----:B------:R-:W-:-:S07]  /*10ad0*/  FSETP.GEU.AND P1, PT, |R13|, 6.5827683646048100446e-37, PT ;  /* 0x036000000d00780b */ /* 0x000fce0003f2e200 */
[----:B------:R-:W-:-:S08]  /*10ae0*/  DFMA R10, -R76, R8, R12 ;  /* 0x000000084c0a722b */ /* 0x000fd0000000010c */
[----:B------:R-:W-:-:S10]  /*10af0*/  DFMA R6, R6, R10, R8 ;  /* 0x0000000a0606722b */ /* 0x000fd40000000008 */
[----:B------:R-:W-:-:S05]  /*10b00*/  FFMA R0, RZ, R77, R7 ;  /* 0x0000004dff007223 */ /* 0x000fca0000000007 */
[----:B------:R-:W-:-:S13]  /*10b10*/  FSETP.GT.AND P0, PT, |R0|, 1.469367938527859385e-39, PT ;  /* 0x001000000000780b */ /* 0x000fda0003f04200 */
[----:B---34-:R-:W-:Y:S05]  /*10b20*/  @P0 BRA P1, `(.L_x_203) ;  /* 0x00000000001c0947 */ /* 0x018fea0000800000 */
[----:B------:R-:W-:Y:S05]  /*10b30*/  BMOV.32.CLEAR RZ, B5 ;  /* 0x0000000005ff7355 */ /* 0x000fea0000100000 */
[----:B------:R-:W-:Y:S01]  /*10b40*/  MOV R8, R76 ;  /* 0x0000004c00087202 */ /* 0x000fe20000000f00 */
[----:B------:R-:W-:Y:S01]  /*10b50*/  IMAD.MOV.U32 R9, RZ, RZ, R77 ;  /* 0x000000ffff097224 */ /* 0x000fe200078e004d */
[----:B------:R-:W-:-:S07]  /*10b60*/  MOV R3, 0x10b80 ;  /* 0x00010b8000037802 */ /* 0x000fce0000000f00 */
[----:B0-----:R-:W-:Y:S05]  /*10b70*/  CALL.REL.NOINC `($__internal_1_$__cuda_sm20_div_rn_f64_full) ;  /* 0x000001d4003c7944 */ /* 0x001fea0003c00000 */
[----:B------:R-:W-:Y:S02]  /*10b80*/  MOV R6, R24 ;  /* 0x0000001800067202 */ /* 0x000fe40000000f00 */
[----:B------:R-:W-:-:S07]  /*10b90*/  MOV R7, R25 ;  /* 0x0000001900077202 */ /* 0x000fce0000000f00 */
.L_x_203:
[----:B------:R-:W-:Y:S05]  /*10ba0*/  BSYNC.RECONVERGENT B4 ;  /* 0x0000000000047941 */ /* 0x000fea0003800200 */
.L_x_202:
[----:B------:R-:W1:Y:S01]  /*10bb0*/  F2I.F64.TRUNC R6, R6 ;  /* 0x0000000600067311 */ /* 0x000e62000030d100 */
[----:B------:R-:W-:Y:S01]  /*10bc0*/  IMAD.MOV.U32 R68, RZ, RZ, RZ ;  /* 0x000000ffff447224 */ /* 0x000fe200078e00ff */
[----:B-1----:R-:W-:-:S13]  /*10bd0*/  ISETP.GT.AND P0, PT, R4, R6, PT ;  /* 0x000000060400720c */ /* 0x002fda0003f04270 */
[----:B------:R-:W-:Y:S05]  /*10be0*/  @!P0 BRA `(.L_x_199) ;  /* 0x0000000400d08947 */ /* 0x000fea0003800000 */
[----:B------:R-:W1:Y:S02]  /*10bf0*/  LDC.64 R8, c[0x0][0x380] ;  /* 0x0000e000ff087b82 */ /* 0x000e640000000a00 */
[----:B-1----:R-:W2:Y:S04]  /*10c00*/  LDG.E.64 R4, desc[UR36][R8.64] ;  /* 0x0000002408047981 */ /* 0x002ea8000c1e1b00 */
[----:B------:R-:W3:Y:S04]  /*10c10*/  LDG.E.64 R14, desc[UR36][R8.64+0x10] ;  /* 0x00001024080e7981 */ /* 0x000ee8000c1e1b00 */
[----:B------:R-:W4:Y:S01]  /*10c20*/  LDG.E.64 R12, desc[UR36][R8.64+0x8] ;  /* 0x00000824080c7981 */ /* 0x000f22000c1e1b00 */
[----:B------:R-:W1:Y:S08]  /*10c30*/  LDC.64 R6, c[0x0][0x3a8] ;  /* 0x0000ea00ff067b82 */ /* 0x000e700000000a00 */
[----:B------:R-:W5:Y:S01]  /*10c40*/  LDC.64 R10, c[0x0][0x3a0] ;  /* 0x0000e800ff0a7b82 */ /* 0x000f620000000a00 */
        /* <DEDUP_REMOVED lines=12> */
[----:B------:R-:W-:-:S02]  /*10d10*/  HFMA2 R3, -RZ, RZ, 0.1171875, 0 ;  /* 0x2f800000ff037431 */ /* 0x000fc400000001ff */
[----:B------:R-:W-:Y:S01]  /*10d20*/  STG.E.64 desc[UR36][R8.64], R20 ;  /* 0x0000001408007986 */ /* 0x000fe2000c101b24 */
[----:B------:R-:W-:-:S03]  /*10d30*/  IADD3 R0, PT, PT, R63, R20, RZ ;  /* 0x000000143f007210 */ /* 0x000fc60007ffe0ff */
[----:B------:R-:W-:Y:S01]  /*10d40*/  STG.E.64 desc[UR36][R8.64+0x10], R62 ;  /* 0x0000103e08007986 */ /* 0x000fe2000c101b24 */
[----:B------:R-:W-:-:S05]  /*10d50*/  I2FP.F32.U32 R0, R0 ;  /* 0x0000000000007245 */ /* 0x000fca0000201000 */
[----:B------:R-:W-:-:S04]  /*10d60*/  FFMA R0, R0, R3, 1.1641532182693481445e-10 ;  /* 0x2f00000000007423 */ /* 0x000fc80000000003 */
[----:B------:R-:W1:Y:S02]  /*10d70*/  F2F.F64.F32 R4, R0 ;  /* 0x0000000000047310 */ /* 0x000e640000201800 */
[----:B-1----:R5:W-:Y:S04]  /*10d80*/  STG.E.64 desc[UR36][R6.64+0x98], R4 ;  /* 0x0000980406007986 */ /* 0x002be8000c101b24 */
[----:B-----5:R-:W2:Y:S04]  /*10d90*/  LDG.E.64 R6, desc[UR36][R10.64+0x168] ;  /* 0x000168240a067981 */ /* 0x020ea8000c1e1b00 */
[----:B--2---:R-:W2:Y:S02]  /*10da0*/  LD.E.64 R6, desc[UR36][R6.64+0x28] ;  /* 0x0000282406067980 */ /* 0x004ea4000c101b00 */
[----:B--2---:R-:W-:-:S06]  /*10db0*/  IMAD.WIDE.U32 R6, R59, 0x8, R6 ;  /* 0x000000083b067825 */ /* 0x004fcc00078e0006 */
[----:B------:R-:W2:Y:S02]  /*10dc0*/  LD.E.64 R6, desc[UR36][R6.64] ;  /* 0x0000002406067980 */ /* 0x000ea4000c101b00 */
[----:B--2---:R-:W-:-:S06]  /*10dd0*/  IMAD.WIDE R6, R19, 0x8, R6 ;  /* 0x0000000813067825 */ /* 0x004fcc00078e0206 */
[----:B------:R-:W2:Y:S02]  /*10de0*/  LD.E.64 R6, desc[UR36][R6.64] ;  /* 0x0000002406067980 */ /* 0x000ea4000c101b00 */
[----:B--2---:R-:W-:-:S14]  /*10df0*/  DSETP.GT.AND P0, PT, R6, R4, PT ;  /* 0x000000040600722a */ /* 0x004fdc0003f04000 */
[----:B------:R-:W-:Y:S05]  /*10e00*/  @!P0 BRA `(.L_x_199) ;  /* 0x0000000400488947 */ /* 0x000fea0003800000 */
[----:B------:R-:W1:Y:S02]  /*10e10*/  LDC.64 R4, c[0x0][0x388] ;  /* 0x0000e200ff047b82 */ /* 0x000e640000000a00 */
[----:B-1----:R-:W2:Y:S06]  /*10e20*/  LDG.E.64 R4, desc[UR36][R4.64+0x20] ;  /* 0x0000202404047981 */ /* 0x002eac000c1e1b00 */
[----:B------:R-:W1:Y:S02]  /*10e30*/  LDC.64 R6, c[0x0][0x390] ;  /* 0x0000e400ff067b82 */ /* 0x000e640000000a00 */
[----:B-1----:R-:W3:Y:S01]  /*10e40*/  LDG.E.64 R6, desc[UR36][R6.64+0x18] ;  /* 0x0000182406067981 */ /* 0x002ee2000c1e1b00 */
[----:B--2---:R-:W-:-:S06]  /*10e50*/  IMAD.WIDE.U32 R4, R59, 0x8, R4 ;  /* 0x000000083b047825 */ /* 0x004fcc00078e0004 */
[----:B------:R-:W2:Y:S02]  /*10e60*/  LD.E.64 R4, desc[UR36][R4.64] ;  /* 0x0000002404047980 */ /* 0x000ea4000c101b00 */
[----:B--2---:R-:W-:-:S06]  /*10e70*/  IMAD.WIDE R4, R56, 0x4, R4 ;  /* 0x0000000438047825 */ /* 0x004fcc00078e0204 */
[----:B------:R-:W3:Y:S02]  /*10e80*/  LD.E R4, desc[UR36][R4.64] ;  /* 0x0000002404047980 */ /* 0x000ee4000c101900 */
[----:B---3--:R-:W-:-:S05]  /*10e90*/  IMAD.WIDE R6, R4, 0x4, R6 ;  /* 0x0000000404067825 */ /* 0x008fca00078e0206 */
[----:B------:R-:W2:Y:S02]  /*10ea0*/  LD.E R0, desc[UR36][R6.64] ;  /* 0x0000002406007980 */ /* 0x000ea4000c101900 */
[----:B--2---:R-:W-:-:S05]  /*10eb0*/  IADD3 R0, PT, PT, R0, 0x1, RZ ;  /* 0x0000000100007810 */ /* 0x004fca0007ffe0ff */
[----:B------:R1:W-:Y:S04]  /*10ec0*/  ST.E desc[UR36][R6.64], R0 ;  /* 0x0000000006007985 */ /* 0x0003e8000c101924 */
[----:B------:R-:W2:Y:S04]  /*10ed0*/  LDG.E.64 R4, desc[UR36][R10.64+0x168] ;  /* 0x000168240a047981 */ /* 0x000ea8000c1e1b00 */
[----:B-1----:R-:W3:Y:S04]  /*10ee0*/  LDG.E.64 R6, desc[UR36][R10.64+0x160] ;  /* 0x000160240a067981 */ /* 0x002ee8000c1e1b00 */
[----:B--2---:R-:W2:Y:S04]  /*10ef0*/  LD.E.64 R4, desc[UR36][R4.64+0x20] ;  /* 0x0000202404047980 */ /* 0x004ea8000c101b00 */
[----:B---3--:R-:W3:Y:S02]  /*10f00*/  LD.E.64 R6, desc[UR36][R6.64+0x8] ;  /* 0x0000082406067980 */ /* 0x008ee4000c101b00 */
[----:B---3--:R-:W-:-:S06]  /*10f10*/  IMAD.WIDE R6, R19, 0x8, R6 ;  /* 0x0000000813067825 */ /* 0x008fcc00078e0206 */
[----:B------:R-:W3:Y:S01]  /*10f20*/  LD.E.64 R6, desc[UR36][R6.64] ;  /* 0x0000002406067980 */ /* 0x000ee2000c101b00 */
[----:B--2---:R-:W-:-:S06]  /*10f30*/  IMAD.WIDE.U32 R4, R59, 0x8, R4 ;  /* 0x000000083b047825 */ /* 0x004fcc00078e0004 */
[----:B------:R-:W2:Y:S01]  /*10f40*/  LD.E.64 R4, desc[UR36][R4.64] ;  /* 0x0000002404047980 */ /* 0x000ea2000c101b00 */
[----:B---3--:R-:W-:-:S05]  /*10f50*/  IMAD.WIDE R6, R22, 0x8, R6 ;  /* 0x0000000816067825 */ /* 0x008fca00078e0206 */
[----:B------:R1:W3:Y:S01]  /*10f60*/  LD.E.64 R14, desc[UR36][R6.64] ;  /* 0x00000024060e7980 */ /* 0x0002e2000c101b00 */
[----:B--2---:R-:W-:-:S06]  /*10f70*/  IMAD.WIDE R4, R19, 0x8, R4 ;  /* 0x0000000813047825 */ /* 0x004fcc00078e0204 */
[----:B------:R-:W2:Y:S01]  /*10f80*/  LD.E.64 R4, desc[UR36][R4.64] ;  /* 0x0000002404047980 */ /* 0x000ea2000c101b00 */
[----:B-1----:R-:W-:Y:S01]  /*10f90*/  MOV R6, 0x1 ;  /* 0x0000000100067802 */ /* 0x002fe20000000f00 */
[----:B------:R-:W-:Y:S01]  /*10fa0*/  UMOV UR4, 0xf6c91c1b ;  /* 0xf6c91c1b00047882 */ /* 0x000fe20000000000 */
[----:B------:R-:W-:Y:S01]  /*10fb0*/  UMOV UR5, 0x3b30b0ed ;  /* 0x3b30b0ed00057882 */ /* 0x000fe20000000000 */
[----:B------:R-:W-:Y:S01]  /*10fc0*/  BSSY.RECONVERGENT B4, `(.L_x_204) ;  /* 0x000001a000047945 */ /* 0x000fe20003800200 */
[----:B---3--:R-:W1:Y:S02]  /*10fd0*/  MUFU.RCP64H R7, R15 ;  /* 0x0000000f00077308 */ /* 0x008e640000001800 */
[----:B-1----:R-:W-:-:S08]  /*10fe0*/  DFMA R8, -R14, R6, 1 ;  /* 0x3ff000000e08742b */ /* 0x002fd00000000106 */
[----:B------:R-:W-:Y:S02]  /*10ff0*/  DFMA R8, R8, R8, R8 ;  /* 0x000000080808722b */ /* 0x000fe40000000008 */
[----:B--2---:R-:W-:-:S06]  /*11000*/  DFMA R4, R4, -UR4, R70 ;  /* 0x8000000404047c2b */ /* 0x004fcc0008000046 */
[----:B------:R-:W-:Y:S02]  /*11010*/  DFMA R8, R6, R8, R6 ;  /* 0x000000080608722b */ /* 0x000fe40000000006 */
[----:B------:R-:W-:-:S06]  /*11020*/  DADD R70, R74, R4 ;  /* 0x000000004a467229 */ /* 0x000fcc0000000004 */
[----:B------:R-:W-:Y:S02]  /*11030*/  DFMA R4, -R14, R8, 1 ;  /* 0x3ff000000e04742b */ /* 0x000fe40000000108 */
[----:B------:R-:W-:-:S06]  /*11040*/  DADD R10, R70, R70 ;  /* 0x00000000460a7229 */ /* 0x000fcc0000000046 */
        /* <DEDUP_REMOVED lines=17> */
.L_x_205:
[----:B------:R-:W-:Y:S05]  /*11160*/  BSYNC.RECONVERGENT B4 ;  /* 0x0000000000047941 */ /* 0x000fea0003800200 */
.L_x_204:
[----:B------:R-:W1:Y:S01]  /*11170*/  F2F.F32.F64 R6, R4 ;  /* 0x0000000400067310 */ /* 0x000e620000301000 */
[----:B------:R-:W-:Y:S01]  /*11180*/  BSSY.RECONVERGENT B0, `(.L_x_206) ;  /* 0x0000011000007945 */ /* 0x000fe20003800200 */
[----:B------:R-:W-:Y:S02]  /*11190*/  MOV R60, R4 ;  /* 0x00000004003c7202 */ /* 0x000fe40000000f00 */
[----:B------:R-:W-:Y:S01]  /*111a0*/  MOV R61, R5 ;  /* 0x00000005003d7202 */ /* 0x000fe20000000f00 */
[----:B-1----:R-:W-:-:S03]  /*111b0*/  VIADD R0, R6, 0xf3000000 ;  /* 0xf300000006007836 */ /* 0x002fc60000000000 */
[----:B------:R1:W2:Y:S02]  /*111c0*/  MUFU.RSQ R3, R6 ;  /* 0x0000000600037308 */ /* 0x0002a40000001400 */
[----:B------:R-:W-:-:S13]  /*111d0*/  ISETP.GT.U32.AND P0, PT, R0, 0x727fffff, PT ;  /* 0x727fffff0000780c */ /* 0x000fda0003f04070 */
[----:B-1----:R-:W-:Y:S05]  /*111e0*/  @!P0 BRA `(.L_x_207) ;  /* 0x0000000000188947 */ /* 0x002fea0003800000 */
[----:B------:R-:W-:Y:S05]  /*111f0*/  BMOV.32.CLEAR RZ, B5 ;  /* 0x0000000005ff7355 */ /* 0x000fea0000100000 */
[----:B------:R-:W-:Y:S01]  /*11200*/  IMAD.MOV.U32 R0, RZ, RZ, R6 ;  /* 0x000000ffff007224 */ /* 0x000fe200078e0006 */
[----:B------:R-:W-:-:S07]  /*11210*/  MOV R25, 0x11230 ;  /* 0x0001123000197802 */ /* 0x000fce0000000f00 */
[----:B0-2---:R-:W-:Y:S05]  /*11220*/  CALL.REL.NOINC `($__internal_2_$__cuda_sm20_sqrt_rn_f32_slowpath) ;  /* 0x000001d400107944 */ /* 0x005fea0003c00000 */
[----:B------:R-:W-:Y:S01]  /*11230*/  MOV R52, R24 ;  /* 0x0000001800347202 */ /* 0x000fe20000000f00 */
[----:B------:R-:W-:Y:S06]  /*11240*/  BRA `(.L_x_208) ;  /* 0x0000000000107947 */ /* 0x000fec0003800000 */
.L_x_207:
[----:B--2---:R-:W-:Y:S01]  /*11250*/  FMUL.FTZ R52, R6, R3 ;  /* 0x0000000306347220 */ /* 0x004fe20000410000 */
[----:B------:R-:W-:-:S03]  /*11260*/  FMUL.FTZ R3, R3, 0.5 ;  /* 0x3f00000003037820 */ /* 0x000fc60000410000 */
[----:B------:R-:W-:-:S04]  /*11270*/  FFMA R0, -R52, R52, R6 ;  /* 0x0000003434007223 */ /* 0x000fc80000000106 */
[----:B------:R-:W-:-:S07]  /*11280*/  FFMA R52, R0, R3, R52 ;  /* 0x0000000300347223 */ /* 0x000fce0000000034 */
.L_x_208:
[----:B------:R-:W-:Y:S05]  /*11290*/  BSYNC.RECONVERGENT B0 ;  /* 0x0000000000007941 */ /* 0x000fea0003800200 */
.L_x_206:
[----:B------:R-:W1:Y:S02]  /*112a0*/  LDC.64 R4, c[0x0][0x388] ;  /* 0x0000e200ff047b82 */ /* 0x000e640000000a00 */
[----:B-1----:R-:W2:Y:S02]  /*112b0*/  LDG.E.64 R4, desc[UR36][R4.64+0x20] ;  /* 0x0000202404047981 */ /* 0x002ea4000c1e1b00 */
[----:B--2---:R-:W-:-:S06]  /*112c0*/  IMAD.WIDE.U32 R4, R59, 0x8, R4 ;  /* 0x000000083b047825 */ /* 0x004fcc00078e0004 */
[----:B------:R-:W2:Y:S01]  /*112d0*/  LD.E.64 R4, desc[UR36][R4.64] ;  /* 0x0000002404047980 */ /* 0x000ea2000c101b00 */
[----:B------:R-:W-:Y:S01]  /*112e0*/  MOV R0, 0xffffffff ;  /* 0xffffffff00007802 */ /* 0x000fe20000000f00 */
[----:B------:R-:W1:Y:S01]  /*112f0*/  F2F.F64.F32 R52, R52 ;  /* 0x0000003400347310 */ /* 0x000e620000201800 */
[----:B------:R-:W-:Y:S02]  /*11300*/  IMAD.MOV.U32 R68, RZ, RZ, 0x1 ;  /* 0x00000001ff447424 */ /* 0x000fe400078e00ff */
[----:B--2---:R-:W-:-:S05]  /*11310*/  IMAD.WIDE R4, R56, 0x4, R4 ;  /* 0x0000000438047825 */ /* 0x004fca00078e0204 */
[----:B-1----:R2:W-:Y:S02]  /*11320*/  ST.E desc[UR36][R4.64], R0 ;  /* 0x0000000004007985 */ /* 0x0025e4000c101924 */
.L_x_199:
[----:B------:R-:W-:Y:S05]  /*11330*/  BSYNC.RECONVERGENT B3 ;  /* 0x0000000000037941 */ /* 0x000fea0003800200 */
.L_x_198:
[----:B--2---:R-:W2:Y:S02]  /*11340*/  LDG.E.64 R4, desc[UR36][R72.64+0x1d8] ;  /* 0x0001d82448047981 */ /* 0x004ea4000c1e1b00 */
[----:B--2---:R-:W-:-:S06]  /*11350*/  IMAD.WIDE R4, R19, 0x4, R4 ;  /* 0x0000000413047825 */ /* 0x004fcc00078e0204 */
[----:B------:R-:W2:Y:S02]  /*11360*/  LD.E R4, desc[UR36][R4.64] ;  /* 0x0000002404047980 */ /* 0x000ea4000c101900 */
[C---:B--2---:R-:W-:Y:S02]  /*11370*/  ISETP.GE.AND P0, PT, R59.reuse, R4, PT ;  /* 0x000000043b00720c */ /* 0x044fe40003f06270 */
[----:B------:R-:W-:-:S11]  /*11380*/  IADD3 R59, PT, PT, R59, 0x1, RZ ;  /* 0x000000013b3b7810 */ /* 0x000fd60007ffe0ff */
[----:B------:R-:W-:Y:S05]  /*11390*/  @!P0 BRA `(.L_x_209) ;  /* 0xfffffff000d48947 */ /* 0x000fea000383ffff */
[----:B------:R-:W-:Y:S05]  /*113a0*/  BSYNC.RECONVERGENT B2 ;  /* 0x0000000000027941 */ /* 0x000fea0003800200 */
.L_x_197:
[----:B------:R-:W2:Y:S02]  /*113b0*/  LDG.E R0, desc[UR36][R72.64+0x1ac] ;  /* 0x0001ac2448007981 */ /* 0x000ea4000c1e1900 */
[----:B--2---:R-:W-:-:S13]  /*113c0*/  ISETP.GT.AND P0, PT, R0, RZ, PT ;  /* 0x000000ff0000720c */ /* 0x004fda0003f04270 */
.L_x_196:
[----:B------:R-:W-:Y:S05]  /*113d0*/  BSYNC.RECONVERGENT B1 ;  /* 0x0000000000017941 */ /* 0x000fea0003800200 */
.L_x_195:
[----:B------:R-:W-:Y:S04]  /*113e0*/  BSSY.RECONVERGENT B1, `(.L_x_210) ;  /* 0x00000d3000017945 */ /* 0x000fe80003800200 */
[----:B------:R-:W-:Y:S05]  /*113f0*/  @!P0 BRA `(.L_x_211) ;  /* 0x0000000c00448947 */ /* 0x000fea0003800000 */
[----:B------:R-:W2:Y:S02]  /*11400*/  LDG.E.64 R4, desc[UR36][R72.64+0x1d8] ;  /* 0x0001d82448047981 */ /* 0x000ea4000c1e1b00 */
[----:B--2---:R-:W-:-:S06]  /*11410*/  IMAD.WIDE R4, R22, 0x4, R4 ;  /* 0x0000000416047825 */ /* 0x004fcc00078e0204 */
[----:B------:R-:W2:Y:S02]  /*11420*/  LD.E R4, desc[UR36][R4.64] ;  /* 0x0000002404047980 */ /* 0x000ea4000c101900 */
[----:B--2---:R-:W-:-:S13]  /*11430*/  ISETP.GE.AND P0, PT, R4, 0x1, PT ;  /* 0x000000010400780c */ /* 0x004fda0003f06270 */
[----:B------:R-:W-:Y:S05]  /*11440*/  @!P0 BRA `(.L_x_211) ;  /* 0x0000000c00308947 */ /* 0x000fea0003800000 */
[----:B------:R-:W-:-:S07]  /*11450*/  HFMA2 R59, -RZ, RZ, 0, 5.9604644775390625e-08 ;  /* 0x00000001ff3b7431 */ /* 0x000fce00000001ff */
.L_x_223:
        /* <DEDUP_REMOVED lines=19> */
[----:B------:R-:W-:Y:S01]  /*11590*/  IMAD.MOV.U32 R8, RZ, RZ, 0x1 ;  /* 0x00000001ff087424 */ /* 0x000fe200078e00ff */
        /* <DEDUP_REMOVED lines=20> */
[----:B------:R-:W-:Y:S02]  /*116e0*/  MOV R8, R14 ;  /* 0x0000000e00087202 */ /* 0x000fe40000000f00 */
[----:B------:R-:W-:Y:S02]  /*116f0*/  MOV R9, R15 ;  /* 0x0000000f00097202 */ /* 0x000fe40000000f00 */
[----:B------:R-:W-:-:S07]  /*11700*/  MOV R3, 0x11720 ;  /* 0x0001172000037802 */ /* 0x000fce0000000f00 */
[----:B0-----:R-:W-:Y:S05]  /*11710*/  CALL.REL.NOINC `($__internal_1_$__cuda_sm20_div_rn_f64_full) ;  /* 0x000001c800547944 */ /* 0x001fea0003c00000 */
[----:B------:R-:W-:Y:S01]  /*11720*/  IMAD.MOV.U32 R4, RZ, RZ, R24 ;  /* 0x000000ffff047224 */ /* 0x000fe200078e0018 */
[----:B------:R-:W-:-:S07]  /*11730*/  MOV R5, R25 ;  /* 0x0000001900057202 */ /* 0x000fce0000000f00 */
.L_x_215:
[----:B------:R-:W-:Y:S05]  /*11740*/  BSYNC.RECONVERGENT B3 ;  /* 0x0000000000037941 */ /* 0x000fea0003800200 */
.L_x_214:
        /* <DEDUP_REMOVED lines=22> */
[----:B------:R-:W-:Y:S01]  /*118b0*/  IMAD.MOV.U32 R8, RZ, RZ, R76 ;  /* 0x000000ffff087224 */ /* 0x000fe200078e004c */
[----:B------:R-:W-:Y:S02]  /*118c0*/  MOV R9, R77 ;  /* 0x0000004d00097202 */ /* 0x000fe40000000f00 */
[----:B------:R-:W-:-:S07]  /*118d0*/  MOV R3, 0x118f0 ;  /* 0x000118f000037802 */ /* 0x000fce0000000f00 */
[----:B0-----:R-:W-:Y:S05]  /*118e0*/  CALL.REL.NOINC `($__internal_1_$__cuda_sm20_div_rn_f64_full) ;  /* 0x000001c400e07944 */ /* 0x001fea0003c00000 */
[----:B------:R-:W-:Y:S01]  /*118f0*/  MOV R6, R24 ;  /* 0x0000001800067202 */ /* 0x000fe20000000f00 */
[----:B------:R-:W-:-:S07]  /*11900*/  IMAD.MOV.U32 R7, RZ, RZ, R25 ;  /* 0x000000ffff077224 */ /* 0x000fce00078e0019 */
.L_x_217:
[----:B------:R-:W-:Y:S05]  /*11910*/  BSYNC.RECONVERGENT B3 ;  /* 0x0000000000037941 */ /* 0x000fea0003800200 */
.L_x_216:
[----:B------:R-:W1:Y:S01]  /*11920*/  F2I.F64.TRUNC R6, R6 ;  /* 0x0000000600067311 */ /* 0x000e62000030d100 */
[----:B------:R-:W-:Y:S01]  /*11930*/  HFMA2 R68, -RZ, RZ, 0, 0 ;  /* 0x00000000ff447431 */ /* 0x000fe200000001ff */
        /* <DEDUP_REMOVED lines=60> */
[----:B-1----:R-:W-:Y:S01]  /*11d00*/  IMAD.MOV.U32 R6, RZ, RZ, 0x1 ;  /* 0x00000001ff067424 */ /* 0x002fe200078e00ff */
        /* <DEDUP_REMOVED lines=28> */
.L_x_219:
[----:B------:R-:W-:Y:S05]  /*11ed0*/  BSYNC.RECONVERGENT B3 ;  /* 0x0000000000037941 */ /* 0x000fea0003800200 */
.L_x_218:
[----:B------:R-:W1:Y:S01]  /*11ee0*/  F2F.F32.F64 R6, R4 ;  /* 0x0000000400067310 */ /* 0x000e620000301000 */
[----:B------:R-:W-:Y:S01]  /*11ef0*/  BSSY.RECONVERGENT B0, `(.L_x_220) ;  /* 0x0000011000007945 */ /* 0x000fe20003800200 */
[----:B------:R-:W-:Y:S01]  /*11f00*/  MOV R60, R4 ;  /* 0x00000004003c7202 */ /* 0x000fe20000000f00 */
[----:B------:R-:W-:Y:S01]  /*11f10*/  IMAD.MOV.U32 R61, RZ, RZ, R5 ;  /* 0x000000ffff3d7224 */ /* 0x000fe200078e0005 */
[----:B-1----:R-:W-:-:S04]  /*11f20*/  IADD3 R0, PT, PT, R6, -0xd000000, RZ ;  /* 0xf300000006007810 */ /* 0x002fc80007ffe0ff */
        /* <DEDUP_REMOVED lines=9> */
.L_x_221:
[----:B--2---:R-:W-:Y:S01]  /*11fc0*/  FMUL.FTZ R52, R6, R3 ;  /* 0x0000000306347220 */ /* 0x004fe20000410000 */
[----:B------:R-:W-:-:S03]  /*11fd0*/  FMUL.FTZ R3, R3, 0.5 ;  /* 0x3f00000003037820 */ /* 0x000fc60000410000 */
[----:B------:R-:W-:-:S04]  /*11fe0*/  FFMA R0, -R52, R52, R6 ;  /* 0x0000003434007223 */ /* 0x000fc80000000106 */
[----:B------:R-:W-:-:S07]  /*11ff0*/  FFMA R52, R0, R3, R52 ;  /* 0x0000000300347223 */ /* 0x000fce0000000034 */
.L_x_222:
[----:B------:R-:W-:Y:S05]  /*12000*/  BSYNC.RECONVERGENT B0 ;  /* 0x0000000000007941 */ /* 0x000fea0003800200 */
.L_x_220:
[----:B------:R-:W1:Y:S02]  /*12010*/  LDC.64 R4, c[0x0][0x388] ;  /* 0x0000e200ff047b82 */ /* 0x000e640000000a00 */
[----:B-1----:R-:W2:Y:S02]  /*12020*/  LDG.E.64 R4, desc[UR36][R4.64+0x20] ;  /* 0x0000202404047981 */ /* 0x002ea4000c1e1b00 */
[----:B--2---:R-:W-:-:S06]  /*12030*/  IMAD.WIDE.U32 R4, R59, 0x8, R4 ;  /* 0x000000083b047825 */ /* 0x004fcc00078e0004 */
[----:B------:R-:W2:Y:S01]  /*12040*/  LD.E.64 R4, desc[UR36][R4.64] ;  /* 0x0000002404047980 */ /* 0x000ea2000c101b00 */
[----:B------:R-:W-:Y:S01]  /*12050*/  IMAD.MOV.U32 R0, RZ, RZ, -0x1 ;  /* 0xffffffffff007424 */ /* 0x000fe200078e00ff */
[----:B------:R-:W1:Y:S01]  /*12060*/  F2F.F64.F32 R52, R52 ;  /* 0x0000003400347310 */ /* 0x000e620000201800 */
[----:B------:R-:W-:Y:S02]  /*12070*/  HFMA2 R68, -RZ, RZ, 0, 5.9604644775390625e-08 ;  /* 0x00000001ff447431 */ /* 0x000fe400000001ff */
[----:B--2---:R-:W-:-:S05]  /*12080*/  IMAD.WIDE R4, R57, 0x4, R4 ;  /* 0x0000000439047825 */ /* 0x004fca00078e0204 */
[----:B-1----:R2:W-:Y:S02]  /*12090*/  ST.E desc[UR36][R4.64], R0 ;  /* 0x0000000004007985 */ /* 0x0025e4000c101924 */
.L_x_213:
[----:B------:R-:W-:Y:S05]  /*120a0*/  BSYNC.RECONVERGENT B2 ;  /* 0x0000000000027941 */ /* 0x000fea0003800200 */
.L_x_212:
[----:B--2---:R-:W2:Y:S02]  /*120b0*/  LDG.E.64 R4, desc[UR36][R72.64+0x1d8] ;  /* 0x0001d82448047981 */ /* 0x004ea4000c1e1b00 */
[----:B--2---:R-:W-:-:S06]  /*120c0*/  IMAD.WIDE R4, R22, 0x4, R4 ;  /* 0x0000000416047825 */ /* 0x004fcc00078e0204 */
[----:B------:R-:W2:Y:S02]  /*120d0*/  LD.E R4, desc[UR36][R4.64] ;  /* 0x0000002404047980 */ /* 0x000ea4000c101900 */
[C---:B--2---:R-:W-:Y:S02]  /*120e0*/  ISETP.GE.AND P0, PT, R59.reuse, R4, PT ;  /* 0x000000043b00720c */ /* 0x044fe40003f06270 */
[----:B------:R-:W-:-:S11]  /*120f0*/  IADD3 R59, PT, PT, R59, 0x1, RZ ;  /* 0x000000013b3b7810 */ /* 0x000fd60007ffe0ff */
[----:B------:R-:W-:Y:S05]  /*12100*/  @!P0 BRA `(.L_x_223) ;  /* 0xfffffff000d48947 */ /* 0x000fea000383ffff */
.L_x_211:
[----:B------:R-:W-:Y:S05]  /*12110*/  BSYNC.RECONVERGENT B1 ;  /* 0x0000000000017941 */ /* 0x000fea0003800200 */
.L_x_210:
[----:B------:R-:W-:Y:S01]  /*12120*/  ISETP.NE.AND P0, PT, R68, RZ, PT ;  /* 0x000000ff4400720c */ /* 0x000fe20003f05270 */
[----:B------:R-:W-:Y:S01]  /*12130*/  IMAD.MOV.U32 R70, RZ, RZ, RZ ;  /* 0x000000ffff467224 */ /* 0x000fe200078e00ff */
[----:B------:R-:W-:-:S11]  /*12140*/  PLOP3.LUT P6, PT, PT, PT, PT, 0x8, 0x80 ;  /* 0x000000000080781c */ /* 0x000fd60003fce170 */
[----:B------:R-:W-:Y:S05]  /*12150*/  @P0 BREAK.RELIABLE B10 ;  /* 0x00000000000a0942 */ /* 0x000fea0003800100 */
[----:B------:R-:W-:Y:S05]  /*12160*/  @P0 BRA `(.L_x_224) ;  /* 0x000000e800680947 */ /* 0x000fea0003800000 */
[----:B------:R-:W-:-:S07]  /*12170*/  MOV R23, R57 ;  /* 0x0000003900177202 */ /* 0x000fce0000000f00 */
.L_x_194:
[----:B------:R-:W-:Y:S05]  /*12180*/  BSYNC.RELIABLE B10 ;  /* 0x00000000000a7941 */ /* 0x000fea0003800100 */
.L_x_192:
[----:B------:R-:W2:Y:S02]  /*12190*/  LDG.E.64 R4, desc[UR36][R72.64+0x208] ;  /* 0x0002082448047981 */ /* 0x000ea4000c1e1b00 */
[----:B--2---:R-:W-:-:S06]  /*121a0*/  IMAD.WIDE R4, R19, 0x8, R4 ;  /* 0x0000000813047825 */ /* 0x004fcc00078e0204 */
[----:B------:R-:W2:Y:S02]  /*121b0*/  LD.E.64 R4, desc[UR36][R4.64] ;  /* 0x0000002404047980 */ /* 0x000ea4000c101b00 */
[----:B--2---:R-:W-:-:S06]  /*121c0*/  IMAD.WIDE R4, R22, 0x4, R4 ;  /* 0x0000000416047825 */ /* 0x004fcc00078e0204 */
[----:B------:R-:W2:Y:S01]  /*121d0*/  LD.E R4, desc[UR36][R4.64] ;  /* 0x0000002404047980 */ /* 0x000ea2000c101900 */
[----:B------:R-:W-:Y:S01]  /*121e0*/  PLOP3.LUT P1, PT, PT, PT, PT, 0x80, 0x8 ;  /* 0x000000000008781c */ /* 0x000fe20003f2f070 */
[----:B------:R-:W-:Y:S01]  /*121f0*/  BSSY.RECONVERGENT B7, `(.L_x_225) ;  /* 0x0000549000077945 */ /* 0x000fe20003800200 */
[----:B------:R-:W-:Y:S02]  /*12200*/  HFMA2 R68, -RZ, RZ, 0, 0 ;  /* 0x00000000ff447431 */ /* 0x000fe400000001ff */
[----:B------:R-:W-:Y:S02]  /*12210*/  P2R R71, PR, RZ, 0x2 ;  /* 0x00000002ff477803 */ /* 0x000fe40000000000 */
[----:B--2---:R-:W-:-:S13]  /*12220*/  ISETP.GE.AND P0, PT, R4, 0x1, PT ;  /* 0x000000010400780c */ /* 0x004fda0003f06270 */
[----:B------:R-:W-:Y:S05]  /*12230*/  @!P0 BRA `(.L_x_226) ;  /* 0x0000005400108947 */ /* 0x000fea0003800000 */
[----:B------:R-:W1:Y:S02]  /*12240*/  LDC.64 R4, c[0x0][0x398] ;  /* 0x0000e600ff047b82 */ /* 0x000e640000000a00 */
[----:B-1----:R-:W2:Y:S04]  /*12250*/  LDG.E.64 R4, desc[UR36][R4.64+0x38] ;  /* 0x0000382404047981 */ /* 0x002ea8000c1e1b00 */
[----:B--2---:R-:W2:Y:S02]  /*12260*/  LD.E.64 R4, desc[UR36][R4.64+0x10] ;  /* 0x0000102404047980 */ /* 0x004ea4000c101b00 */
[----:B--2---:R-:W-:-:S06]  /*12270*/  IMAD.WIDE R4, R50, 0x4, R4 ;  /* 0x0000000432047825 */ /* 0x004fcc00078e0204 */
[----:B------:R-:W2:Y:S02]  /*12280*/  LD.E R4, desc[UR36][R4.64+0x4] ;  /* 0x0000042404047980 */ /* 0x000ea4000c101900 */
[----:B--2---:R-:W-:-:S13]  /*12290*/  ISETP.GE.AND P0, PT, R4, 0x3, PT ;  /* 0x000000030400780c */ /* 0x004fda0003f06270 */
[----:B------:R-:W-:Y:S05]  /*122a0*/  @!P0 BRA `(.L_x_226) ;  /* 0x0000005000f48947 */ /* 0x000fea0003800000 */
[----:B------:R-:W1:Y:S01]  /*122b0*/  LDC.64 R6, c[0x0][0x380] ;  /* 0x0000e000ff067b82 */ /* 0x000e620000000a00 */
[----:B------:R-:W-:Y:S07]  /*122c0*/  BSSY.RECONVERGENT B0, `(.L_x_227) ;  /* 0x0000020000007945 */ /* 0x000fee0003800200 */
[----:B------:R-:W2:Y:S08]  /*122d0*/  LDC.64 R8, c[0x0][0x3a8] ;  /* 0x0000ea00ff087b82 */ /* 0x000eb00000000a00 */
[----:B------:R-:W3:Y:S02]  /*122e0*/  LDC.64 R10, c[0x0][0x388] ;  /* 0x0000e200ff0a7b82 */ /* 0x000ee40000000a00 */
.L_x_228:
[----:B-1----:R-:W4:Y:S04]  /*122f0*/  LDG.E.64 R4, desc[UR36][R6.64] ;  /* 0x0000002406047981 */ /* 0x002f28000c1e1b00 */
[----:B------:R-:W5:Y:S04]  /*12300*/  LDG.E.64 R14, desc[UR36][R6.64+0x10] ;  /* 0x00001024060e7981 */ /* 0x000f68000c1e1b00 */
[----:B------:R-:W2:Y:S01]  /*12310*/  LDG.E.64 R12, desc[UR36][R6.64+0x8] ;  /* 0x00000824060c7981 */ /* 0x000ea2000c1e1b00 */
[----:B----4-:R-:W-:Y:S02]  /*12320*/  SHF.R.U32.HI R0, RZ, 0x2, R5 ;  /* 0x00000002ff007819 */ /* 0x010fe40000011605 */
[----:B------:R-:W-:-:S02]  /*12330*/  IADD3 R20, PT, PT, R4, 0x587c5, RZ ;  /* 0x000587c504147810 */ /* 0x000fc40007ffe0ff */
[----:B------:R-:W-:Y:S01]  /*12340*/  LOP3.LUT R0, R0, R5, RZ, 0x3c, !PT ;  /* 0x0000000500007212 */ /* 0x000fe200078e3cff */
[C---:B-----5:R-:W-:Y:S01]  /*12350*/  IMAD.SHL.U32 R3, R15.reuse, 0x10, RZ ;  /* 0x000000100f037824 */ /* 0x060fe200078e00ff */
[----:B------:R-:W-:Y:S01]  /*12360*/  MOV R25, R14 ;  /* 0x0000000e00197202 */ /* 0x000fe20000000f00 */
[----:B------:R-:W-:Y:S01]  /*12370*/  IMAD.MOV.U32 R62, RZ, RZ, R15 ;  /* 0x000000ffff3e7224 */ /* 0x000fe200078e000f */
[----:B------:R-:W-:Y:S02]  /*12380*/  SHF.L.U32 R5, R0, 0x1, RZ ;  /* 0x0000000100057819 */ /* 0x000fe400000006ff */
[----:B--2---:R-:W-:Y:S02]  /*12390*/  MOV R21, R12 ;  /* 0x0000000c00157202 */ /* 0x004fe40000000f00 */
[----:B------:R-:W-:Y:S02]  /*123a0*/  LOP3.LUT R3, R15, R3, R5, 0x96, !PT ;  /* 0x000000030f037212 */ /* 0x000fe400078e9605 */
[----:B------:R-:W-:Y:S01]  /*123b0*/  MOV R24, R13 ;  /* 0x0000000d00187202 */ /* 0x000fe20000000f00 */
[----:B------:R-:W-:Y:S01]  /*123c0*/  STG.E.64 desc[UR36][R6.64], R20 ;  /* 0x0000001406007986 */ /* 0x000fe2000c101b24 */
[----:B------:R-:W-:Y:S01]  /*123d0*/  LOP3.LUT R63, R3, R0, RZ, 0x3c, !PT ;  /* 0x00000000033f7212 */ /* 0x000fe200078e3cff */
[----:B------:R-:W-:-:S02]  /*123e0*/  HFMA2 R3, -RZ, RZ, 0.1171875, 0 ;  /* 0x2f800000ff037431 */ /* 0x000fc400000001ff */
[----:B------:R-:W-:Y:S02]  /*123f0*/  STG.E.64 desc[UR36][R6.64+0x8], R24 ;  /* 0x0000081806007986 */ /* 0x000fe4000c101b24 */
[----:B------:R-:W-:Y:S02]  /*12400*/  IMAD.IADD R0, R63, 0x1, R20 ;  /* 0x000000013f007824 */ /* 0x000fe400078e0214 */
[----:B------:R-:W-:Y:S03]  /*12410*/  STG.E.64 desc[UR36][R6.64+0x10], R62 ;  /* 0x0000103e06007986 */ /* 0x000fe6000c101b24 */
[----:B------:R-:W-:-:S05]  /*12420*/  I2FP.F32.U32 R0, R0 ;  /* 0x0000000000007245 */ /* 0x000fca0000201000 */
[----:B------:R-:W-:-:S04]  /*12430*/  FFMA R0, R0, R3, 1.1641532182693481445e-10 ;  /* 0x2f00000000007423 */ /* 0x000fc80000000003 */
[----:B------:R-:W1:Y:S02]  /*12440*/  F2F.F64.F32 R4, R0 ;  /* 0x0000000000047310 */ /* 0x000e640000201800 */
[----:B-1----:R3:W-:Y:S04]  /*12450*/  STG.E.64 desc[UR36][R8.64+0x98], R4 ;  /* 0x0000980408007986 */ /* 0x0027e8000c101b24 */
[----:B---3--:R-:W2:Y:S02]  /*12460*/  LDG.E.64 R4, desc[UR36][R10.64+0x10] ;  /* 0x000010240a047981 */ /* 0x008ea4000c1e1b00 */
[----:B--2---:R-:W-:-:S05]  /*12470*/  IMAD.WIDE R4, R23, 0x4, R4 ;  /* 0x0000000417047825 */ /* 0x004fca00078e0204 */
[----:B------:R-:W2:Y:S02]  /*12480*/  LD.E R70, desc[UR36][R4.64] ;  /* 0x0000002404467980 */ /* 0x000ea4000c101900 */
[----:B--2---:R-:W-:-:S04]  /*12490*/  ISETP.NE.AND P0, PT, R70, R57, PT ;  /* 0x000000394600720c */ /* 0x004fc80003f05270 */
[----:B------:R-:W-:-:S13]  /*124a0*/  ISETP.EQ.OR P0, PT, R70, R56, !P0 ;  /* 0x000000384600720c */ /* 0x000fda0004702670 */
[----:B------:R-:W-:Y:S05]  /*124b0*/  @P0 BRA `(.L_x_228) ;  /* 0xfffffffc008c0947 */ /* 0x000fea000383ffff */
[----:B------:R-:W-:Y:S05]  /*124c0*/  BSYNC.RECONVERGENT B0 ;  /* 0x0000000000007941 */ /* 0x000fea0003800200 */
.L_x_227:
[----:B------:R-:W2:Y:S04]  /*124d0*/  LDG.E.64 R6, desc[UR36][R72.64+0x140] ;  /* 0x0001402448067981 */ /* 0x000ea8000c1e1b00 */
[----:B------:R-:W3:Y:S04]  /*124e0*/  LDG.E.64 R4, desc[UR36][R10.64+0x8] ;  /* 0x000008240a047981 */ /* 0x000ee8000c1e1b00 */
[----:B--2---:R-:W2:Y:S01]  /*124f0*/  LD.E.64 R6, desc[UR36][R6.64+0x8] ;  /* 0x0000082406067980 */ /* 0x004ea2000c101b00 */
[----:B---3--:R-:W-:-:S05]  /*12500*/  IMAD.WIDE R4, R70, 0x4, R4 ;  /* 0x0000000446047825 */ /* 0x008fca00078e0204 */
[----:B------:R2:W3:Y:S02]  /*12510*/  LD.E R23, desc[UR36][R4.64] ;  /* 0x0000002404177980 */ /* 0x0004e4000c101900 */
[----:B--2---:R-:W-:-:S04]  /*12520*/  IMAD.WIDE R4, R19, 0x8, R6 ;  /* 0x0000000813047825 */ /* 0x004fc800078e0206 */
[--C-:B------:R-:W-:Y:S02]  /*12530*/  IMAD.WIDE R8, R22, 0x8, R6.reuse ;  /* 0x0000000816087825 */ /* 0x100fe400078e0206 */
[----:B------:R-:W2:Y:S04]  /*12540*/  LD.E.64 R4, desc[UR36][R4.64] ;  /* 0x0000002404047980 */ /* 0x000ea8000c101b00 */
[----:B------:R-:W2:Y:S01]  /*12550*/  LD.E.64 R8, desc[UR36][R8.64] ;  /* 0x0000002408087980 */ /* 0x000ea2000c101b00 */
[----:B---3--:R-:W-:-:S06]  /*12560*/  IMAD.WIDE R6, R23, 0x8, R6 ;  /* 0x0000000817067825 */ /* 0x008fcc00078e0206 */
[----:B------:R-:W3:Y:S01]  /*12570*/  LD.E.64 R6, desc[UR36][R6.64] ;  /* 0x0000002406067980 */ /* 0x000ee2000c101b00 */
[----:B------:R-:W-:Y:S01]  /*12580*/  BSSY.RECONVERGENT B0, `(.L_x_229) ;  /* 0x000004b000007945 */ /* 0x000fe20003800200 */
[----:B--2---:R-:W-:Y:S01]  /*12590*/  DADD R4, R4, R8 ;  /* 0x0000000004047229 */ /* 0x004fe20000000008 */
[----:B------:R-:W-:-:S07]  /*125a0*/  MOV R8, 0x3a2c32e4 ;  /* 0x3a2c32e400087802 */ /* 0x000fce0000000f00 */
[----:B---3--:R-:W-:-:S06]  /*125b0*/  DADD R4, R4, R6 ;  /* 0x0000000004047229 */ /* 0x008fcc0000000006 */
[----:B------:R-:W1:Y:S02]  /*125c0*/  F2F.F32.F64 R10, R4 ;  /* 0x00000004000a7310 */ /* 0x000e640000301000 */
[C---:B-1----:R-:W-:Y:S01]  /*125d0*/  FMUL R0, |R10|.reuse, 16777216 ;  /* 0x4b8000000a007820 */ /* 0x042fe20000400200 */
[C---:B------:R-:W-:Y:S02]  /*125e0*/  FSETP.GEU.AND P0, PT, |R10|.reuse, 1.175494350822287508e-38, PT ;  /* 0x008000000a00780b */ /* 0x040fe40003f0e200 */
[----:B------:R-:W-:Y:S02]  /*125f0*/  FSETP.NEU.AND P2, PT, R10, 1, PT ;  /* 0x3f8000000a00780b */ /* 0x000fe40003f4d000 */
        /* <DEDUP_REMOVED lines=33> */
[----:B------:R-:W1:Y:S01]  /*12810*/  FRND R5, R4 ;  /* 0x0000000400057307 */ /* 0x000e620000201000 */
[----:B------:R-:W-:Y:S01]  /*12820*/  FADD R9, R0, -R9 ;  /* 0x8000000900097221 */ /* 0x000fe20000000000 */
[----:B------:R-:W-:Y:S01]  /*12830*/  FFMA R3, R3, 3, -R4 ;  /* 0x4040000003037823 */ /* 0x000fe20000000804 */
[----:B------:R-:W-:-:S03]  /*12840*/  FSETP.GEU.AND P1, PT, R4, RZ, PT ;  /* 0x000000ff0400720b */ /* 0x000fc60003f2e000 */
[----:B------:R-:W-:Y:S01]  /*12850*/  FFMA R3, R9, 3, R3 ;  /* 0x4040000009037823 */ /* 0x000fe20000000003 */
        /* <DEDUP_REMOVED lines=29> */
.L_x_230:
[----:B------:R-:W-:Y:S05]  /*12a30*/  BSYNC.RECONVERGENT B0 ;  /* 0x0000000000007941 */ /* 0x000fea0003800200 */
.L_x_229:
[----:B------:R-:W2:Y:S04]  /*12a40*/  LDG.E.64 R4, desc[UR36][R72.64+0x210] ;  /* 0x0002102448047981 */ /* 0x000ea8000c1e1b00 */
[----:B------:R-:W3:Y:S04]  /*12a50*/  LDG.E.64 R6, desc[UR36][R72.64+0x190] ;  /* 0x0001902448067981 */ /* 0x000ee8000c1e1b00 */
[----:B------:R-:W4:Y:S04]  /*12a60*/  LDG.E.64 R10, desc[UR36][R72.64+0x208] ;  /* 0x00020824480a7981 */ /* 0x000f28000c1e1b00 */
[----:B------:R-:W5:Y:S01]  /*12a70*/  LDG.E.64 R72, desc[UR36][R72.64+0x168] ;  /* 0x0001682448487981 */ /* 0x000f62000c1e1b00 */
[----:B--2---:R-:W-:-:S05]  /*12a80*/  IMAD.WIDE R4, R19, 0x8, R4 ;  /* 0x0000000813047825 */ /* 0x004fca00078e0204 */
[----:B------:R-:W2:Y:S04]  /*12a90*/  LD.E.64 R8, desc[UR36][R4.64] ;  /* 0x0000002404087980 */ /* 0x000ea8000c101b00 */
[----:B---3--:R-:W3:Y:S01]  /*12aa0*/  LD.E.64 R4, desc[UR36][R6.64+0x8] ;  /* 0x0000082406047980 */ /* 0x008ee2000c101b00 */
[----:B----4-:R-:W-:-:S03]  /*12ab0*/  IMAD.WIDE R10, R19, 0x8, R10 ;  /* 0x00000008130a7825 */ /* 0x010fc600078e020a */
[----:B-----5:R-:W4:Y:S04]  /*12ac0*/  LD.E.64 R72, desc[UR36][R72.64+0x8] ;  /* 0x0000082448487980 */ /* 0x020f28000c101b00 */
[----:B------:R-:W5:Y:S01]  /*12ad0*/  LD.E.64 R10, desc[UR36][R10.64] ;  /* 0x000000240a0a7980 */ /* 0x000f62000c101b00 */
[----:B--2---:R-:W-:-:S05]  /*12ae0*/  IMAD.WIDE R8, R22, 0x4, R8 ;  /* 0x0000000416087825 */ /* 0x004fca00078e0208 */
[----:B------:R1:W4:Y:S02]  /*12af0*/  LD.E R3, desc[UR36][R8.64] ;  /* 0x0000002408037980 */ /* 0x000324000c101900 */
[----:B-1----:R-:W1:Y:S02]  /*12b00*/  LDC.64 R8, c[0x0][0x390] ;  /* 0x0000e400ff087b82 */ /* 0x002e640000000a00 */
[----:B-1----:R-:W2:Y:S01]  /*12b10*/  LDG.E.64 R8, desc[UR36][R8.64+0x88] ;  /* 0x0000882408087981 */ /* 0x002ea2000c1e1b00 */
[----:B---3--:R-:W-:-:S06]  /*12b20*/  IMAD.WIDE R4, R19, 0x8, R4 ;  /* 0x0000000813047825 */ /* 0x008fcc00078e0204 */
[----:B------:R-:W3:Y:S01]  /*12b30*/  LD.E.64 R4, desc[UR36][R4.64] ;  /* 0x0000002404047980 */ /* 0x000ee2000c101b00 */
[----:B-----5:R-:W-:-:S06]  /*12b40*/  IMAD.WIDE R10, R22, 0x4, R10 ;  /* 0x00000004160a7825 */ /* 0x020fcc00078e020a */
[----:B------:R-:W5:Y:S01]  /*12b50*/  LD.E R10, desc[UR36][R10.64] ;  /* 0x000000240a0a7980 */ /* 0x000f62000c101900 */
[----:B----4-:R-:W-:-:S06]  /*12b60*/  IMAD.WIDE R72, R3, 0x8, R72 ;  /* 0x0000000803487825 */ /* 0x010fcc00078e0248 */
[----:B------:R-:W5:Y:S04]  /*12b70*/  LD.E.64 R72, desc[UR36][R72.64] ;  /* 0x0000002448487980 */ /* 0x000f68000c101b00 */
[----:B--2---:R-:W2:Y:S01]  /*12b80*/  LD.E.64 R8, desc[UR36][R8.64+0x40] ;  /* 0x0000402408087980 */ /* 0x004ea2000c101b00 */
[----:B---3--:R-:W-:-:S06]  /*12b90*/  IMAD.WIDE R4, R22, 0x8, R4 ;  /* 0x0000000816047825 */ /* 0x008fcc00078e0204 */
[----:B------:R-:W3:Y:S01]  /*12ba0*/  LD.E.64 R4, desc[UR36][R4.64] ;  /* 0x0000002404047980 */ /* 0x000ee2000c101b00 */
[----:B-----5:R-:W-:-:S05]  /*12bb0*/  IMAD.WIDE R72, R10, 0x8, R72 ;  /* 0x000000080a487825 */ /* 0x020fca00078e0248 */
[----:B------:R-:W4:Y:S01]  /*12bc0*/  LD.E.64 R20, desc[UR36][R72.64] ;  /* 0x0000002448147980 */ /* 0x000f22000c101b00 */
[----:B--2---:R-:W-:-:S05]  /*12bd0*/  IMAD.WIDE R8, R51, 0x8, R8 ;  /* 0x0000000833087825 */ /* 0x004fca00078e0208 */
[----:B------:R-:W2:Y:S01]  /*12be0*/  LD.E.64 R10, desc[UR36][R8.64] ;  /* 0x00000024080a7980 */ /* 0x000ea2000c101b00 */
[----:B---3--:R-:W-:-:S05]  /*12bf0*/  IMAD.WIDE R4, R23, 0x8, R4 ;  /* 0x0000000817047825 */ /* 0x008fca00078e0204 */
[----:B------:R1:W3:Y:S02]  /*12c00*/  LD.E.64 R72, desc[UR36][R4.64] ;  /* 0x0000002404487980 */ /* 0x0002e4000c101b00 */
[----:B-1----:R-:W-:Y:S01]  /*12c10*/  HFMA2 R4, -RZ, RZ, 0, 5.9604644775390625e-08 ;  /* 0x00000001ff047431 */ /* 0x002fe200000001ff */
[----:B------:R-:W-:Y:S01]  /*12c20*/  UMOV UR4, 0x382d7365 ;  /* 0x382d736500047882 */ /* 0x000fe20000000000 */
[----:B------:R-:W-:Y:S01]  /*12c30*/  UMOV UR5, 0x3fe0c152 ;  /* 0x3fe0c15200057882 */ /* 0x000fe20000000000 */
[----:B------:R-:W-:Y:S01]  /*12c40*/  BSSY.RECONVERGENT B1, `(.L_x_231) ;  /* 0x000001a000017945 */ /* 0x000fe20003800200 */
[----:B----4-:R-:W1:Y:S02]  /*12c50*/  MUFU.RCP64H R5, R21 ;  /* 0x0000001500057308 */ /* 0x010e640000001800 */
[----:B-1----:R-:W-:-:S08]  /*12c60*/  DFMA R8, -R20, R4, 1 ;  /* 0x3ff000001408742b */ /* 0x002fd00000000104 */
[----:B------:R-:W-:-:S08]  /*12c70*/  DFMA R8, R8, R8, R8 ;  /* 0x000000080808722b */ /* 0x000fd00000000008 */
[----:B------:R-:W-:-:S08]  /*12c80*/  DFMA R8, R4, R8, R4 ;  /* 0x000000080408722b */ /* 0x000fd00000000004 */
[----:B------:R-:W-:-:S08]  /*12c90*/  DFMA R4, -R20, R8, 1 ;  /* 0x3ff000001404742b */ /* 0x000fd00000000108 */
[----:B------:R-:W-:-:S08]  /*12ca0*/  DFMA R4, R8, R4, R8 ;  /* 0x000000040804722b */ /* 0x000fd00000000008 */
[----:B--2---:R-:W-:-:S08]  /*12cb0*/  DMUL R12, R10, R4 ;  /* 0x000000040a0c7228 */ /* 0x004fd00000000000 */
[----:B------:R-:W-:Y:S01]  /*12cc0*/  DFMA R14, -R20, R12, R10 ;  /* 0x0000000c140e722b */ /* 0x000fe2000000010a */
[----:B------:R1:W2:Y:S07]  /*12cd0*/  F2F.F64.F32 R8, R0 ;  /* 0x0000000000087310 */ /* 0x0002ae0000201800 */
[----:B------:R-:W-:Y:S01]  /*12ce0*/  DFMA R4, R4, R14, R12 ;  /* 0x0000000e0404722b */ /* 0x000fe2000000000c */
[----:B------:R-:W-:-:S09]  /*12cf0*/  FSETP.GEU.AND P1, PT, |R11|, 6.5827683646048100446e-37, PT ;  /* 0x036000000b00780b */ /* 0x000fd20003f2e200 */
[----:B-1----:R-:W-:-:S05]  /*12d00*/  FFMA R0, RZ, R21, R5 ;  /* 0x00000015ff007223 */ /* 0x002fca0000000005 */
[----:B------:R-:W-:Y:S01]  /*12d10*/  FSETP.GT.AND P0, PT, |R0|, 1.469367938527859385e-39, PT ;  /* 0x001000000000780b */ /* 0x000fe20003f04200 */
[----:B--2---:R-:W-:-:S08]  /*12d20*/  DMUL R8, R8, UR4 ;  /* 0x0000000408087c28 */ /* 0x004fd00008000000 */
[----:B---3--:R-:W-:-:S04]  /*12d30*/  DMUL R72, R8, R72 ;  /* 0x0000004808487228 */ /* 0x008fc80000000000 */
[----:B------:R-:W-:Y:S07]  /*12d40*/  @P0 BRA P1, `(.L_x_232) ;  /* 0x0000000000240947 */ /* 0x000fee0000800000 */
        /* <DEDUP_REMOVED lines=9> */
.L_x_232:
[----:B------:R-:W-:Y:S05]  /*12de0*/  BSYNC.RECONVERGENT B1 ;  /* 0x0000000000017941 */ /* 0x000fea0003800200 */
.L_x_231:
[----:B------:R-:W2:Y:S02]  /*12df0*/  LD.E.64 R6, desc[UR36][R6.64+0x10] ;  /* 0x0000102406067980 */ /* 0x000ea4000c101b00 */
[----:B--2---:R-:W-:-:S06]  /*12e00*/  IMAD.WIDE R6, R19, 0x8, R6 ;  /* 0x0000000813067825 */ /* 0x004fcc00078e0206 */
        /* <DEDUP_REMOVED lines=9> */
[----:B------:R-:W-:-:S05]  /*12ea0*/  IADD3 R0, PT, PT, R0, -R3, RZ ;  /* 0x8000000300007210 */ /* 0x000fca0007ffe0ff */
[----:B------:R-:W-:Y:S01]  /*12eb0*/  FADD R4, R0, 1 ;  /* 0x3f80000000047421 */ /* 0x000fe20000000000 */
[----:B--2---:R-:W-:-:S06]  /*12ec0*/  IMAD.WIDE R6, R23, 0x8, R6 ;  /* 0x0000000817067825 */ /* 0x004fcc00078e0206 */
[----:B------:R-:W2:Y:S01]  /*12ed0*/  LD.E.64 R6, desc[UR36][R6.64] ;  /* 0x0000002406067980 */ /* 0x000ea2000c101b00 */
        /* <DEDUP_REMOVED lines=29> */
[----:B--2---:R1:W2:Y:S02]  /*130b0*/  F2F.F32.F64 R13, R6 ;  /* 0x00000006000d7310 */ /* 0x0042a40000301000 */
        /* <DEDUP_REMOVED lines=26> */
[----:B------:R-:W-:Y:S01]  /*13260*/  IMAD.MOV.U32 R3, RZ, RZ, 0x3f800000 ;  /* 0x3f800000ff037424 */ /* 0x000fe200078e00ff */
        /* <DEDUP_REMOVED lines=27> */
.L_x_234:
[----:B------:R-:W-:Y:S05]  /*13420*/  BSYNC.RECONVERGENT B0 ;  /* 0x0000000000007941 */ /* 0x000fea0003800200 */
.L_x_233:
[----:B------:R-:W1:Y:S02]  /*13430*/  LDC.64 R4, c[0x0][0x398] ;  /* 0x0000e600ff047b82 */ /* 0x000e640000000a00 */
[----:B-1----:R-:W2:Y:S04]  /*13440*/  LDG.E.64 R4, desc[UR36][R4.64+0x38] ;  /* 0x0000382404047981 */ /* 0x002ea8000c1e1b00 */
[----:B--2---:R-:W2:Y:S02]  /*13450*/  LD.E.64 R4, desc[UR36][R4.64+0x10] ;  /* 0x0000102404047980 */ /* 0x004ea4000c101b00 */
[----:B------:R-:W1:Y:S02]  /*13460*/  LDC.64 R8, c[0x0][0x3a8] ;  /* 0x0000ea00ff087b82 */ /* 0x000e640000000a00 */
[----:B-1----:R-:W3:Y:S01]  /*13470*/  LDG.E.64 R8, desc[UR36][R8.64+0x60] ;  /* 0x0000602408087981 */ /* 0x002ee2000c1e1b00 */
[----:B--2---:R-:W-:-:S05]  /*13480*/  IMAD.WIDE R4, R50, 0x4, R4 ;  /* 0x0000000432047825 */ /* 0x004fca00078e0204 */
[----:B------:R1:W2:Y:S01]  /*13490*/  LD.E R0, desc[UR36][R4.64+0x4] ;  /* 0x0000042404007980 */ /* 0x0002a2000c101900 */
[----:B------:R-:W4:Y:S01]  /*134a0*/  MUFU.RCP64H R11, R29 ;  /* 0x0000001d000b7308 */ /* 0x000f220000001800 */
[----:B------:R-:W-:-:S07]  /*134b0*/  IMAD.MOV.U32 R10, RZ, RZ, 0x1 ;  /* 0x00000001ff0a7424 */ /* 0x000fce00078e00ff */
[----:B-1----:R-:W1:Y:S01]  /*134c0*/  F2F.F64.F32 R4, R3 ;  /* 0x0000000300047310 */ /* 0x002e620000201800 */
[----:B----4-:R-:W-:-:S08]  /*134d0*/  DFMA R6, R10, -R28, 1 ;  /* 0x3ff000000a06742b */ /* 0x010fd0000000081c */
[----:B------:R-:W-:Y:S02]  /*134e0*/  DFMA R12, R6, R6, R6 ;  /* 0x00000006060c722b */ /* 0x000fe40000000006 */
[----:B-1----:R-:W-:-:S06]  /*134f0*/  DMUL R4, R72, R4 ;  /* 0x0000000448047228 */ /* 0x002fcc0000000000 */
[----:B------:R-:W-:-:S08]  /*13500*/  DFMA R12, R10, R12, R10 ;  /* 0x0000000c0a0c722b */ /* 0x000fd0000000000a */
[----:B------:R-:W-:-:S08]  /*13510*/  DFMA R10, R12, -R28, 1 ;  /* 0x3ff000000c0a742b */ /* 0x000fd0000000081c */
[----:B------:R-:W-:Y:S01]  /*13520*/  DFMA R10, R12, R10, R12 ;  /* 0x0000000a0c0a722b */ /* 0x000fe2000000000c */
[----:B------:R-:W-:Y:S01]  /*13530*/  BSSY.RECONVERGENT B1, `(.L_x_235) ;  /* 0x0000012000017945 */ /* 0x000fe20003800200 */
[----:B--2---:R-:W1:Y:S02]  /*13540*/  I2F.F64 R6, R0 ;  /* 0x0000000000067312 */ /* 0x004e640000201c00 */
[----:B-1----:R-:W-:-:S08]  /*13550*/  DMUL R4, R4, R6 ;  /* 0x0000000604047228 */ /* 0x002fd00000000000 */
[----:B---3--:R-:W-:-:S08]  /*13560*/  DMUL R8, R4, R8 ;  /* 0x0000000804087228 */ /* 0x008fd00000000000 */
[----:B------:R-:W-:-:S08]  /*13570*/  DMUL R24, R10, R8 ;  /* 0x000000080a187228 */ /* 0x000fd00000000000 */
[----:B------:R-:W-:-:S08]  /*13580*/  DFMA R4, R24, -R28, R8 ;  /* 0x8000001c1804722b */ /* 0x000fd00000000008 */
        /* <DEDUP_REMOVED lines=12> */
.L_x_236:
[----:B------:R-:W-:Y:S05]  /*13650*/  BSYNC.RECONVERGENT B1 ;  /* 0x0000000000017941 */ /* 0x000fea0003800200 */
.L_x_235:
[----:B------:R-:W-:Y:S01]  /*13660*/  DSETP.GT.AND P0, PT, R24, 1, PT ;  /* 0x3ff000001800742a */ /* 0x000fe20003f04000 */
[----:B------:R-:W-:-:S13]  /*13670*/  BSSY.RECONVERGENT B8, `(.L_x_237) ;  /* 0x000000d000087945 */ /* 0x000fda0003800200 */
[----:B------:R-:W-:Y:S05]  /*13680*/  @!P0 BRA `(.L_x_238) ;  /* 0x00000000002c8947 */ /* 0x000fea0003800000 */
[----:B------:R-:W-:Y:S01]  /*13690*/  MOV R0, 0x0 ;  /* 0x0000000000007802 */ /* 0x000fe20000000f00 */
[----:B------:R1:W-:Y:S01]  /*136a0*/  STL.64 [R1], R24 ;  /* 0x0000001801007387 */ /* 0x0003e20000100a00 */
[----:B------:R-:W2:Y:S01]  /*136b0*/  LDCU.64 UR4, c[0x4][0x48] ;  /* 0x01000900ff0477ac */ /* 0x000ea20008000a00 */
[----:B------:R-:W-:Y:S01]  /*136c0*/  MOV R6, R18 ;  /* 0x0000001200067202 */ /* 0x000fe20000000f00 */
[----:B------:R1:W3:Y:S01]  /*136d0*/  LDC.64 R8, c[0x4][R0] ;  /* 0x0100000000087b82 */ /* 0x0002e20000000a00 */
[----:B------:R-:W-:Y:S02]  /*136e0*/  MOV R7, R2 ;  /* 0x0000000200077202 */ /* 0x000fe40000000f00 */
[----:B--2---:R-:W-:Y:S01]  /*136f0*/  MOV R4, UR4 ;  /* 0x0000000400047c02 */ /* 0x004fe20008000f00 */
[----:B------:R-:W-:Y:S01]  /*13700*/  IMAD.U32 R5, RZ, RZ, UR5 ;  /* 0x00000005ff057e24 */ /* 0x000fe2000f8e00ff */
[----:B-1----:R-:W-:Y:S06]  /*13710*/  BMOV.32.CLEAR RZ, B5 ;  /* 0x0000000005ff7355 */ /* 0x002fec0000100000 */
[----:B------:R-:W-:-:S07]  /*13720*/  LEPC R20, `(.L_x_238) ;  /* 0x000000001014794e */ /* 0x000fce0000000000 */
[----:B0--3--:R-:W-:Y:S05]  /*13730*/  CALL.ABS.NOINC R8 ;  /* 0x0000000008007343 */ /* 0x009fea0003c00000 */
.L_x_238:
[----:B------:R-:W-:Y:S05]  /*13740*/  BSYNC.RECONVERGENT B8 ;  /* 0x0000000000087941 */ /* 0x000fea0003800200 */
.L_x_237:
[----:B------:R-:W1:Y:S02]  /*13750*/  LDC.64 R4, c[0x0][0x380] ;  /* 0x0000e000ff047b82 */ /* 0x000e640000000a00 */
[----:B-1----:R-:W2:Y:S04]  /*13760*/  LDG.E.64 R6, desc[UR36][R4.64] ;  /* 0x0000002404067981 */ /* 0x002ea8000c1e1b00 */
[----:B------:R-:W3:Y:S04]  /*13770*/  LDG.E.64 R12, desc[UR36][R4.64+0x10] ;  /* 0x00001024040c7981 */ /* 0x000ee8000c1e1b00 */
[----:B------:R-:W4:Y:S01]  /*13780*/  LDG.E.64 R10, desc[UR36][R4.64+0x8] ;  /* 0x00000824040a7981 */ /* 0x000f22000c1e1b00 */
        /* <DEDUP_REMOVED lines=9> */
[----:B------:R-:W1:Y:S01]  /*13820*/  LDC.64 R6, c[0x0][0x3a8] ;  /* 0x0000ea00ff067b82 */ /* 0x000e620000000a00 */
[----:B------:R-:W-:Y:S01]  /*13830*/  MOV R20, R11 ;  /* 0x0000000b00147202 */ /* 0x000fe20000000f00 */
[----:B------:R2:W-:Y:S01]  /*13840*/  STG.E.64 desc[UR36][R4.64], R14 ;  /* 0x0000000e04007986 */ /* 0x0005e2000c101b24 */
[----:B------:R-:W-:Y:S01]  /*13850*/  LOP3.LUT R63, R3, R0, RZ, 0x3c, !PT ;  /* 0x00000000033f7212 */ /* 0x000fe200078e3cff */
[----:B------:R-:W-:Y:S02]  /*13860*/  HFMA2 R0, -RZ, RZ, 0.1171875, 0 ;  /* 0x2f800000ff007431 */ /* 0x000fe400000001ff */
[----:B------:R2:W-:Y:S02]  /*13870*/  STG.E.64 desc[UR36][R4.64+0x8], R20 ;  /* 0x0000081404007986 */ /* 0x0005e4000c101b24 */
[----:B------:R-:W-:Y:S02]  /*13880*/  IMAD.IADD R3, R63, 0x1, R14 ;  /* 0x000000013f037824 */ /* 0x000fe400078e020e */
[----:B------:R2:W-:Y:S03]  /*13890*/  STG.E.64 desc[UR36][R4.64+0x10], R62 ;  /* 0x0000103e04007986 */ /* 0x0005e6000c101b24 */
[----:B------:R-:W-:-:S05]  /*138a0*/  I2FP.F32.U32 R3, R3 ;  /* 0x0000000300037245 */ /* 0x000fca0000201000 */
[----:B------:R-:W-:-:S04]  /*138b0*/  FFMA R3, R3, R0, 1.1641532182693481445e-10 ;  /* 0x2f00000003037423 */ /* 0x000fc80000000000 */
[----:B------:R-:W1:Y:S02]  /*138c0*/  F2F.F64.F32 R8, R3 ;  /* 0x0000000300087310 */ /* 0x000e640000201800 */
[----:B-1----:R2:W-:Y:S01]  /*138d0*/  STG.E.64 desc[UR36][R6.64+0x98], R8 ;  /* 0x0000980806007986 */ /* 0x0025e2000c101b24 */
[----:B------:R-:W-:-:S14]  /*138e0*/  DSETP.GT.AND P0, PT, R24, R8, PT ;  /* 0x000000081800722a */ /* 0x000fdc0003f04000 */
[----:B--2---:R-:W-:Y:S05]  /*138f0*/  @!P0 BRA `(.L_x_226) ;  /* 0x0000003c00608947 */ /* 0x004fea0003800000 */
[----:B------:R-:W1:Y:S02]  /*13900*/  LDC.64 R8, c[0x0][0x3a0] ;  /* 0x0000e800ff087b82 */ /* 0x000e640000000a00 */
[----:B-1----:R-:W2:Y:S02]  /*13910*/  LDG.E.64 R10, desc[UR36][R8.64+0x208] ;  /* 0x00020824080a7981 */ /* 0x002ea4000c1e1b00 */
[----:B--2---:R-:W-:-:S06]  /*13920*/  IMAD.WIDE R10, R19, 0x8, R10 ;  /* 0x00000008130a7825 */ /* 0x004fcc00078e020a */
[----:B------:R-:W2:Y:S02]  /*13930*/  LD.E.64 R10, desc[UR36][R10.64] ;  /* 0x000000240a0a7980 */ /* 0x000ea4000c101b00 */
[----:B--2---:R-:W-:Y:S02]  /*13940*/  IMAD.WIDE R12, R22, 0x4, R10 ;  /* 0x00000004160c7825 */ /* 0x004fe400078e020a */
[----:B------:R-:W2:Y:S04]  /*13950*/  LDG.E.64 R10, desc[UR36][R6.64+0x128] ;  /* 0x00012824060a7981 */ /* 0x000ea8000c1e1b00 */
[----:B------:R-:W2:Y:S02]  /*13960*/  LD.E R12, desc[UR36][R12.64] ;  /* 0x000000240c0c7980 */ /* 0x000ea4000c101900 */
[----:B--2---:R-:W-:-:S05]  /*13970*/  IMAD.WIDE R10, R12, 0x8, R10 ;  /* 0x000000080c0a7825 */ /* 0x004fca00078e020a */
[----:B------:R-:W2:Y:S02]  /*13980*/  LD.E.64 R12, desc[UR36][R10.64] ;  /* 0x000000240a0c7980 */ /* 0x000ea4000c101b00 */
[----:B--2---:R-:W-:-:S07]  /*13990*/  DADD R12, R12, 1 ;  /* 0x3ff000000c0c7429 */ /* 0x004fce0000000000 */
[----:B------:R1:W-:Y:S04]  /*139a0*/  ST.E.64 desc[UR36][R10.64], R12 ;  /* 0x0000000c0a007985 */ /* 0x0003e8000c101b24 */
[----:B------:R-:W2:Y:S04]  /*139b0*/  LDG.E R3, desc[UR36][R8.64+0x1c4] ;  /* 0x0001c42408037981 */ /* 0x000ea8000c1e1900 */
[----:B-1----:R-:W3:Y:S04]  /*139c0*/  LDG.E.64 R10, desc[UR36][R8.64+0x1e8] ;  /* 0x0001e824080a7981 */ /* 0x002ee8000c1e1b00 */
[----:B------:R-:W4:Y:S04]  /*139d0*/  LDG.E.64 R12, desc[UR36][R8.64+0x160] ;  /* 0x00016024080c7981 */ /* 0x000f28000c1e1b00 */
[----:B---3--:R-:W3:Y:S04]  /*139e0*/  LD.E.64 R10, desc[UR36][R10.64+0x8] ;  /* 0x000008240a0a7980 */ /* 0x008ee8000c101b00 */
[----:B----4-:R-:W4:Y:S01]  /*139f0*/  LD.E.64 R12, desc[UR36][R12.64+0x8] ;  /* 0x000008240c0c7980 */ /* 0x010f22000c101b00 */
[----:B---3--:R-:W-:-:S06]  /*13a00*/  IMAD.WIDE R14, R19, 0x4, R10 ;  /* 0x00000004130e7825 */ /* 0x008fcc00078e020a */
[----:B------:R-:W3:Y:S01]  /*13a10*/  LD.E R14, desc[UR36][R14.64] ;  /* 0x000000240e0e7980 */ /* 0x000ee2000c101900 */
[----:B--2---:R-:W-:Y:S01]  /*13a20*/  ISETP.GE.AND P0, PT, R3, 0x2, PT ;  /* 0x000000020300780c */ /* 0x004fe20003f06270 */
[----:B----4-:R-:W-:-:S12]  /*13a30*/  IMAD.WIDE R12, R19, 0x8, R12 ;  /* 0x00000008130c7825 */ /* 0x010fd800078e020c */
[----:B------:R-:W1:Y:S02]  /*13a40*/  @P0 LDC.64 R24, c[0x0][0x388] ;  /* 0x0000e200ff180b82 */ /* 0x000e640000000a00 */
[----:B-1----:R-:W2:Y:S01]  /*13a50*/  @P0 LDG.E.64 R24, desc[UR36][R24.64+0x48] ;  /* 0x0000482418180981 */ /* 0x002ea2000c1e1b00 */
[----:B---3--:R-:W-:-:S03]  /*13a60*/  ISETP.GE.AND P1, PT, R14, 0x1, PT ;  /* 0x000000010e00780c */ /* 0x008fc60003f26270 */
[----:B------:R-:W3:Y:S04]  /*13a70*/  LD.E.64 R14, desc[UR36][R12.64] ;  /* 0x000000240c0e7980 */ /* 0x000ee8000c101b00 */
[----:B------:R-:W4:Y:S06]  /*13a80*/  LDG.E.64 R12, desc[UR36][R8.64+0x1d8] ;  /* 0x0001d824080c7981 */ /* 0x000f2c000c1e1b00 */
[----:B------:R-:W1:Y:S02]  /*13a90*/  @P1 LDC.64 R20, c[0x0][0x388] ;  /* 0x0000e200ff141b82 */ /* 0x000e640000000a00 */
[----:B-1----:R-:W5:Y:S01]  /*13aa0*/  @P1 LDG.E.64 R20, desc[UR36][R20.64+0x40] ;  /* 0x0000402414141981 */ /* 0x002f62000c1e1b00 */
[----:B--2---:R-:W-:-:S06]  /*13ab0*/  @P0 IMAD.WIDE R24, R56, 0x8, R24 ;  /* 0x0000000838180825 */ /* 0x004fcc00078e0218 */
[----:B------:R-:W2:Y:S01]  /*13ac0*/  @P0 LD.E.64 R24, desc[UR36][R24.64] ;  /* 0x0000002418180980 */ /* 0x000ea2000c101b00 */
[----:B---3--:R-:W-:-:S06]  /*13ad0*/  IMAD.WIDE R14, R22, 0x8, R14 ;  /* 0x00000008160e7825 */ /* 0x008fcc00078e020e */
[----:B------:R-:W3:Y:S01]  /*13ae0*/  LD.E.64 R14, desc[UR36][R14.64] ;  /* 0x000000240e0e7980 */ /* 0x000ee2000c101b00 */
[----:B----4-:R-:W-:-:S05]  /*13af0*/  IMAD.WIDE R32, R19, 0x4, R12 ;  /* 0x0000000413207825 */ /* 0x010fca00078e020c */
[----:B------:R-:W4:Y:S01]  /*13b00*/  LD.E R3, desc[UR36][R32.64] ;  /* 0x0000002420037980 */ /* 0x000f22000c101900 */
[----:B-----5:R-:W-:-:S06]  /*13b10*/  @P1 IMAD.WIDE R20, R56, 0x8, R20 ;  /* 0x0000000838141825 */ /* 0x020fcc00078e0214 */
[----:B------:R-:W5:Y:S01]  /*13b20*/  @P1 LD.E.64 R20, desc[UR36][R20.64] ;  /* 0x0000002414141980 */ /* 0x000f62000c101b00 */
[----:B------:R-:W-:Y:S01]  /*13b30*/  BSSY.RECONVERGENT B0, `(.L_x_239) ;  /* 0x00000f4000007945 */ /* 0x000fe20003800200 */
[----:B---3--:R-:W-:-:S08]  /*13b40*/  DMUL R14, R14, 0.5 ;  /* 0x3fe000000e0e7828 */ /* 0x008fd00000000000 */
[----:B------:R-:W-:-:S08]  /*13b50*/  DMUL R60, R60, R14 ;  /* 0x0000000e3c3c7228 */ /* 0x000fd00000000000 */
[----:B-----5:R-:W-:Y:S01]  /*13b60*/  @P1 DADD R60, R60, R20 ;  /* 0x000000003c3c1229 */ /* 0x020fe20000000014 */
[----:B----4-:R-:W-:-:S07]  /*13b70*/  ISETP.GE.AND P1, PT, R3, 0x1, PT ;  /* 0x000000010300780c */ /* 0x010fce0003f26270 */
[----:B--2---:R-:W-:-:S06]  /*13b80*/  @P0 DADD R60, R60, R24 ;  /* 0x000000003c3c0229 */ /* 0x004fcc0000000018 */
[----:B------:R-:W-:Y:S05]  /*13b90*/  @!P1 BRA `(.L_x_240) ;  /* 0x0000000c00b49947 */ /* 0x000fea0003800000 */
[----:B------:R-:W2:Y:S01]  /*13ba0*/  LDG.E.64 R20, desc[UR36][R8.64+0x168] ;  /* 0x0001682408147981 */ /* 0x000ea2000c1e1b00 */
[----:B------:R-:W1:Y:S03]  /*13bb0*/  LDC.64 R14, c[0x0][0x388] ;  /* 0x0000e200ff0e7b82 */ /* 0x000e660000000a00 */
[----:B-1----:R-:W5:Y:S04]  /*13bc0*/  LDG.E.64 R14, desc[UR36][R14.64+0x20] ;  /* 0x000020240e0e7981 */ /* 0x002f68000c1e1b00 */
[----:B--2---:R-:W5:Y:S01]  /*13bd0*/  LD.E.64 R20, desc[UR36][R20.64+0x8] ;  /* 0x0000082414147980 */ /* 0x004f62000c101b00 */
[C---:B------:R-:W-:Y:S01]  /*13be0*/  ISETP.GE.U32.AND P1, PT, R3.reuse, 0x8, PT ;  /* 0x000000080300780c */ /* 0x040fe20003f26070 */
[----:B------:R-:W-:Y:S01]  /*13bf0*/  BSSY.RECONVERGENT B1, `(.L_x_241) ;  /* 0x0000074000017945 */ /* 0x000fe20003800200 */
[----:B------:R-:W-:Y:S01]  /*13c00*/  LOP3.LUT R86, R3, 0x7, RZ, 0xc0, !PT ;  /* 0x0000000703567812 */ /* 0x000fe200078ec0ff */
[----:B------:R-:W-:-:S10]  /*13c10*/  IMAD.MOV.U32 R66, RZ, RZ, 0x1 ;  /* 0x00000001ff427424 */ /* 0x000fd400078e00ff */
[----:B------:R-:W-:Y:S05]  /*13c20*/  @!P1 BRA `(.L_x_242) ;  /* 0x0000000400c09947 */ /* 0x000fea0003800000 */
[----:B------:R-:W-:Y:S01]  /*13c30*/  BSSY.RECONVERGENT B2, `(.L_x_242) ;  /* 0x000006f000027945 */ /* 0x000fe20003800200 */
[----:B------:R-:W-:Y:S02]  /*13c40*/  LOP3.LUT R87, R3, 0x7ffffff8, RZ, 0xc0, !PT ;  /* 0x7ffffff803577812 */ /* 0x000fe400078ec0ff */
[----:B------:R-:W-:-:S07]  /*13c50*/  MOV R68, 0x1 ;  /* 0x0000000100447802 */ /* 0x000fce0000000f00 */
.L_x_243:
[----:B-----5:R-:W-:-:S05]  /*13c60*/  IMAD.WIDE.U32 R24, R68, 0x8, R14 ;  /* 0x0000000844187825 */ /* 0x020fca00078e000e */
[----:B------:R-:W2:Y:S04]  /*13c70*/  LD.E.64 R32, desc[UR36][R24.64] ;  /* 0x0000002418207980 */ /* 0x000ea8000c101b00 */
[----:B------:R-:W3:Y:S04]  /*13c80*/  LD.E.64 R48, desc[UR36][R24.64+0x8] ;  /* 0x0000082418307980 */ /* 0x000ee8000c101b00 */
[----:B------:R-:W4:Y:S01]  /*13c90*/  LD.E.64 R62, desc[UR36][R24.64+0x10] ;  /* 0x00001024183e7980 */ /* 0x000f22000c101b00 */
[----:B------:R-:W-:-:S03]  /*13ca0*/  IMAD.WIDE.U32 R34, R68, 0x8, R20 ;  /* 0x0000000844227825 */ /* 0x000fc600078e0014 */
[----:B------:R-:W4:Y:S04]  /*13cb0*/  LD.E.64 R66, desc[UR36][R24.64+0x18] ;  /* 0x0000182418427980 */ /* 0x000f28000c101b00 */
[----:B------:R-:W4:Y:S04]  /*13cc0*/  LD.E.64 R36, desc[UR36][R34.64] ;  /* 0x0000002422247980 */ /* 0x000f28000c101b00 */
[----:B------:R-:W4:Y:S04]  /*13cd0*/  LD.E.64 R72, desc[UR36][R24.64+0x20] ;  /* 0x0000202418487980 */ /* 0x000f28000c101b00 */
[----:B------:R-:W4:Y:S04]  /*13ce0*/  LD.E.64 R52, desc[UR36][R34.64+0x8] ;  /* 0x0000082422347980 */ /* 0x000f28000c101b00 */
[----:B------:R-:W4:Y:S04]  /*13cf0*/  LD.E.64 R76, desc[UR36][R24.64+0x28] ;  /* 0x00002824184c7980 */ /* 0x000f28000c101b00 */
[----:B------:R-:W4:Y:S04]  /*13d00*/  LD.E.64 R64, desc[UR36][R34.64+0x10] ;  /* 0x0000102422407980 */ /* 0x000f28000c101b00 */
[----:B------:R-:W4:Y:S04]  /*13d10*/  LD.E.64 R80, desc[UR36][R24.64+0x30] ;  /* 0x0000302418507980 */ /* 0x000f28000c101b00 */
[----:B------:R1:W4:Y:S04]  /*13d20*/  LD.E.64 R84, desc[UR36][R24.64+0x38] ;  /* 0x0000382418547980 */ /* 0x000328000c101b00 */
[----:B------:R-:W4:Y:S04]  /*13d30*/  LD.E.64 R74, desc[UR36][R34.64+0x20] ;  /* 0x00002024224a7980 */ /* 0x000f28000c101b00 */
[----:B------:R-:W4:Y:S04]  /*13d40*/  LD.E.64 R78, desc[UR36][R34.64+0x28] ;  /* 0x00002824224e7980 */ /* 0x000f28000c101b00 */
[----:B------:R-:W1:Y:S04]  /*13d50*/  LD.E.64 R24, desc[UR36][R34.64+0x18] ;  /* 0x0000182422187980 */ /* 0x000e68000c101b00 */
[----:B------:R-:W4:Y:S04]  /*13d60*/  LD.E.64 R82, desc[UR36][R34.64+0x30] ;  /* 0x0000302422527980 */ /* 0x000f28000c101b00 */
[----:B------:R-:W4:Y:S01]  /*13d70*/  LD.E.64 R34, desc[UR36][R34.64+0x38] ;  /* 0x0000382422227980 */ /* 0x000f22000c101b00 */
[----:B--2---:R-:W-:-:S06]  /*13d80*/  IMAD.WIDE R32, R56, 0x4, R32 ;  /* 0x0000000438207825 */ /* 0x004fcc00078e0220 */
[----:B------:R-:W2:Y:S01]  /*13d90*/  LD.E R32, desc[UR36][R32.64] ;  /* 0x0000002420207980 */ /* 0x000ea2000c101900 */
[----:B---3--:R-:W-:-:S05]  /*13da0*/  IMAD.WIDE R48, R56, 0x4, R48 ;  /* 0x0000000438307825 */ /* 0x008fca00078e0230 */
[----:B------:R-:W3:Y:S01]  /*13db0*/  LD.E R33, desc[UR36][R48.64] ;  /* 0x0000002430217980 */ /* 0x000ee2000c101900 */
[----:B----4-:R-:W-:-:S05]  /*13dc0*/  IMAD.WIDE R62, R56, 0x4, R62 ;  /* 0x00000004383e7825 */ /* 0x010fca00078e023e */
[----:B------:R-:W4:Y:S01]  /*13dd0*/  LD.E R71, desc[UR36][R62.64] ;  /* 0x000000243e477980 */ /* 0x000f22000c101900 */
[----:B------:R-:W-:-:S04]  /*13de0*/  IMAD.WIDE R66, R56, 0x4, R66 ;  /* 0x0000000438427825 */ /* 0x000fc800078e0242 */
[----:B------:R-:W-:Y:S02]  /*13df0*/  IMAD.WIDE R36, R19, 0x8, R36 ;  /* 0x0000000813247825 */ /* 0x000fe400078e0224 */
[----:B------:R-:W4:Y:S04]  /*13e00*/  LD.E R66, desc[UR36][R66.64] ;  /* 0x0000002442427980 */ /* 0x000f28000c101900 */
[----:B------:R-:W4:Y:S01]  /*13e10*/  LD.E.64 R36, desc[UR36][R36.64] ;  /* 0x0000002424247980 */ /* 0x000f22000c101b00 */
[----:B------:R-:W-:-:S04]  /*13e20*/  IMAD.WIDE R72, R56, 0x4, R72 ;  /* 0x0000000438487825 */ /* 0x000fc800078e0248 */
[C---:B------:R-:W-:Y:S02]  /*13e30*/  IMAD.WIDE R52, R19.reuse, 0x8, R52 ;  /* 0x0000000813347825 */ /* 0x040fe400078e0234 */
[----:B------:R-:W4:Y:S02]  /*13e40*/  LD.E R72, desc[UR36][R72.64] ;  /* 0x0000002448487980 */ /* 0x000f24000c101900 */
[----:B------:R-:W-:Y:S02]  /*13e50*/  IMAD.WIDE R76, R56, 0x4, R76 ;  /* 0x00000004384c7825 */ /* 0x000fe400078e024c */
[----:B------:R-:W4:Y:S04]  /*13e60*/  LD.E.64 R52, desc[UR36][R52.64] ;  /* 0x0000002434347980 */ /* 0x000f28000c101b00 */
[----:B------:R-:W4:Y:S01]  /*13e70*/  LD.E R76, desc[UR36][R76.64] ;  /* 0x000000244c4c7980 */ /* 0x000f22000c101900 */
[----:B------:R-:W-:-:S04]  /*13e80*/  IMAD.WIDE R64, R19, 0x8, R64 ;  /* 0x0000000813407825 */ /* 0x000fc800078e0240 */
[C---:B------:R-:W-:Y:S02]  /*13e90*/  IMAD.WIDE R80, R56.reuse, 0x4, R80 ;  /* 0x0000000438507825 */ /* 0x040fe400078e0250 */
[----:B------:R-:W4:Y:S02]  /*13ea0*/  LD.E.64 R64, desc[UR36][R64.64] ;  /* 0x0000002440407980 */ /* 0x000f24000c101b00 */
[----:B-1----:R-:W-:Y:S02]  /*13eb0*/  IMAD.WIDE R24, R19, 0x8, R24 ;  /* 0x0000000813187825 */ /* 0x002fe400078e0218 */
[----:B------:R-:W4:Y:S04]  /*13ec0*/  LD.E R80, desc[UR36][R80.64] ;  /* 0x0000002450507980 */ /* 0x000f28000c101900 */
[----:B------:R2:W4:Y:S01]  /*13ed0*/  LD.E.64 R48, desc[UR36][R24.64] ;  /* 0x0000002418307980 */ /* 0x000522000c101b00 */
[----:B------:R-:W-:-:S04]  /*13ee0*/  IMAD.WIDE R84, R56, 0x4, R84 ;  /* 0x0000000438547825 */ /* 0x000fc800078e0254 */
[C---:B------:R-:W-:Y:S02]  /*13ef0*/  IMAD.WIDE R74, R19.reuse, 0x8, R74 ;  /* 0x00000008134a7825 */ /* 0x040fe400078e024a */
[----:B------:R-:W4:Y:S02]  /*13f00*/  LD.E R84, desc[UR36][R84.64] ;  /* 0x0000002454547980 */ /* 0x000f24000c101900 */
[C---:B------:R-:W-:Y:S02]  /*13f10*/  IMAD.WIDE R78, R19.reuse, 0x8, R78 ;  /* 0x00000008134e7825 */ /* 0x040fe400078e024e */
[----:B------:R-:W4:Y:S02]  /*13f20*/  LD.E.64 R74, desc[UR36][R74.64] ;  /* 0x000000244a4a7980 */ /* 0x000f24000c101b00 */
[C---:B------:R-:W-:Y:S02]  /*13f30*/  IMAD.WIDE R82, R19.reuse, 0x8, R82 ;  /* 0x0000000813527825 */ /* 0x040fe400078e0252 */
[----:B------:R-:W4:Y:S04]  /*13f40*/  LD.E.64 R78, desc[UR36][R78.64] ;  /* 0x000000244e4e7980 */ /* 0x000f28000c101b00 */
[----:B------:R-:W4:Y:S01]  /*13f50*/  LD.E.64 R82, desc[UR36][R82.64] ;  /* 0x0000002452527980 */ /* 0x000f22000c101b00 */
[----:B------:R-:W-:-:S05]  /*13f60*/  IMAD.WIDE R34, R19, 0x8, R34 ;  /* 0x0000000813227825 */ /* 0x000fca00078e0222 */
[----:B------:R4:W4:Y:S01]  /*13f70*/  LD.E.64 R62, desc[UR36][R34.64] ;  /* 0x00000024223e7980 */ /* 0x000922000c101b00 */
[----:B------:R-:W-:Y:S01]  /*13f80*/  UMOV UR4, 0xf6c91c1b ;  /* 0xf6c91c1b00047882 */ /* 0x000fe20000000000 */
[----:B------:R-:W-:Y:S01]  /*13f90*/  UMOV UR5, 0x3b30b0ed ;  /* 0x3b30b0ed00057882 */ /* 0x000fe20000000000 */
[----:B--2---:R-:W-:-:S04]  /*13fa0*/  IABS R24, R32 ;  /* 0x0000002000187213 */ /* 0x004fc80000000000 */
[----:B------:R-:W-:-:S04]  /*13fb0*/  ISETP.NE.AND P1, PT, R24, 0x1869f, PT ;  /* 0x0001869f1800780c */ /* 0x000fc80003f25270 */
[----:B------:R-:W-:Y:S02]  /*13fc0*/  SEL R24, R24, RZ, P1 ;  /* 0x000000ff18187207 */ /* 0x000fe40000800000 */
[----:B---3--:R-:W-:-:S04]  /*13fd0*/  IABS R32, R33 ;  /* 0x0000002100207213 */ /* 0x008fc80000000000 */
[----:B------:R-:W1:Y:S01]  /*13fe0*/  I2F.F64.U32 R24, R24 ;  /* 0x0000001800187312 */ /* 0x000e620000201800 */
[----:B------:R-:W-:-:S04]  /*13ff0*/  ISETP.NE.AND P1, PT, R32, 0x1869f, PT ;  /* 0x0001869f2000780c */ /* 0x000fc80003f25270 */
[----:B------:R-:W-:Y:S02]  /*14000*/  SEL R32, R32, RZ, P1 ;  /* 0x000000ff20207207 */ /* 0x000fe40000800000 */
[----:B----4-:R-:W-:-:S04]  /*14010*/  IABS R34, R71 ;  /* 0x0000004700227213 */ /* 0x010fc80000000000 */
[----:B------:R-:W2:Y:S01]  /*14020*/  I2F.F64.U32 R32, R32 ;  /* 0x0000002000207312 */ /* 0x000ea20000201800 */
[----:B------:R-:W-:Y:S01]  /*14030*/  ISETP.NE.AND P1, PT, R34, 0x1869f, PT ;  /* 0x0001869f2200780c */ /* 0x000fe20003f25270 */
[----:B-1----:R-:W-:-:S03]  /*14040*/  DMUL R24, R24, UR4 ;  /* 0x0000000418187c28 */ /* 0x002fc60008000000 */
[----:B------:R-:W-:Y:S02]  /*14050*/  SEL R34, R34, RZ, P1 ;  /* 0x000000ff22227207 */ /* 0x000fe40000800000 */
[----:B------:R-:W-:-:S03]  /*14060*/  IABS R66, R66 ;  /* 0x0000004200427213 */ /* 0x000fc60000000000 */
[----:B------:R-:W-:Y:S01]  /*14070*/  DFMA R24, R24, R36, R60 ;  /* 0x000000241818722b */ /* 0x000fe2000000003c */
[----:B------:R-:W1:Y:S01]  /*14080*/  I2F.F64.U32 R34, R34 ;  /* 0x0000002200227312 */ /* 0x000e620000201800 */
[----:B------:R-:W-:Y:S01]  /*14090*/  MOV R36, R66 ;  /* 0x0000004200247202 */ /* 0x000fe20000000f00 */
[----:B--2---:R-:W-:-:S03]  /*140a0*/  DMUL R32, R32, UR4 ;  /* 0x0000000420207c28 */ /* 0x004fc60008000000 */
[C---:B------:R-:W-:Y:S02]  /*140b0*/  ISETP.NE.AND P1, PT, R36.reuse, 0x1869f, PT ;  /* 0x0001869f2400780c */ /* 0x040fe40003f25270 */
[----:B------:R-:W-:Y:S02]  /*140c0*/  IABS R37, R72 ;  /* 0x0000004800257213 */ /* 0x000fe40000000000 */
[----:B------:R-:W-:Y:S01]  /*140d0*/  SEL R36, R36, RZ, P1 ;  /* 0x000000ff24247207 */ /* 0x000fe20000800000 */
[----:B------:R-:W-:Y:S01]  /*140e0*/  DFMA R24, R32, R52, R24 ;  /* 0x000000342018722b */ /* 0x000fe20000000018 */
[C---:B------:R-:W-:Y:S02]  /*140f0*/  ISETP.NE.AND P1, PT, R37.reuse, 0x1869f, PT ;  /* 0x0001869f2500780c */ /* 0x040fe40003f25270 */
[----:B------:R2:W3:Y:S01]  /*14100*/  I2F.F64.U32 R32, R36 ;  /* 0x0000002400207312 */ /* 0x0004e20000201800 */
[----:B------:R-:W-:Y:S01]  /*14110*/  IABS R76, R76 ;  /* 0x0000004c004c7213 */ /* 0x000fe20000000000 */
[----:B-1----:R-:W-:Y:S01]  /*14120*/  DMUL R34, R34, UR4 ;  /* 0x0000000422227c28 */ /* 0x002fe20008000000 */
[----:B--2---:R-:W-:-:S03]  /*14130*/  SEL R36, R37, RZ, P1 ;  /* 0x000000ff25247207 */ /* 0x004fc60000800000 */
[----:B------:R-:W-:-:S04]  /*14140*/  IMAD.MOV.U32 R37, RZ, RZ, R76 ;  /* 0x000000ffff257224 */ /* 0x000fc800078e004c */
[----:B------:R-:W-:Y:S02]  /*14150*/  DFMA R24, R34, R64, R24 ;  /* 0x000000402218722b */ /* 0x000fe40000000018 */
[----:B------:R1:W2:Y:S01]  /*14160*/  I2F.F64.U32 R34, R36 ;  /* 0x0000002400227312 */ /* 0x0002a20000201800 */
[C---:B------:R-:W-:Y:S01]  /*14170*/  ISETP.NE.AND P1, PT, R37.reuse, 0x1869f, PT ;  /* 0x0001869f2500780c */ /* 0x040fe20003f25270 */
[----:B---3--:R-:W-:Y:S01]  /*14180*/  DMUL R32, R32, UR4 ;  /* 0x0000000420207c28 */ /* 0x008fe20008000000 */
[----:B------:R-:W-:Y:S02]  /*14190*/  IABS R52, R80 ;  /* 0x0000005000347213 */ /* 0x000fe40000000000 */
[----:B-1----:R-:W-:Y:S02]  /*141a0*/  SEL R36, R37, RZ, P1 ;  /* 0x000000ff25247207 */ /* 0x002fe40000800000 */
[----:B------:R-:W-:-:S03]  /*141b0*/  ISETP.NE.AND P1, PT, R52, 0x1869f, PT ;  /* 0x0001869f3400780c */ /* 0x000fc60003f25270 */
[----:B------:R-:W-:Y:S01]  /*141c0*/  DFMA R24, R32, R48, R24 ;  /* 0x000000302018722b */ /* 0x000fe20000000018 */
[----:B------:R-:W1:Y:S01]  /*141d0*/  I2F.F64.U32 R36, R36 ;  /* 0x0000002400247312 */ /* 0x000e620000201800 */
[----:B------:R-:W-:Y:S01]  /*141e0*/  SEL R32, R52, RZ, P1 ;  /* 0x000000ff34207207 */ /* 0x000fe20000800000 */
[----:B--2---:R-:W-:Y:S01]  /*141f0*/  DMUL R34, R34, UR4 ;  /* 0x0000000422227c28 */ /* 0x004fe20008000000 */
[----:B------:R-:W-:-:S05]  /*14200*/  IABS R84, R84 ;  /* 0x0000005400547213 */ /* 0x000fca0000000000 */
[----:B------:R-:W2:Y:S01]  /*14210*/  I2F.F64.U32 R32, R32 ;  /* 0x0000002000207312 */ /* 0x000ea20000201800 */
[----:B------:R-:W-:Y:S01]  /*14220*/  MOV R48, R84 ;  /* 0x0000005400307202 */ /* 0x000fe20000000f00 */
[----:B------:R-:W-:Y:S02]  /*14230*/  DFMA R24, R34, R74, R24 ;  /* 0x0000004a2218722b */ /* 0x000fe40000000018 */
[----:B-1----:R-:W-:Y:S01]  /*14240*/  DMUL R36, R36, UR4 ;  /* 0x0000000424247c28 */ /* 0x002fe20008000000 */
[----:B------:R-:W-:-:S04]  /*14250*/  ISETP.NE.AND P1, PT, R48, 0x1869f, PT ;  /* 0x0001869f3000780c */ /* 0x000fc80003f25270 */
[----:B------:R-:W-:-:S03]  /*14260*/  SEL R48, R48, RZ, P1 ;  /* 0x000000ff30307207 */ /* 0x000fc60000800000 */
[----:B------:R-:W-:Y:S02]  /*14270*/  DFMA R24, R36, R78, R24 ;  /* 0x0000004e2418722b */ /* 0x000fe40000000018 */
[----:B--2---:R-:W-:Y:S01]  /*14280*/  DMUL R32, R32, UR4 ;  /* 0x0000000420207c28 */ /* 0x004fe20008000000 */
[----:B------:R-:W1:Y:S07]  /*14290*/  I2F.F64.U32 R34, R48 ;  /* 0x0000003000227312 */ /* 0x000e6e0000201800 */
[----:B------:R-:W-:Y:S01]  /*142a0*/  DFMA R24, R32, R82, R24 ;  /* 0x000000522018722b */ /* 0x000fe20000000018 */
[----:B------:R-:W-:-:S04]  /*142b0*/  IADD3 R32, PT, PT, R68, 0x7, RZ ;  /* 0x0000000744207810 */ /* 0x000fc80007ffe0ff */
[----:B------:R-:W-:Y:S01]  /*142c0*/  ISETP.NE.AND P1, PT, R32, R87, PT ;  /* 0x000000572000720c */ /* 0x000fe20003f25270 */
[----:B-1----:R-:W-:Y:S01]  /*142d0*/  DMUL R34, R34, UR4 ;  /* 0x0000000422227c28 */ /* 0x002fe20008000000 */
[----:B------:R-:W-:-:S05]  /*142e0*/  VIADD R66, R68, 0x8 ;  /* 0x0000000844427836 */ /* 0x000fca0000000000 */
[----:B------:R-:W-:Y:S02]  /*142f0*/  MOV R68, R66 ;  /* 0x0000004200447202 */ /* 0x000fe40000000f00 */
[----:B------:R-:W-:-:S04]  /*14300*/  DFMA R60, R34, R62, R24 ;  /* 0x0000003e223c722b */ /* 0x000fc80000000018 */
[----:B------:R-:W-:Y:S07]  /*14310*/  @P1 BRA `(.L_x_243) ;  /* 0xfffffff800501947 */ /* 0x000fee000383ffff */
[----:B------:R-:W-:Y:S05]  /*14320*/  BSYNC.RECONVERGENT B2 ;  /* 0x0000000000027941 */ /* 0x000fea0003800200 */
.L_x_242:
[----:B------:R-:W-:Y:S05]  /*14330*/  BSYNC.RECONVERGENT B1 ;  /* 0x0000000000017941 */ /* 0x000fea0003800200 */
.L_x_241:
[----:B------:R-:W-:-:S13]  /*14340*/  ISETP.NE.AND P1, PT, R86, RZ, PT ;  /* 0x000000ff5600720c */ /* 0x000fda0003f25270 */
[----:B------:R-:W-:Y:S05]  /*14350*/  @!P1 BRA `(.L_x_240) ;  /* 0x0000000400c49947 */ /* 0x000fea0003800000 */
[----:B------:R-:W-:Y:S01]  /*14360*/  ISETP.GE.U32.AND P1, PT, R86, 0x4, PT ;  /* 0x000000045600780c */ /* 0x000fe20003f26070 */
[----:B------:R-:W-:Y:S01]  /*14370*/  BSSY.RECONVERGENT B1, `(.L_x_244) ;  /* 0x000003a000017945 */ /* 0x000fe20003800200 */
[----:B------:R-:W-:-:S04]  /*14380*/  LOP3.LUT R67, R3, 0x3, RZ, 0xc0, !PT ;  /* 0x0000000303437812 */ /* 0x000fc800078ec0ff */
[----:B------:R-:W-:-:S07]  /*14390*/  ISETP.NE.AND P2, PT, R67, RZ, PT ;  /* 0x000000ff4300720c */ /* 0x000fce0003f45270 */
[----:B------:R-:W-:Y:S06]  /*143a0*/  @!P1 BRA `(.L_x_245) ;  /* 0x0000000000d89947 */ /* 0x000fec0003800000 */
[----:B-----5:R-:W-:-:S05]  /*143b0*/  IMAD.WIDE.U32 R24, R66, 0x8, R14 ;  /* 0x0000000842187825 */ /* 0x020fca00078e000e */
[----:B------:R-:W2:Y:S04]  /*143c0*/  LD.E.64 R32, desc[UR36][R24.64] ;  /* 0x0000002418207980 */ /* 0x000ea8000c101b00 */
[----:B------:R-:W3:Y:S04]  /*143d0*/  LD.E.64 R36, desc[UR36][R24.64+0x8] ;  /* 0x0000082418247980 */ /* 0x000ee8000c101b00 */
[----:B------:R-:W4:Y:S04]  /*143e0*/  LD.E.64 R52, desc[UR36][R24.64+0x10] ;  /* 0x0000102418347980 */ /* 0x000f28000c101b00 */
[----:B------:R1:W4:Y:S02]  /*143f0*/  LD.E.64 R64, desc[UR36][R24.64+0x18] ;  /* 0x0000182418407980 */ /* 0x000324000c101b00 */
[----:B-1----:R-:W-:-:S05]  /*14400*/  IMAD.WIDE.U32 R24, R66, 0x8, R20 ;  /* 0x0000000842187825 */ /* 0x002fca00078e0014 */
[----:B------:R-:W4:Y:S04]  /*14410*/  LD.E.64 R34, desc[UR36][R24.64] ;  /* 0x0000002418227980 */ /* 0x000f28000c101b00 */
[----:B------:R-:W4:Y:S04]  /*14420*/  LD.E.64 R48, desc[UR36][R24.64+0x8] ;  /* 0x0000082418307980 */ /* 0x000f28000c101b00 */
[----:B------:R-:W4:Y:S04]  /*14430*/  LD.E.64 R62, desc[UR36][R24.64+0x10] ;  /* 0x00001024183e7980 */ /* 0x000f28000c101b00 */
[----:B------:R-:W4:Y:S01]  /*14440*/  LD.E.64 R24, desc[UR36][R24.64+0x18] ;  /* 0x0000182418187980 */ /* 0x000f22000c101b00 */
[----:B--2---:R-:W-:-:S04]  /*14450*/  IMAD.WIDE R32, R56, 0x4, R32 ;  /* 0x0000000438207825 */ /* 0x004fc800078e0220 */
[C---:B---3--:R-:W-:Y:S02]  /*14460*/  IMAD.WIDE R36, R56.reuse, 0x4, R36 ;  /* 0x0000000438247825 */ /* 0x048fe400078e0224 */
[----:B------:R-:W2:Y:S02]  /*14470*/  LD.E R32, desc[UR36][R32.64] ;  /* 0x0000002420207980 */ /* 0x000ea4000c101900 */
[C---:B----4-:R-:W-:Y:S02]  /*14480*/  IMAD.WIDE R52, R56.reuse, 0x4, R52 ;  /* 0x0000000438347825 */ /* 0x050fe400078e0234 */
[----:B------:R-:W3:Y:S04]  /*14490*/  LD.E R36, desc[UR36][R36.64] ;  /* 0x0000002424247980 */ /* 0x000ee8000c101900 */
[----:B------:R-:W4:Y:S01]  /*144a0*/  LD.E R33, desc[UR36][R52.64] ;  /* 0x0000002434217980 */ /* 0x000f22000c101900 */
[----:B------:R-:W-:-:S06]  /*144b0*/  IMAD.WIDE R64, R56, 0x4, R64 ;  /* 0x0000000438407825 */ /* 0x000fcc00078e0240 */
[----:B------:R-:W4:Y:S01]  /*144c0*/  LD.E R64, desc[UR36][R64.64] ;  /* 0x0000002440407980 */ /* 0x000f22000c101900 */
[----:B------:R-:W-:-:S04]  /*144d0*/  IMAD.WIDE R34, R19, 0x8, R34 ;  /* 0x0000000813227825 */ /* 0x000fc800078e0222 */
        /* <DEDUP_REMOVED lines=9> */
[----:B------:R-:W-:Y:S01]  /*14570*/  VIADD R66, R66, 0x4 ;  /* 0x0000000442427836 */ /* 0x000fe20000000000 */
[----:B--2---:R-:W-:-:S04]  /*14580*/  IABS R24, R32 ;  /* 0x0000002000187213 */ /* 0x004fc80000000000 */
[C---:B------:R-:W-:Y:S02]  /*14590*/  ISETP.NE.AND P1, PT, R24.reuse, 0x1869f, PT ;  /* 0x0001869f1800780c */ /* 0x040fe40003f25270 */
[----:B---3--:R-:W-:Y:S02]  /*145a0*/  IABS R32, R36 ;  /* 0x0000002400207213 */ /* 0x008fe40000000000 */
[----:B------:R-:W-:Y:S02]  /*145b0*/  SEL R24, R24, RZ, P1 ;  /* 0x000000ff18187207 */ /* 0x000fe40000800000 */
[C---:B------:R-:W-:Y:S02]  /*145c0*/  ISETP.NE.AND P1, PT, R32.reuse, 0x1869f, PT ;  /* 0x0001869f2000780c */ /* 0x040fe40003f25270 */
[----:B----4-:R-:W-:Y:S02]  /*145d0*/  IABS R33, R33 ;  /* 0x0000002100217213 */ /* 0x010fe40000000000 */
[----:B------:R-:W1:Y:S01]  /*145e0*/  I2F.F64.U32 R24, R24 ;  /* 0x0000001800187312 */ /* 0x000e620000201800 */
[----:B------:R-:W-:-:S02]  /*145f0*/  SEL R32, R32, RZ, P1 ;  /* 0x000000ff20207207 */ /* 0x000fc40000800000 */
[----:B------:R-:W-:Y:S02]  /*14600*/  MOV R36, R33 ;  /* 0x0000002100247202 */ /* 0x000fe40000000f00 */
[----:B------:R-:W-:Y:S02]  /*14610*/  IABS R64, R64 ;  /* 0x0000004000407213 */ /* 0x000fe40000000000 */
[C---:B------:R-:W-:Y:S01]  /*14620*/  ISETP.NE.AND P1, PT, R36.reuse, 0x1869f, PT ;  /* 0x0001869f2400780c */ /* 0x040fe20003f25270 */
[----:B------:R-:W2:Y:S03]  /*14630*/  I2F.F64.U32 R32, R32 ;  /* 0x0000002000207312 */ /* 0x000ea60000201800 */
[----:B------:R-:W-:Y:S02]  /*14640*/  SEL R36, R36, RZ, P1 ;  /* 0x000000ff24247207 */ /* 0x000fe40000800000 */
[----:B------:R-:W-:Y:S01]  /*14650*/  ISETP.NE.AND P1, PT, R64, 0x1869f, PT ;  /* 0x0001869f4000780c */ /* 0x000fe20003f25270 */
[----:B-1----:R-:W-:-:S03]  /*14660*/  DMUL R24, R24, UR4 ;  /* 0x0000000418187c28 */ /* 0x002fc60008000000 */
[----:B------:R-:W1:Y:S01]  /*14670*/  I2F.F64.U32 R36, R36 ;  /* 0x0000002400247312 */ /* 0x000e620000201800 */
[----:B------:R-:W-:-:S04]  /*14680*/  SEL R64, R64, RZ, P1 ;  /* 0x000000ff40407207 */ /* 0x000fc80000800000 */
[----:B------:R-:W-:Y:S02]  /*14690*/  DFMA R24, R24, R34, R60 ;  /* 0x000000221818722b */ /* 0x000fe4000000003c */
[----:B--2---:R-:W-:Y:S01]  /*146a0*/  DMUL R32, R32, UR4 ;  /* 0x0000000420207c28 */ /* 0x004fe20008000000 */
[----:B------:R-:W2:Y:S01]  /*146b0*/  I2F.F64.U32 R34, R64 ;  /* 0x0000004000227312 */ /* 0x000ea20000201800 */
[----:B-1----:R-:W-:-:S06]  /*146c0*/  DMUL R36, R36, UR4 ;  /* 0x0000000424247c28 */ /* 0x002fcc0008000000 */
[----:B------:R-:W-:Y:S02]  /*146d0*/  DFMA R24, R32, R48, R24 ;  /* 0x000000302018722b */ /* 0x000fe40000000018 */
[----:B--2---:R-:W-:-:S06]  /*146e0*/  DMUL R34, R34, UR4 ;  /* 0x0000000422227c28 */ /* 0x004fcc0008000000 */
[----:B------:R-:W-:-:S08]  /*146f0*/  DFMA R24, R36, R62, R24 ;  /* 0x0000003e2418722b */ /* 0x000fd00000000018 */
[----:B------:R-:W-:-:S11]  /*14700*/  DFMA R60, R34, R52, R24 ;  /* 0x00000034223c722b */ /* 0x000fd60000000018 */
.L_x_245:
[----:B------:R-:W-:Y:S05]  /*14710*/  BSYNC.RECONVERGENT B1 ;  /* 0x0000000000017941 */ /* 0x000fea0003800200 */
.L_x_244:
[----:B------:R-:W-:Y:S05]  /*14720*/  @!P2 BRA `(.L_x_240) ;  /* 0x0000000000d0a947 */ /* 0x000fea0003800000 */
[----:B------:R-:W-:Y:S01]  /*14730*/  ISETP.NE.AND P1, PT, R67, 0x1, PT ;  /* 0x000000014300780c */ /* 0x000fe20003f25270 */
[----:B------:R-:W-:Y:S01]  /*14740*/  BSSY.RECONVERGENT B1, `(.L_x_246) ;  /* 0x0000021000017945 */ /* 0x000fe20003800200 */
[----:B------:R-:W-:-:S04]  /*14750*/  LOP3.LUT R3, R3, 0x1, RZ, 0xc0, !PT ;  /* 0x0000000103037812 */ /* 0x000fc800078ec0ff */
[----:B------:R-:W-:-:S07]  /*14760*/  ISETP.NE.U32.AND P2, PT, R3, 0x1, PT ;  /* 0x000000010300780c */ /* 0x000fce0003f45070 */
[----:B------:R-:W-:Y:S06]  /*14770*/  @!P1 BRA `(.L_x_247) ;  /* 0x0000000000749947 */ /* 0x000fec0003800000 */
[----:B-----5:R-:W-:-:S05]  /*14780*/  IMAD.WIDE.U32 R24, R66, 0x8, R14 ;  /* 0x0000000842187825 */ /* 0x020fca00078e000e */
[----:B------:R-:W2:Y:S04]  /*14790*/  LD.E.64 R32, desc[UR36][R24.64] ;  /* 0x0000002418207980 */ /* 0x000ea8000c101b00 */
[----:B------:R1:W3:Y:S02]  /*147a0*/  LD.E.64 R36, desc[UR36][R24.64+0x8] ;  /* 0x0000082418247980 */ /* 0x0002e4000c101b00 */
[----:B-1----:R-:W-:-:S05]  /*147b0*/  IMAD.WIDE.U32 R24, R66, 0x8, R20 ;  /* 0x0000000842187825 */ /* 0x002fca00078e0014 */
[----:B------:R-:W4:Y:S04]  /*147c0*/  LD.E.64 R34, desc[UR36][R24.64] ;  /* 0x0000002418227980 */ /* 0x000f28000c101b00 */
[----:B------:R-:W4:Y:S01]  /*147d0*/  LD.E.64 R24, desc[UR36][R24.64+0x8] ;  /* 0x0000082418187980 */ /* 0x000f22000c101b00 */
[----:B--2---:R-:W-:-:S06]  /*147e0*/  IMAD.WIDE R32, R56, 0x4, R32 ;  /* 0x0000000438207825 */ /* 0x004fcc00078e0220 */
[----:B------:R-:W2:Y:S01]  /*147f0*/  LD.E R32, desc[UR36][R32.64] ;  /* 0x0000002420207980 */ /* 0x000ea2000c101900 */
[----:B---3--:R-:W-:-:S05]  /*14800*/  IMAD.WIDE R36, R56, 0x4, R36 ;  /* 0x0000000438247825 */ /* 0x008fca00078e0224 */
[----:B------:R-:W3:Y:S01]  /*14810*/  LD.E R33, desc[UR36][R36.64] ;  /* 0x0000002424217980 */ /* 0x000ee2000c101900 */
[----:B----4-:R-:W-:-:S06]  /*14820*/  IMAD.WIDE R34, R19, 0x8, R34 ;  /* 0x0000000813227825 */ /* 0x010fcc00078e0222 */
[----:B------:R-:W4:Y:S01]  /*14830*/  LD.E.64 R34, desc[UR36][R34.64] ;  /* 0x0000002422227980 */ /* 0x000f22000c101b00 */
[----:B------:R-:W-:-:S05]  /*14840*/  IMAD.WIDE R24, R19, 0x8, R24 ;  /* 0x0000000813187825 */ /* 0x000fca00078e0218 */
[----:B------:R1:W4:Y:S01]  /*14850*/  LD.E.64 R36, desc[UR36][R24.64] ;  /* 0x0000002418247980 */ /* 0x000322000c101b00 */
[----:B------:R-:W-:Y:S01]  /*14860*/  UMOV UR4, 0xf6c91c1b ;  /* 0xf6c91c1b00047882 */ /* 0x000fe20000000000 */
[----:B------:R-:W-:Y:S01]  /*14870*/  UMOV UR5, 0x3b30b0ed ;  /* 0x3b30b0ed00057882 */ /* 0x000fe20000000000 */
[----:B------:R-:W-:Y:S02]  /*14880*/  IADD3 R66, PT, PT, R66, 0x2, RZ ;  /* 0x0000000242427810 */ /* 0x000fe40007ffe0ff */
[----:B--2---:R-:W-:-:S04]  /*14890*/  IABS R3, R32 ;  /* 0x0000002000037213 */ /* 0x004fc80000000000 */
[----:B------:R-:W-:-:S04]  /*148a0*/  ISETP.NE.AND P1, PT, R3, 0x1869f, PT ;  /* 0x0001869f0300780c */ /* 0x000fc80003f25270 */
[----:B-1----:R-:W-:Y:S02]  /*148b0*/  SEL R24, R3, RZ, P1 ;  /* 0x000000ff03187207 */ /* 0x002fe40000800000 */
[----:B---3--:R-:W-:-:S04]  /*148c0*/  IABS R32, R33 ;  /* 0x0000002100207213 */ /* 0x008fc80000000000 */
[C---:B------:R-:W-:Y:S01]  /*148d0*/  ISETP.NE.AND P1, PT, R32.reuse, 0x1869f, PT ;  /* 0x0001869f2000780c */ /* 0x040fe20003f25270 */
[----:B------:R-:W1:Y:S03]  /*148e0*/  I2F.F64.U32 R24, R24 ;  /* 0x0000001800187312 */ /* 0x000e660000201800 */
[----:B------:R-:W-:-:S06]  /*148f0*/  SEL R32, R32, RZ, P1 ;  /* 0x000000ff20207207 */ /* 0x000fcc0000800000 */
[----:B------:R-:W2:Y:S01]  /*14900*/  I2F.F64.U32 R32, R32 ;  /* 0x0000002000207312 */ /* 0x000ea20000201800 */
[----:B-1----:R-:W-:-:S08]  /*14910*/  DMUL R24, R24, UR4 ;  /* 0x0000000418187c28 */ /* 0x002fd00008000000 */
[----:B----4-:R-:W-:Y:S02]  /*14920*/  DFMA R24, R24, R34, R60 ;  /* 0x000000221818722b */ /* 0x010fe4000000003c */
[----:B--2---:R-:W-:-:S08]  /*14930*/  DMUL R32, R32, UR4 ;  /* 0x0000000420207c28 */ /* 0x004fd00008000000 */
[----:B------:R-:W-:-:S11]  /*14940*/  DFMA R60, R32, R36, R24 ;  /* 0x00000024203c722b */ /* 0x000fd60000000018 */
.L_x_247:
[----:B------:R-:W-:Y:S05]  /*14950*/  BSYNC.RECONVERGENT B1 ;  /* 0x0000000000017941 */ /* 0x000fea0003800200 */
.L_x_246:
[----:B------:R-:W-:Y:S05]  /*14960*/  @P2 BRA `(.L_x_240) ;  /* 0x0000000000402947 */ /* 0x000fea0003800000 */
[----:B-----5:R-:W-:-:S06]  /*14970*/  IMAD.WIDE.U32 R14, R66, 0x8, R14 ;  /* 0x00000008420e7825 */ /* 0x020fcc00078e000e */
[----:B------:R-:W2:Y:S01]  /*14980*/  LD.E.64 R14, desc[UR36][R14.64] ;  /* 0x000000240e0e7980 */ /* 0x000ea2000c101b00 */
[----:B------:R-:W-:-:S06]  /*14990*/  IMAD.WIDE.U32 R20, R66, 0x8, R20 ;  /* 0x0000000842147825 */ /* 0x000fcc00078e0014 */
[----:B------:R-:W3:Y:S01]  /*149a0*/  LD.E.64 R20, desc[UR36][R20.64] ;  /* 0x0000002414147980 */ /* 0x000ee2000c101b00 */
[----:B--2---:R-:W-:-:S06]  /*149b0*/  IMAD.WIDE R14, R56, 0x4, R14 ;  /* 0x00000004380e7825 */ /* 0x004fcc00078e020e */
[----:B------:R-:W2:Y:S01]  /*149c0*/  LD.E R14, desc[UR36][R14.64] ;  /* 0x000000240e0e7980 */ /* 0x000ea2000c101900 */
[----:B---3--:R-:W-:-:S06]  /*149d0*/  IMAD.WIDE R20, R19, 0x8, R20 ;  /* 0x0000000813147825 */ /* 0x008fcc00078e0214 */
[----:B------:R-:W3:Y:S01]  /*149e0*/  LD.E.64 R20, desc[UR36][R20.64] ;  /* 0x0000002414147980 */ /* 0x000ee2000c101b00 */
[----:B------:R-:W-:Y:S01]  /*149f0*/  UMOV UR4, 0xf6c91c1b ;  /* 0xf6c91c1b00047882 */ /* 0x000fe20000000000 */
[----:B------:R-:W-:Y:S01]  /*14a00*/  UMOV UR5, 0x3b30b0ed ;  /* 0x3b30b0ed00057882 */ /* 0x000fe20000000000 */
[----:B--2---:R-:W-:-:S04]  /*14a10*/  IABS R14, R14 ;  /* 0x0000000e000e7213 */ /* 0x004fc80000000000 */
[----:B------:R-:W-:-:S04]  /*14a20*/  ISETP.NE.AND P1, PT, R14, 0x1869f, PT ;  /* 0x0001869f0e00780c */ /* 0x000fc80003f25270 */
[----:B------:R-:W-:-:S06]  /*14a30*/  SEL R14, R14, RZ, P1 ;  /* 0x000000ff0e0e7207 */ /* 0x000fcc0000800000 */
[----:B------:R-:W1:Y:S02]  /*14a40*/  I2F.F64.U32 R14, R14 ;  /* 0x0000000e000e7312 */ /* 0x000e640000201800 */
[----:B-1----:R-:W-:-:S08]  /*14a50*/  DMUL R14, R14, UR4 ;  /* 0x000000040e0e7c28 */ /* 0x002fd00008000000 */
[----:B---3--:R-:W-:-:S11]  /*14a60*/  DFMA R60, R14, R20, R60 ;  /* 0x000000140e3c722b */ /* 0x008fd6000000003c */
.L_x_240:
[----:B------:R-:W-:Y:S05]  /*14a70*/  BSYNC.RECONVERGENT B0 ;  /* 0x0000000000007941 */ /* 0x000fea0003800200 */
.L_x_239:
[----:B------:R-:W-:-:S06]  /*14a80*/  IMAD.WIDE R10, R22, 0x4, R10 ;  /* 0x00000004160a7825 */ /* 0x000fcc00078e020a */
[----:B------:R-:W2:Y:S01]  /*14a90*/  LD.E R10, desc[UR36][R10.64] ;  /* 0x000000240a0a7980 */ /* 0x000ea2000c101900 */
[----:B-----5:R-:W1:Y:S03]  /*14aa0*/  @P0 LDC.64 R14, c[0x0][0x388] ;  /* 0x0000e200ff0e0b82 */ /* 0x020e660000000a00 */
[----:B-1----:R-:W3:Y:S01]  /*14ab0*/  @P0 LDG.E.64 R14, desc[UR36][R14.64+0x48] ;  /* 0x000048240e0e0981 */ /* 0x002ee2000c1e1b00 */
[----:B--2---:R-:W-:-:S13]  /*14ac0*/  ISETP.GE.AND P1, PT, R10, 0x1, PT ;  /* 0x000000010a00780c */ /* 0x004fda0003f26270 */
[----:B------:R-:W1:Y:S02]  /*14ad0*/  @P1 LDC.64 R10, c[0x0][0x388] ;  /* 0x0000e200ff0a1b82 */ /* 0x000e640000000a00 */
[----:B-1----:R-:W2:Y:S01]  /*14ae0*/  @P1 LDG.E.64 R10, desc[UR36][R10.64+0x40] ;  /* 0x000040240a0a1981 */ /* 0x002ea2000c1e1b00 */
[----:B------:R-:W-:-:S05]  /*14af0*/  IMAD.WIDE R12, R22, 0x4, R12 ;  /* 0x00000004160c7825 */ /* 0x000fca00078e020c */
[----:B------:R-:W4:Y:S01]  /*14b00*/  LD.E R3, desc[UR36][R12.64] ;  /* 0x000000240c037980 */ /* 0x000f22000c101900 */
[----:B---3--:R-:W-:-:S06]  /*14b10*/  @P0 IMAD.WIDE R14, R57, 0x8, R14 ;  /* 0x00000008390e0825 */ /* 0x008fcc00078e020e */
[----:B------:R-:W3:Y:S01]  /*14b20*/  @P0 LD.E.64 R14, desc[UR36][R14.64] ;  /* 0x000000240e0e0980 */ /* 0x000ee2000c101b00 */
[----:B--2---:R-:W-:-:S06]  /*14b30*/  @P1 IMAD.WIDE R10, R57, 0x8, R10 ;  /* 0x00000008390a1825 */ /* 0x004fcc00078e020a */
[----:B------:R-:W2:Y:S01]  /*14b40*/  @P1 LD.E.64 R10, desc[UR36][R10.64] ;  /* 0x000000240a0a1980 */ /* 0x000ea2000c101b00 */
[----:B------:R-:W-:Y:S01]  /*14b50*/  BSSY.RECONVERGENT B0, `(.L_x_248) ;  /* 0x00000f2000007945 */ /* 0x000fe20003800200 */
[----:B--2---:R-:W-:Y:S01]  /*14b60*/  @P1 DADD R60, R60, R10 ;  /* 0x000000003c3c1229 */ /* 0x004fe2000000000a */
[----:B----4-:R-:W-:-:S07]  /*14b70*/  ISETP.GE.AND P1, PT, R3, 0x1, PT ;  /* 0x000000010300780c */ /* 0x010fce0003f26270 */
[----:B---3--:R-:W-:-:S06]  /*14b80*/  @P0 DADD R60, R60, R14 ;  /* 0x000000003c3c0229 */ /* 0x008fcc000000000e */
[----:B------:R-:W-:Y:S05]  /*14b90*/  @!P1 BRA `(.L_x_249) ;  /* 0x0000000c00b49947 */ /* 0x000fea0003800000 */
[----:B------:R-:W2:Y:S01]  /*14ba0*/  LDG.E.64 R12, desc[UR36][R8.64+0x168] ;  /* 0x00016824080c7981 */ /* 0x000ea2000c1e1b00 */
[----:B------:R-:W1:Y:S03]  /*14bb0*/  LDC.64 R10, c[0x0][0x388] ;  /* 0x0000e200ff0a7b82 */ /* 0x000e660000000a00 */
[----:B-1----:R-:W5:Y:S04]  /*14bc0*/  LDG.E.64 R10, desc[UR36][R10.64+0x20] ;  /* 0x000020240a0a7981 */ /* 0x002f68000c1e1b00 */
[----:B--2---:R-:W5:Y:S01]  /*14bd0*/  LD.E.64 R12, desc[UR36][R12.64+0x8] ;  /* 0x000008240c0c7980 */ /* 0x004f62000c101b00 */
[C---:B------:R-:W-:Y:S01]  /*14be0*/  ISETP.GE.U32.AND P0, PT, R3.reuse, 0x8, PT ;  /* 0x000000080300780c */ /* 0x040fe20003f06070 */
[----:B------:R-:W-:Y:S01]  /*14bf0*/  BSSY.RECONVERGENT B1, `(.L_x_250) ;  /* 0x0000074000017945 */ /* 0x000fe20003800200 */
[----:B------:R-:W-:-:S02]  /*14c00*/  LOP3.LUT R82, R3, 0x7, RZ, 0xc0, !PT ;  /* 0x0000000703527812 */ /* 0x000fc400078ec0ff */
[----:B------:R-:W-:-:S09]  /*14c10*/  MOV R62, 0x1 ;  /* 0x00000001003e7802 */ /* 0x000fd20000000f00 */
[----:B------:R-:W-:Y:S05]  /*14c20*/  @!P0 BRA `(.L_x_251) ;  /* 0x0000000400c08947 */ /* 0x000fea0003800000 */
[----:B------:R-:W-:Y:S01]  /*14c30*/  BSSY.RECONVERGENT B2, `(.L_x_251) ;  /* 0x000006f000027945 */ /* 0x000fe20003800200 */
[----:B------:R-:W-:Y:S01]  /*14c40*/  LOP3.LUT R83, R3, 0x7ffffff8, RZ, 0xc0, !PT ;  /* 0x7ffffff803537812 */ /* 0x000fe200078ec0ff */
[----:B------:R-:W-:-:S07]  /*14c50*/  IMAD.MOV.U32 R68, RZ, RZ, 0x1 ;  /* 0x00000001ff447424 */ /* 0x000fce00078e00ff */
.L_x_252:
        /* <DEDUP_REMOVED lines=37> */
[C---:B-1----:R-:W-:Y:S02]  /*14eb0*/  IMAD.WIDE R14, R22.reuse, 0x8, R14 ;  /* 0x00000008160e7825 */ /* 0x042fe400078e020e */
[----:B------:R-:W4:Y:S02]  /*14ec0*/  LD.E R76, desc[UR36][R76.64] ;  /* 0x000000244c4c7980 */ /* 0x000f24000c101900 */
[----:B------:R-:W-:Y:S02]  /*14ed0*/  IMAD.WIDE R80, R57, 0x4, R80 ;  /* 0x0000000439507825 */ /* 0x000fe400078e0250 */
[----:B------:R2:W4:Y:S02]  /*14ee0*/  LD.E.64 R34, desc[UR36][R14.64] ;  /* 0x000000240e227980 */ /* 0x000524000c101b00 */
[----:B------:R-:W-:-:S02]  /*14ef0*/  IMAD.WIDE R66, R22, 0x8, R66 ;  /* 0x0000000816427825 */ /* 0x000fc400078e0242 */
        /* <DEDUP_REMOVED lines=27> */
[----:B------:R-:W-:-:S04]  /*150b0*/  ISETP.NE.AND P0, PT, R32, 0x1869f, PT ;  /* 0x0001869f2000780c */ /* 0x000fc80003f05270 */
[----:B------:R-:W-:Y:S01]  /*150c0*/  SEL R32, R32, RZ, P0 ;  /* 0x000000ff20207207 */ /* 0x000fe20000000000 */
[----:B------:R-:W-:Y:S01]  /*150d0*/  DFMA R14, R20, R36, R14 ;  /* 0x00000024140e722b */ /* 0x000fe2000000000e */
[----:B------:R-:W-:Y:S02]  /*150e0*/  IABS R33, R64 ;  /* 0x0000004000217213 */ /* 0x000fe40000000000 */
[----:B------:R2:W3:Y:S01]  /*150f0*/  I2F.F64.U32 R20, R32 ;  /* 0x0000002000147312 */ /* 0x0004e20000201800 */
[----:B------:R-:W-:Y:S01]  /*15100*/  IABS R72, R72 ;  /* 0x0000004800487213 */ /* 0x000fe20000000000 */
[----:B-1----:R-:W-:Y:S01]  /*15110*/  DMUL R24, R24, UR4 ;  /* 0x0000000418187c28 */ /* 0x002fe20008000000 */
[----:B------:R-:W-:-:S04]  /*15120*/  ISETP.NE.AND P0, PT, R33, 0x1869f, PT ;  /* 0x0001869f2100780c */ /* 0x000fc80003f05270 */
[----:B--2---:R-:W-:Y:S02]  /*15130*/  SEL R32, R33, RZ, P0 ;  /* 0x000000ff21207207 */ /* 0x004fe40000000000 */
[----:B------:R-:W-:Y:S01]  /*15140*/  MOV R33, R72 ;  /* 0x0000004800217202 */ /* 0x000fe20000000f00 */
[----:B------:R-:W-:-:S03]  /*15150*/  DFMA R14, R24, R52, R14 ;  /* 0x00000034180e722b */ /* 0x000fc6000000000e */
[C---:B------:R-:W-:Y:S01]  /*15160*/  ISETP.NE.AND P0, PT, R33.reuse, 0x1869f, PT ;  /* 0x0001869f2100780c */ /* 0x040fe20003f05270 */
[----:B------:R1:W2:Y:S01]  /*15170*/  I2F.F64.U32 R24, R32 ;  /* 0x0000002000187312 */ /* 0x0002a20000201800 */
        /* <DEDUP_REMOVED lines=10> */
[----:B------:R-:W-:Y:S01]  /*15220*/  IMAD.MOV.U32 R34, RZ, RZ, R80 ;  /* 0x000000ffff227224 */ /* 0x000fe200078e0050 */
[----:B------:R-:W-:Y:S02]  /*15230*/  DFMA R14, R24, R66, R14 ;  /* 0x00000042180e722b */ /* 0x000fe4000000000e */
[----:B-1----:R-:W-:Y:S02]  /*15240*/  DMUL R32, R32, UR4 ;  /* 0x0000000420207c28 */ /* 0x002fe40008000000 */
[----:B------:R-:W-:-:S04]  /*15250*/  ISETP.NE.AND P0, PT, R34, 0x1869f, PT ;  /* 0x0001869f2200780c */ /* 0x000fc80003f05270 */
[----:B------:R-:W-:Y:S02]  /*15260*/  SEL R34, R34, RZ, P0 ;  /* 0x000000ff22227207 */ /* 0x000fe40000000000 */
[----:B------:R-:W-:Y:S02]  /*15270*/  DFMA R14, R32, R74, R14 ;  /* 0x0000004a200e722b */ /* 0x000fe4000000000e */
[----:B--2---:R-:W-:Y:S01]  /*15280*/  DMUL R20, R20, UR4 ;  /* 0x0000000414147c28 */ /* 0x004fe20008000000 */
[----:B------:R-:W1:Y:S07]  /*15290*/  I2F.F64.U32 R24, R34 ;  /* 0x0000002200187312 */ /* 0x000e6e0000201800 */
[----:B------:R-:W-:Y:S01]  /*152a0*/  DFMA R14, R20, R78, R14 ;  /* 0x0000004e140e722b */ /* 0x000fe2000000000e */
[----:B------:R-:W-:-:S04]  /*152b0*/  IADD3 R20, PT, PT, R68, 0x7, RZ ;  /* 0x0000000744147810 */ /* 0x000fc80007ffe0ff */
[----:B------:R-:W-:Y:S01]  /*152c0*/  ISETP.NE.AND P0, PT, R20, R83, PT ;  /* 0x000000531400720c */ /* 0x000fe20003f05270 */
[----:B-1----:R-:W-:Y:S01]  /*152d0*/  DMUL R24, R24, UR4 ;  /* 0x0000000418187c28 */ /* 0x002fe20008000000 */
[----:B------:R-:W-:-:S05]  /*152e0*/  IADD3 R62, PT, PT, R68, 0x8, RZ ;  /* 0x00000008443e7810 */ /* 0x000fca0007ffe0ff */
[----:B------:R-:W-:Y:S02]  /*152f0*/  IMAD.MOV.U32 R68, RZ, RZ, R62 ;  /* 0x000000ffff447224 */ /* 0x000fe400078e003e */
[----:B------:R-:W-:-:S04]  /*15300*/  DFMA R60, R24, R48, R14 ;  /* 0x00000030183c722b */ /* 0x000fc8000000000e */
[----:B------:R-:W-:Y:S07]  /*15310*/  @P0 BRA `(.L_x_252) ;  /* 0xfffffff800500947 */ /* 0x000fee000383ffff */
[----:B------:R-:W-:Y:S05]  /*15320*/  BSYNC.RECONVERGENT B2 ;  /* 0x0000000000027941 */ /* 0x000fea0003800200 */
.L_x_251:
[----:B------:R-:W-:Y:S05]  /*15330*/  BSYNC.RECONVERGENT B1 ;  /* 0x0000000000017941 */ /* 0x000fea0003800200 */
.L_x_250:
        /* <DEDUP_REMOVED lines=35> */
[----:B------:R-:W-:Y:S02]  /*15570*/  IADD3 R62, PT, PT, R62, 0x4, RZ ;  /* 0x000000043e3e7810 */ /* 0x000fe40007ffe0ff */
        /* <DEDUP_REMOVED lines=25> */
.L_x_254:
[----:B------:R-:W-:Y:S05]  /*15710*/  BSYNC.RECONVERGENT B1 ;  /* 0x0000000000017941 */ /* 0x000fea0003800200 */
.L_x_253:
        /* <DEDUP_REMOVED lines=22> */
[----:B------:R-:W-:Y:S01]  /*15880*/  VIADD R62, R62, 0x2 ;  /* 0x000000023e3e7836 */ /* 0x000fe20000000000 */
        /* <DEDUP_REMOVED lines=12> */
.L_x_256:
[----:B------:R-:W-:Y:S05]  /*15950*/  BSYNC.RECONVERGENT B1 ;  /* 0x0000000000017941 */ /* 0x000fea0003800200 */
.L_x_255:
        /* <DEDUP_REMOVED lines=17> */
.L_x_249:
[----:B------:R-:W-:Y:S05]  /*15a70*/  BSYNC.RECONVERGENT B0 ;  /* 0x0000000000007941 */ /* 0x000fea0003800200 */
.L_x_248:
[----:B-----5:R-:W2:Y:S04]  /*15a80*/  LDG.E.64 R10, desc[UR36][R8.64+0x220] ;  /* 0x00022024080a7981 */ /* 0x020ea8000c1e1b00 */
[----:B--2---:R-:W2:Y:S02]  /*15a90*/  LD.E.64 R10, desc[UR36][R10.64+0x10] ;  /* 0x000010240a0a7980 */ /* 0x004ea4000c101b00 */
[----:B--2---:R-:W-:-:S05]  /*15aa0*/  IMAD.WIDE R10, R19, 0x4, R10 ;  /* 0x00000004130a7825 */ /* 0x004fca00078e020a */
[----:B------:R-:W2:Y:S02]  /*15ab0*/  LD.E R3, desc[UR36][R10.64] ;  /* 0x000000240a037980 */ /* 0x000ea4000c101900 */
[----:B--2---:R-:W-:-:S05]  /*15ac0*/  IADD3 R3, PT, PT, R3, -0x1, RZ ;  /* 0xffffffff03037810 */ /* 0x004fca0007ffe0ff */
[----:B------:R1:W-:Y:S04]  /*15ad0*/  ST.E desc[UR36][R10.64], R3 ;  /* 0x000000030a007985 */ /* 0x0003e8000c101924 */
[----:B-1----:R-:W2:Y:S04]  /*15ae0*/  LDG.E.64 R10, desc[UR36][R8.64+0x220] ;  /* 0x00022024080a7981 */ /* 0x002ea8000c1e1b00 */
[----:B--2---:R-:W2:Y:S02]  /*15af0*/  LD.E.64 R10, desc[UR36][R10.64+0x10] ;  /* 0x000010240a0a7980 */ /* 0x004ea4000c101b00 */
[----:B--2---:R-:W-:-:S05]  /*15b00*/  IMAD.WIDE R10, R22, 0x4, R10 ;  /* 0x00000004160a7825 */ /* 0x004fca00078e020a */
[----:B------:R-:W2:Y:S02]  /*15b10*/  LD.E R3, desc[UR36][R10.64] ;  /* 0x000000240a037980 */ /* 0x000ea4000c101900 */
[----:B--2---:R-:W-:-:S05]  /*15b20*/  IADD3 R3, PT, PT, R3, -0x1, RZ ;  /* 0xffffffff03037810 */ /* 0x004fca0007ffe0ff */
[----:B------:R1:W-:Y:S04]  /*15b30*/  ST.E desc[UR36][R10.64], R3 ;  /* 0x000000030a007985 */ /* 0x0003e8000c101924 */
[----:B-1----:R-:W2:Y:S01]  /*15b40*/  LDG.E.64 R10, desc[UR36][R8.64+0x208] ;  /* 0x00020824080a7981 */ /* 0x002ea2000c1e1b00 */
[----:B------:R-:W1:Y:S03]  /*15b50*/  LDC.64 R14, c[0x0][0x388] ;  /* 0x0000e200ff0e7b82 */ /* 0x000e660000000a00 */
[----:B-1----:R-:W3:Y:S01]  /*15b60*/  LDG.E.64 R12, desc[UR36][R14.64+0x8] ;  /* 0x000008240e0c7981 */ /* 0x002ee2000c1e1b00 */
[----:B--2---:R-:W-:-:S06]  /*15b70*/  IMAD.WIDE R10, R19, 0x8, R10 ;  /* 0x00000008130a7825 */ /* 0x004fcc00078e020a */
[----:B------:R-:W2:Y:S02]  /*15b80*/  LD.E.64 R10, desc[UR36][R10.64] ;  /* 0x000000240a0a7980 */ /* 0x000ea4000c101b00 */
[----:B--2---:R-:W-:-:S05]  /*15b90*/  IMAD.WIDE R10, R22, 0x4, R10 ;  /* 0x00000004160a7825 */ /* 0x004fca00078e020a */
[----:B------:R-:W2:Y:S01]  /*15ba0*/  LD.E R20, desc[UR36][R10.64] ;  /* 0x000000240a147980 */ /* 0x000ea2000c101900 */
[----:B---3--:R-:W-:-:S05]  /*15bb0*/  IMAD.WIDE R12, R56, 0x4, R12 ;  /* 0x00000004380c7825 */ /* 0x008fca00078e020c */
[----:B--2---:R1:W-:Y:S04]  /*15bc0*/  ST.E desc[UR36][R12.64], R20 ;  /* 0x000000140c007985 */ /* 0x0043e8000c101924 */
[----:B------:R-:W1:Y:S02]  /*15bd0*/  LDG.E.64 R10, desc[UR36][R14.64+0x8] ;  /* 0x000008240e0a7981 */ /* 0x000e64000c1e1b00 */
[----:B-1----:R-:W-:Y:S02]  /*15be0*/  IMAD.WIDE R12, R56, 0x4, R10 ;  /* 0x00000004380c7825 */ /* 0x002fe400078e020a */
[----:B------:R-:W2:Y:S04]  /*15bf0*/  LDG.E.64 R10, desc[UR36][R8.64+0x1d8] ;  /* 0x0001d824080a7981 */ /* 0x000ea8000c1e1b00 */
[----:B------:R2:W3:Y:S02]  /*15c00*/  LD.E R3, desc[UR36][R12.64] ;  /* 0x000000240c037980 */ /* 0x0004e4000c101900 */
[----:B--2---:R-:W-:-:S04]  /*15c10*/  IMAD.WIDE R12, R19, 0x4, R10 ;  /* 0x00000004130c7825 */ /* 0x004fc800078e020a */
[----:B---3--:R-:W-:Y:S01]  /*15c20*/  IMAD.WIDE R10, R3, 0x4, R10 ;  /* 0x00000004030a7825 */ /* 0x008fe200078e020a */
[----:B------:R1:W2:Y:S04]  /*15c30*/  LD.E R24, desc[UR36][R12.64] ;  /* 0x000000240c187980 */ /* 0x0002a8000c101900 */
[----:B------:R3:W2:Y:S01]  /*15c40*/  LD.E R25, desc[UR36][R10.64] ;  /* 0x000000240a197980 */ /* 0x0006a2000c101900 */
[----:B------:R-:W-:Y:S01]  /*15c50*/  BSSY.RECONVERGENT B0, `(.L_x_257) ;  /* 0x0000040000007945 */ /* 0x000fe20003800200 */
[----:B------:R-:W-:Y:S01]  /*15c60*/  IMAD.MOV.U32 R48, RZ, RZ, R19 ;  /* 0x000000ffff307224 */ /* 0x000fe200078e0013 */
[-C--:B------:R-:W-:Y:S02]  /*15c70*/  MOV R3, R19.reuse ;  /* 0x0000001300037202 */ /* 0x080fe40000000f00 */
[----:B-1----:R-:W-:-:S02]  /*15c80*/  MOV R12, R19 ;  /* 0x00000013000c7202 */ /* 0x002fc40000000f00 */
[----:B---3--:R-:W-:Y:S01]  /*15c90*/  MOV R11, R19 ;  /* 0x00000013000b7202 */ /* 0x008fe20000000f00 */
[----:B------:R-:W-:Y:S01]  /*15ca0*/  IMAD.MOV.U32 R10, RZ, RZ, R19 ;  /* 0x000000ffff0a7224 */ /* 0x000fe200078e0013 */
[----:B------:R-:W-:Y:S02]  /*15cb0*/  MOV R19, R20 ;  /* 0x0000001400137202 */ /* 0x000fe40000000f00 */
[----:B--2---:R-:W-:-:S13]  /*15cc0*/  ISETP.GT.AND P0, PT, R25, R24, PT ;  /* 0x000000181900720c */ /* 0x004fda0003f04270 */
[----:B------:R-:W-:Y:S05]  /*15cd0*/  @!P0 BRA `(.L_x_258) ;  /* 0x0000000000dc8947 */ /* 0x000fea0003800000 */
[----:B------:R-:W-:Y:S01]  /*15ce0*/  IMAD.IADD R13, R25, 0x1, -R24 ;  /* 0x00000001190d7824 */ /* 0x000fe200078e0a18 */
[----:B------:R-:W-:Y:S01]  /*15cf0*/  BSSY.RECONVERGENT B1, `(.L_x_259) ;  /* 0x000001a000017945 */ /* 0x000fe20003800200 */
[----:B------:R-:W-:-:S03]  /*15d00*/  IADD3 R59, PT, PT, R24, 0x1, RZ ;  /* 0x00000001183b7810 */ /* 0x000fc60007ffe0ff */
[----:B------:R-:W-:-:S13]  /*15d10*/  LOP3.LUT P0, R13, R13, 0x3, RZ, 0xc0, !PT ;  /* 0x000000030d0d7812 */ /* 0x000fda000780c0ff */
[----:B------:R-:W-:Y:S05]  /*15d20*/  @!P0 BRA `(.L_x_260) ;  /* 0x0000000000588947 */ /* 0x000fea0003800000 */
[----:B------:R-:W2:Y:S02]  /*15d30*/  LDG.E.64 R20, desc[UR36][R14.64+0x20] ;  /* 0x000020240e147981 */ /* 0x000ea4000c1e1b00 */
[----:B--2---:R-:W-:-:S06]  /*15d40*/  IMAD.WIDE R20, R24, 0x8, R20 ;  /* 0x0000000818147825 */ /* 0x004fcc00078e0214 */
[----:B------:R-:W2:Y:S01]  /*15d50*/  LD.E.64 R20, desc[UR36][R20.64+0x8] ;  /* 0x0000082414147980 */ /* 0x000ea2000c101b00 */
[----:B------:R-:W-:Y:S02]  /*15d60*/  ISETP.NE.AND P0, PT, R13, 0x1, PT ;  /* 0x000000010d00780c */ /* 0x000fe40003f05270 */
[----:B------:R-:W-:Y:S01]  /*15d70*/  IADD3 R59, PT, PT, R24, 0x2, RZ ;  /* 0x00000002183b7810 */ /* 0x000fe20007ffe0ff */
[----:B--2---:R-:W-:-:S05]  /*15d80*/  IMAD.WIDE R20, R56, 0x4, R20 ;  /* 0x0000000438147825 */ /* 0x004fca00078e0214 */
[----:B------:R1:W-:Y:S05]  /*15d90*/  ST.E desc[UR36][R20.64], RZ ;  /* 0x000000ff14007985 */ /* 0x0003ea000c101924 */
[----:B------:R-:W-:Y:S05]  /*15da0*/  @!P0 BRA `(.L_x_260) ;  /* 0x0000000000388947 */ /* 0x000fea0003800000 */
[----:B-1----:R-:W2:Y:S02]  /*15db0*/  LDG.E.64 R20, desc[UR36][R14.64+0x20] ;  /* 0x000020240e147981 */ /* 0x002ea4000c1e1b00 */
[----:B--2---:R-:W-:-:S06]  /*15dc0*/  IMAD.WIDE R20, R24, 0x8, R20 ;  /* 0x0000000818147825 */ /* 0x004fcc00078e0214 */
[----:B------:R-:W2:Y:S01]  /*15dd0*/  LD.E.64 R20, desc[UR36][R20.64+0x10] ;  /* 0x0000102414147980 */ /* 0x000ea2000c101b00 */
[----:B------:R-:W-:Y:S01]  /*15de0*/  ISETP.NE.AND P0, PT, R13, 0x2, PT ;  /* 0x000000020d00780c */ /* 0x000fe20003f05270 */
[----:B------:R-:W-:Y:S02]  /*15df0*/  VIADD R59, R24, 0x3 ;  /* 0x00000003183b7836 */ /* 0x000fe40000000000 */
[----:B--2---:R-:W-:-:S05]  /*15e00*/  IMAD.WIDE R20, R56, 0x4, R20 ;  /* 0x0000000438147825 */ /* 0x004fca00078e0214 */
[----:B------:R2:W-:Y:S05]  /*15e10*/  ST.E desc[UR36][R20.64], RZ ;  /* 0x000000ff14007985 */ /* 0x0005ea000c101924 */
[----:B------:R-:W-:Y:S05]  /*15e20*/  @!P0 BRA `(.L_x_260) ;  /* 0x0000000000188947 */ /* 0x000fea0003800000 */
[----:B--2---:R-:W2:Y:S02]  /*15e30*/  LDG.E.64 R20, desc[UR36][R14.64+0x20] ;  /* 0x000020240e147981 */ /* 0x004ea4000c1e1b00 */
[----:B--2---:R-:W-:-:S06]  /*15e40*/  IMAD.WIDE R20, R24, 0x8, R20 ;  /* 0x0000000818147825 */ /* 0x004fcc00078e0214 */
[----:B------:R-:W2:Y:S01]  /*15e50*/  LD.E.64 R20, desc[UR36][R20.64+0x18] ;  /* 0x0000182414147980 */ /* 0x000ea2000c101b00 */
[----:B------:R-:W-:Y:S01]  /*15e60*/  IADD3 R59, PT, PT, R24, 0x4, RZ ;  /* 0x00000004183b7810 */ /* 0x000fe20007ffe0ff */
[----:B--2---:R-:W-:-:S05]  /*15e70*/  IMAD.WIDE R20, R56, 0x4, R20 ;  /* 0x0000000438147825 */ /* 0x004fca00078e0214 */
[----:B------:R3:W-:Y:S02]  /*15e80*/  ST.E desc[UR36][R20.64], RZ ;  /* 0x000000ff14007985 */ /* 0x0007e4000c101924 */
.L_x_260:
[----:B------:R-:W-:Y:S05]  /*15e90*/  BSYNC.RECONVERGENT B1 ;  /* 0x0000000000017941 */ /* 0x000fea0003800200 */
.L_x_259:
[----:B------:R-:W-:-:S04]  /*15ea0*/  IADD3 R13, PT, PT, R24, -R25, RZ ;  /* 0x80000019180d7210 */ /* 0x000fc80007ffe0ff */
[----:B------:R-:W-:-:S13]  /*15eb0*/  ISETP.GT.U32.AND P0, PT, R13, -0x4, PT ;  /* 0xfffffffc0d00780c */ /* 0x000fda0003f04070 */
[----:B------:R-:W-:Y:S05]  /*15ec0*/  @P0 BRA `(.L_x_258) ;  /* 0x0000000000600947 */ /* 0x000fea0003800000 */
.L_x_261:
[----:B-1234-:R-:W2:Y:S02]  /*15ed0*/  LDG.E.64 R20, desc[UR36][R14.64+0x20] ;  /* 0x000020240e147981 */ /* 0x01eea4000c1e1b00 */
[----:B--2---:R-:W-:-:S06]  /*15ee0*/  IMAD.WIDE R20, R59, 0x8, R20 ;  /* 0x000000083b147825 */ /* 0x004fcc00078e0214 */
[----:B------:R-:W2:Y:S02]  /*15ef0*/  LD.E.64 R20, desc[UR36][R20.64] ;  /* 0x0000002414147980 */ /* 0x000ea4000c101b00 */
[----:B--2---:R-:W-:-:S05]  /*15f00*/  IMAD.WIDE R20, R56, 0x4, R20 ;  /* 0x0000000438147825 */ /* 0x004fca00078e0214 */
[----:B------:R1:W-:Y:S04]  /*15f10*/  ST.E desc[UR36][R20.64], RZ ;  /* 0x000000ff14007985 */ /* 0x0003e8000c101924 */
[----:B-1----:R-:W2:Y:S02]  /*15f20*/  LDG.E.64 R20, desc[UR36][R14.64+0x20] ;  /* 0x000020240e147981 */ /* 0x002ea4000c1e1b00 */
        /* <DEDUP_REMOVED lines=11> */
[----:B------:R-:W2:Y:S01]  /*15fe0*/  LD.E.64 R20, desc[UR36][R20.64+0x18] ;  /* 0x0000182414147980 */ /* 0x000ea2000c101b00 */
[C---:B------:R-:W-:Y:S01]  /*15ff0*/  VIADD R13, R59.reuse, 0x3 ;  /* 0x000000033b0d7836 */ /* 0x040fe20000000000 */
[----:B------:R-:W-:-:S04]  /*16000*/  IADD3 R59, PT, PT, R59, 0x4, RZ ;  /* 0x000000043b3b7810 */ /* 0x000fc80007ffe0ff */
[----:B------:R-:W-:Y:S01]  /*16010*/  ISETP.NE.AND P0, PT, R13, R25, PT ;  /* 0x000000190d00720c */ /* 0x000fe20003f05270 */
[----:B--2---:R-:W-:-:S05]  /*16020*/  IMAD.WIDE R20, R56, 0x4, R20 ;  /* 0x0000000438147825 */ /* 0x004fca00078e0214 */
[----:B------:R4:W-:Y:S07]  /*16030*/  ST.E desc[UR36][R20.64], RZ ;  /* 0x000000ff14007985 */ /* 0x0009ee000c101924 */
[----:B------:R-:W-:Y:S05]  /*16040*/  @P0 BRA `(.L_x_261) ;  /* 0xfffffffc00a00947 */ /* 0x000fea000383ffff */
.L_x_258:
[----:B------:R-:W-:Y:S05]  /*16050*/  BSYNC.RECONVERGENT B0 ;  /* 0x0000000000007941 */ /* 0x000fea0003800200 */
.L_x_257:
[----:B------:R-:W5:Y:S02]  /*16060*/  LDG.E R13, desc[UR36][R8.64+0x1c4] ;  /* 0x0001c424080d7981 */ /* 0x000f64000c1e1900 */
[----:B-----5:R-:W-:-:S13]  /*16070*/  ISETP.GE.AND P0, PT, R13, 0x2, PT ;  /* 0x000000020d00780c */ /* 0x020fda0003f06270 */
[----:B-1234-:R-:W2:Y:S02]  /*16080*/  @P0 LDG.E.64 R20, desc[UR36][R14.64+0x48] ;  /* 0x000048240e140981 */ /* 0x01eea4000c1e1b00 */
[----:B--2---:R-:W-:-:S05]  /*16090*/  @P0 IMAD.WIDE R20, R59, 0x8, R20 ;  /* 0x000000083b140825 */ /* 0x004fca00078e0214 */
[----:B------:R1:W-:Y:S04]  /*160a0*/  @P0 ST.E.64 desc[UR36][R20.64], RZ ;  /* 0x000000ff14000985 */ /* 0x0003e8000c101b24 */
[----:B-1----:R-:W2:Y:S02]  /*160b0*/  LDG.E.64 R20, desc[UR36][R14.64] ;  /* 0x000000240e147981 */ /* 0x002ea4000c1e1b00 */
[----:B--2---:R-:W-:-:S05]  /*160c0*/  IMAD.WIDE R20, R57, 0x4, R20 ;  /* 0x0000000439147825 */ /* 0x004fca00078e0214 */
[----:B------:R-:W2:Y:S02]  /*160d0*/  LD.E R13, desc[UR36][R20.64] ;  /* 0x00000024140d7980 */ /* 0x000ea4000c101900 */
[----:B--2---:R-:W-:-:S05]  /*160e0*/  IADD3 R13, PT, PT, -R13, RZ, RZ ;  /* 0x000000ff0d0d7210 */ /* 0x004fca0007ffe1ff */
[----:B------:R1:W-:Y:S04]  /*160f0*/  ST.E desc[UR36][R20.64], R13 ;  /* 0x0000000d14007985 */ /* 0x0003e8000c101924 */
[----:B-1----:R-:W2:Y:S04]  /*16100*/  LDG.E.64 R20, desc[UR36][R8.64+0x218] ;  /* 0x0002182408147981 */ /* 0x002ea8000c1e1b00 */
[----:B--2---:R-:W2:Y:S02]  /*16110*/  LD.E.64 R20, desc[UR36][R20.64+0x10] ;  /* 0x0000102414147980 */ /* 0x004ea4000c101b00 */
[----:B--2---:R-:W-:-:S05]  /*16120*/  IMAD.WIDE R20, R19, 0x4, R20 ;  /* 0x0000000413147825 */ /* 0x004fca00078e0214 */
[----:B------:R-:W2:Y:S02]  /*16130*/  LD.E R13, desc[UR36][R20.64] ;  /* 0x00000024140d7980 */ /* 0x000ea4000c101900 */
[----:B--2---:R-:W-:-:S05]  /*16140*/  VIADD R13, R13, 0x1 ;  /* 0x000000010d0d7836 */ /* 0x004fca0000000000 */
[----:B------:R1:W-:Y:S04]  /*16150*/  ST.E desc[UR36][R20.64], R13 ;  /* 0x0000000d14007985 */ /* 0x0003e8000c101924 */
[----:B-1----:R-:W2:Y:S04]  /*16160*/  LDG.E.64 R20, desc[UR36][R8.64+0x1e8] ;  /* 0x0001e82408147981 */ /* 0x002ea8000c1e1b00 */
[----:B--2---:R-:W2:Y:S02]  /*16170*/  LD.E.64 R20, desc[UR36][R20.64+0x8] ;  /* 0x0000082414147980 */ /* 0x004ea4000c101b00 */
[----:B--2---:R-:W-:-:S06]  /*16180*/  IMAD.WIDE R20, R19, 0x4, R20 ;  /* 0x0000000413147825 */ /* 0x004fcc00078e0214 */
[----:B------:R-:W2:Y:S02]  /*16190*/  LD.E R20, desc[UR36][R20.64] ;  /* 0x0000002414147980 */ /* 0x000ea4000c101900 */
[----:B--2---:R-:W-:-:S13]  /*161a0*/  ISETP.GE.AND P0, PT, R20, 0x1, PT ;  /* 0x000000011400780c */ /* 0x004fda0003f06270 */
[----:B------:R-:W2:Y:S02]  /*161b0*/  @P0 LDG.E.64 R20, desc[UR36][R14.64+0x40] ;  /* 0x000040240e140981 */ /* 0x000ea4000c1e1b00 */
[----:B--2---:R-:W-:-:S05]  /*161c0*/  @P0 IMAD.WIDE R20, R56, 0x8, R20 ;  /* 0x0000000838140825 */ /* 0x004fca00078e0214 */
[----:B------:R1:W-:Y:S04]  /*161d0*/  @P0 ST.E.64 desc[UR36][R20.64], RZ ;  /* 0x000000ff14000985 */ /* 0x0003e8000c101b24 */
[----:B------:R-:W2:Y:S02]  /*161e0*/  LDG.E R13, desc[UR36][R8.64+0x1c4] ;  /* 0x0001c424080d7981 */ /* 0x000ea4000c1e1900 */
[----:B--2---:R-:W-:-:S13]  /*161f0*/  ISETP.GE.AND P0, PT, R13, 0x2, PT ;  /* 0x000000020d00780c */ /* 0x004fda0003f06270 */
[----:B-1----:R-:W2:Y:S02]  /*16200*/  @P0 LDG.E.64 R20, desc[UR36][R14.64+0x48] ;  /* 0x000048240e140981 */ /* 0x002ea4000c1e1b00 */
[----:B--2---:R-:W-:-:S05]  /*16210*/  @P0 IMAD.WIDE R20, R56, 0x8, R20 ;  /* 0x0000000838140825 */ /* 0x004fca00078e0214 */
[----:B------:R1:W-:Y:S04]  /*16220*/  @P0 ST.E.64 desc[UR36][R20.64], RZ ;  /* 0x000000ff14000985 */ /* 0x0003e8000c101b24 */
[----:B-1----:R-:W2:Y:S02]  /*16230*/  LDG.E.64 R20, desc[UR36][R8.64+0x1d8] ;  /* 0x0001d82408147981 */ /* 0x002ea4000c1e1b00 */
[----:B--2---:R-:W-:-:S06]  /*16240*/  IMAD.WIDE R20, R19, 0x4, R20 ;  /* 0x0000000413147825 */ /* 0x004fcc00078e0214 */
[----:B------:R-:W2:Y:S01]  /*16250*/  LD.E R20, desc[UR36][R20.64] ;  /* 0x0000002414147980 */ /* 0x000ea2000c101900 */
[----:B------:R-:W-:Y:S01]  /*16260*/  BSSY.RECONVERGENT B0, `(.L_x_262) ;  /* 0x0000012000007945 */ /* 0x000fe20003800200 */
[----:B--2---:R-:W-:-:S13]  /*16270*/  ISETP.GE.AND P0, PT, R20, 0x1, PT ;  /* 0x000000011400780c */ /* 0x004fda0003f06270 */
[----:B------:R-:W-:Y:S05]  /*16280*/  @!P0 BRA `(.L_x_263) ;  /* 0x00000000003c8947 */ /* 0x000fea0003800000 */
[----:B------:R-:W-:-:S07]  /*16290*/  HFMA2 R13, -RZ, RZ, 0, 5.9604644775390625e-08 ;  /* 0x00000001ff0d7431 */ /* 0x000fce00000001ff */
.L_x_264:
[----:B------:R-:W2:Y:S02]  /*162a0*/  LDG.E.64 R20, desc[UR36][R14.64+0x20] ;  /* 0x000020240e147981 */ /* 0x000ea4000c1e1b00 */
[----:B--2---:R-:W-:-:S06]  /*162b0*/  IMAD.WIDE.U32 R20, R13, 0x8, R20 ;  /* 0x000000080d147825 */ /* 0x004fcc00078e0014 */
[----:B------:R-:W2:Y:S02]  /*162c0*/  LD.E.64 R20, desc[UR36][R20.64] ;  /* 0x0000002414147980 */ /* 0x000ea4000c101b00 */
[----:B--2---:R-:W-:-:S05]  /*162d0*/  IMAD.WIDE R20, R56, 0x4, R20 ;  /* 0x0000000438147825 */ /* 0x004fca00078e0214 */
[----:B------:R-:W2:Y:S02]  /*162e0*/  LD.E R24, desc[UR36][R20.64] ;  /* 0x0000002414187980 */ /* 0x000ea4000c101900 */
[----:B--2---:R-:W-:-:S04]  /*162f0*/  SHF.R.S32.HI R24, RZ, 0x1f, R24 ;  /* 0x0000001fff187819 */ /* 0x004fc80000011418 */
[----:B------:R-:W-:-:S05]  /*16300*/  LOP3.LUT R24, R24, 0xfffe7961, RZ, 0xc0, !PT ;  /* 0xfffe796118187812 */ /* 0x000fca00078ec0ff */
[----:B------:R1:W-:Y:S04]  /*16310*/  ST.E desc[UR36][R20.64], R24 ;  /* 0x0000001814007985 */ /* 0x0003e8000c101924 */
[----:B-1----:R-:W2:Y:S02]  /*16320*/  LDG.E.64 R20, desc[UR36][R8.64+0x1d8] ;  /* 0x0001d82408147981 */ /* 0x002ea4000c1e1b00 */
[----:B--2---:R-:W-:-:S06]  /*16330*/  IMAD.WIDE R20, R19, 0x4, R20 ;  /* 0x0000000413147825 */ /* 0x004fcc00078e0214 */
[----:B------:R-:W2:Y:S02]  /*16340*/  LD.E R20, desc[UR36][R20.64] ;  /* 0x0000002414147980 */ /* 0x000ea4000c101900 */
[C---:B--2---:R-:W-:Y:S02]  /*16350*/  ISETP.GE.AND P0, PT, R13.reuse, R20, PT ;  /* 0x000000140d00720c */ /* 0x044fe40003f06270 */
[----:B------:R-:W-:-:S11]  /*16360*/  IADD3 R13, PT, PT, R13, 0x1, RZ ;  /* 0x000000010d0d7810 */ /* 0x000fd60007ffe0ff */
[----:B------:R-:W-:Y:S05]  /*16370*/  @!P0 BRA `(.L_x_264) ;  /* 0xfffffffc00c88947 */ /* 0x000fea000383ffff */
.L_x_263:
[----:B------:R-:W-:Y:S05]  /*16380*/  BSYNC.RECONVERGENT B0 ;  /* 0x0000000000007941 */ /* 0x000fea0003800200 */
.L_x_262:
[----:B------:R-:W2:Y:S04]  /*16390*/  LDG.E.64 R20, desc[UR36][R8.64+0x168] ;  /* 0x0001682408147981 */ /* 0x000ea8000c1e1b00 */
[----:B------:R-:W3:Y:S04]  /*163a0*/  LDG.E.64 R24, desc[UR36][R14.64+0x30] ;  /* 0x000030240e187981 */ /* 0x000ee8000c1e1b00 */
[----:B--2---:R-:W2:Y:S04]  /*163b0*/  LD.E.64 R20, desc[UR36][R20.64+0x20] ;  /* 0x0000202414147980 */ /* 0x004ea8000c101b00 */
[----:B---3--:R-:W3:Y:S04]  /*163c0*/  LD.E.64 R24, desc[UR36][R24.64+0x8] ;  /* 0x0000082418187980 */ /* 0x008ee8000c101b00 */
[----:B--2---:R-:W2:Y:S01]  /*163d0*/  LD.E.64 R20, desc[UR36][R20.64+0x8] ;  /* 0x0000082414147980 */ /* 0x004ea2000c101b00 */
[----:B---3--:R-:W-:-:S04]  /*163e0*/  IMAD.WIDE R24, R56, 0x8, R24 ;  /* 0x0000000838187825 */ /* 0x008fc800078e0218 */
[----:B--2---:R-:W-:-:S06]  /*163f0*/  IMAD.WIDE R20, R19, 0x8, R20 ;  /* 0x0000000813147825 */ /* 0x004fcc00078e0214 */
[----:B------:R-:W2:Y:S04]  /*16400*/  LD.E.64 R20, desc[UR36][R20.64] ;  /* 0x0000002414147980 */ /* 0x000ea8000c101b00 */
[----:B------:R1:W-:Y:S04]  /*16410*/  ST.E.64 desc[UR36][R24.64], R44 ;  /* 0x0000002c18007985 */ /* 0x0003e8000c101b24 */
[----:B-1----:R-:W3:Y:S04]  /*16420*/  LDG.E.64 R24, desc[UR36][R14.64+0x30] ;  /* 0x000030240e187981 */ /* 0x002ee8000c1e1b00 */
[----:B---3--:R-:W3:Y:S02]  /*16430*/  LD.E.64 R24, desc[UR36][R24.64+0x10] ;  /* 0x0000102418187980 */ /* 0x008ee4000c101b00 */
[----:B---3--:R-:W-:-:S05]  /*16440*/  IMAD.WIDE R24, R56, 0x8, R24 ;  /* 0x0000000838187825 */ /* 0x008fca00078e0218 */
[----:B------:R1:W-:Y:S04]  /*16450*/  ST.E.64 desc[UR36][R24.64], R42 ;  /* 0x0000002a18007985 */ /* 0x0003e8000c101b24 */
[----:B-1----:R-:W3:Y:S04]  /*16460*/  LDG.E.64 R24, desc[UR36][R14.64+0x30] ;  /* 0x000030240e187981 */ /* 0x002ee8000c1e1b00 */
[----:B---3--:R-:W3:Y:S02]  /*16470*/  LD.E.64 R24, desc[UR36][R24.64+0x18] ;  /* 0x0000182418187980 */ /* 0x008ee4000c101b00 */
[----:B---3--:R-:W-:-:S05]  /*16480*/  IMAD.WIDE R24, R56, 0x8, R24 ;  /* 0x0000000838187825 */ /* 0x008fca00078e0218 */
[----:B------:R1:W-:Y:S04]  /*16490*/  ST.E.64 desc[UR36][R24.64], R46 ;  /* 0x0000002e18007985 */ /* 0x0003e8000c101b24 */
[----:B------:R-:W3:Y:S04]  /*164a0*/  LDG.E.64 R14, desc[UR36][R14.64+0x30] ;  /* 0x000030240e0e7981 */ /* 0x000ee8000c1e1b00 */
[----:B------:R-:W4:Y:S04]  /*164b0*/  LDG.E.64 R42, desc[UR36][R4.64] ;  /* 0x00000024042a7981 */ /* 0x000f28000c1e1b00 */
[----:B------:R-:W2:Y:S04]  /*164c0*/  LDG.E.64 R52, desc[UR36][R4.64+0x10] ;  /* 0x0000102404347981 */ /* 0x000ea8000c1e1b00 */
[----:B-1----:R-:W4:Y:S04]  /*164d0*/  LDG.E.64 R24, desc[UR36][R8.64+0x160] ;  /* 0x0001602408187981 */ /* 0x002f28000c1e1b00 */
[----:B------:R-:W2:Y:S04]  /*164e0*/  LDG.E.64 R44, desc[UR36][R4.64+0x8] ;  /* 0x00000824042c7981 */ /* 0x000ea8000c1e1b00 */
[----:B---3--:R-:W3:Y:S04]  /*164f0*/  LD.E.64 R32, desc[UR36][R14.64+0x10] ;  /* 0x000010240e207980 */ /* 0x008ee8000c101b00 */
[----:B------:R-:W3:Y:S04]  /*16500*/  LD.E.64 R36, desc[UR36][R14.64+0x18] ;  /* 0x000018240e247980 */ /* 0x000ee8000c101b00 */
[----:B----4-:R-:W4:Y:S04]  /*16510*/  LD.E.64 R34, desc[UR36][R24.64+0x8] ;  /* 0x0000082418227980 */ /* 0x010f28000c101b00 */
[----:B------:R2:W3:Y:S01]  /*16520*/  LD.E.64 R24, desc[UR36][R14.64+0x8] ;  /* 0x000008240e187980 */ /* 0x0004e2000c101b00 */
[----:B------:R-:W-:-:S04]  /*16530*/  SHF.R.U32.HI R13, RZ, 0x2, R43 ;  /* 0x00000002ff0d7819 */ /* 0x000fc8000001162b */
[----:B------:R-:W-:Y:S01]  /*16540*/  LOP3.LUT R13, R13, R43, RZ, 0x3c, !PT ;  /* 0x0000002b0d0d7212 */ /* 0x000fe200078e3cff */
[----:B--2---:R-:W-:-:S03]  /*16550*/  IMAD.SHL.U32 R14, R53, 0x10, RZ ;  /* 0x00000010350e7824 */ /* 0x004fc600078e00ff */
[----:B------:R-:W-:-:S04]  /*16560*/  SHF.L.U32 R15, R13, 0x1, RZ ;  /* 0x000000010d0f7819 */ /* 0x000fc800000006ff */
[----:B------:R-:W-:Y:S01]  /*16570*/  LOP3.LUT R14, R53, R14, R15, 0x96, !PT ;  /* 0x0000000e350e7212 */ /* 0x000fe200078e960f */
[----:B----4-:R-:W-:-:S05]  /*16580*/  IMAD.WIDE R34, R19, 0x8, R34 ;  /* 0x0000000813227825 */ /* 0x010fca00078e0222 */
[----:B------:R1:W2:Y:S01]  /*16590*/  LD.E.64 R46, desc[UR36][R34.64] ;  /* 0x00000024222e7980 */ /* 0x0002a2000c101b00 */
[----:B------:R-:W-:Y:S02]  /*165a0*/  LOP3.LUT R67, R14, R13, RZ, 0x3c, !PT ;  /* 0x0000000d0e437212 */ /* 0x000fe400078e3cff */
[----:B------:R-:W-:-:S05]  /*165b0*/  IADD3 R62, PT, PT, R42, 0x587c5, RZ ;  /* 0x000587c52a3e7810 */ /* 0x000fca0007ffe0ff */
[----:B------:R-:W-:-:S05]  /*165c0*/  IMAD.IADD R13, R67, 0x1, R62 ;  /* 0x00000001430d7824 */ /* 0x000fca00078e023e */
[----:B------:R-:W-:-:S05]  /*165d0*/  I2FP.F32.U32 R13, R13 ;  /* 0x0000000d000d7245 */ /* 0x000fca0000201000 */
[----:B------:R-:W-:-:S04]  /*165e0*/  FFMA R13, R13, R0, 1.1641532182693481445e-10 ;  /* 0x2f0000000d0d7423 */ /* 0x000fc80000000000 */
[----:B------:R-:W4:Y:S01]  /*165f0*/  F2F.F64.F32 R42, R13 ;  /* 0x0000000d002a7310 */ /* 0x000f220000201800 */
[----:B------:R-:W-:Y:S01]  /*16600*/  MOV R63, R44 ;  /* 0x0000002c003f7202 */ /* 0x000fe20000000f00 */
[----:B------:R-:W-:Y:S01]  /*16610*/  IMAD.MOV.U32 R65, RZ, RZ, R52 ;  /* 0x000000ffff417224 */ /* 0x000fe200078e0034 */
[----:B------:R-:W-:Y:S01]  /*16620*/  MOV R64, R45 ;  /* 0x0000002d00407202 */ /* 0x000fe20000000f00 */
[----:B---3--:R-:W-:Y:S01]  /*16630*/  IMAD.WIDE R14, R56, 0x8, R24 ;  /* 0x00000008380e7825 */ /* 0x008fe200078e0218 */
[----:B------:R-:W-:-:S03]  /*16640*/  MOV R66, R53 ;  /* 0x0000003500427202 */ /* 0x000fc60000000f00 */
[----:B-1----:R-:W-:Y:S02]  /*16650*/  IMAD.WIDE R34, R56, 0x8, R32 ;  /* 0x0000000838227825 */ /* 0x002fe400078e0220 */
[----:B------:R-:W3:Y:S02]  /*16660*/  LD.E.64 R14, desc[UR36][R14.64] ;  /* 0x000000240e0e7980 */ /* 0x000ee4000c101b00 */
[C---:B------:R-:W-:Y:S02]  /*16670*/  IMAD.WIDE R24, R70.reuse, 0x8, R24 ;  /* 0x0000000846187825 */ /* 0x040fe400078e0218 */
[----:B------:R-:W3:Y:S02]  /*16680*/  LD.E.64 R34, desc[UR36][R34.64] ;  /* 0x0000002422227980 */ /* 0x000ee4000c101b00 */
[----:B------:R-:W-:Y:S02]  /*16690*/  IMAD.WIDE R32, R70, 0x8, R32 ;  /* 0x0000000846207825 */ /* 0x000fe400078e0220 */
[----:B------:R-:W3:Y:S02]  /*166a0*/  LD.E.64 R24, desc[UR36][R24.64] ;  /* 0x0000002418187980 */ /* 0x000ee4000c101b00 */
[----:B------:R-:W-:-:S02]  /*166b0*/  IMAD.WIDE R44, R56, 0x8, R36 ;  /* 0x00000008382c7825 */ /* 0x000fc400078e0224 */
[----:B------:R-:W3:Y:S02]  /*166c0*/  LD.E.64 R32, desc[UR36][R32.64] ;  /* 0x0000002420207980 */ /* 0x000ee4000c101b00 */
[----:B------:R-:W-:Y:S02]  /*166d0*/  IMAD.WIDE R36, R70, 0x8, R36 ;  /* 0x0000000846247825 */ /* 0x000fe400078e0224 */
[----:B------:R-:W3:Y:S02]  /*166e0*/  LD.E.64 R44, desc[UR36][R44.64] ;  /* 0x000000242c2c7980 */ /* 0x000ee4000c101b00 */
[----:B--2---:R-:W-:Y:S02]  /*166f0*/  IMAD.WIDE R52, R23, 0x8, R46 ;  /* 0x0000000817347825 */ /* 0x004fe400078e022e */
[----:B------:R1:W2:Y:S04]  /*16700*/  LD.E.64 R46, desc[UR36][R36.64] ;  /* 0x00000024242e7980 */ /* 0x0002a8000c101b00 */
[----:B------:R-:W2:Y:S04]  /*16710*/  LD.E.64 R52, desc[UR36][R52.64] ;  /* 0x0000002434347980 */ /* 0x000ea8000c101b00 */
[----:B------:R-:W-:Y:S04]  /*16720*/  STG.E.64 desc[UR36][R4.64+0x8], R64 ;  /* 0x0000084004007986 */ /* 0x000fe8000c101b24 */
[----:B------:R-:W-:Y:S04]  /*16730*/  STG.E.64 desc[UR36][R4.64], R62 ;  /* 0x0000003e04007986 */ /* 0x000fe8000c101b24 */
[----:B------:R0:W-:Y:S04]  /*16740*/  STG.E.64 desc[UR36][R4.64+0x10], R66 ;  /* 0x0000104204007986 */ /* 0x0001e8000c101b24 */
[----:B----4-:R4:W-:Y:S04]  /*16750*/  STG.E.64 desc[UR36][R6.64+0x98], R42 ;  /* 0x0000982a06007986 */ /* 0x0109e8000c101b24 */
[----:B0-----:R-:W4:Y:S04]  /*16760*/  LDG.E.64 R4, desc[UR36][R8.64+0x180] ;  /* 0x0001802408047981 */ /* 0x001f28000c1e1b00 */
[----:B------:R-:W3:Y:S01]  /*16770*/  LDG.E.64 R8, desc[UR36][R8.64+0x198] ;  /* 0x0001982408087981 */ /* 0x000ee2000c1e1b00 */
[----:B-1----:R-:W0:Y:S03]  /*16780*/  LDC.64 R36, c[0x0][0x390] ;  /* 0x0000e400ff247b82 */ /* 0x002e260000000a00 */
[----:B----4-:R-:W4:Y:S04]  /*16790*/  LD.E.64 R62, desc[UR36][R4.64+0x10] ;  /* 0x00001024043e7980 */ /* 0x010f28000c101b00 */
[----:B------:R-:W2:Y:S04]  /*167a0*/  LD.E.64 R6, desc[UR36][R4.64+0x8] ;  /* 0x0000082404067980 */ /* 0x000ea8000c101b00 */
[----:B0-----:R-:W2:Y:S04]  /*167b0*/  LDG.E.64 R4, desc[UR36][R36.64+0x88] ;  /* 0x0000882424047981 */ /* 0x001ea8000c1e1b00 */
[----:B---3--:R0:W3:Y:S04]  /*167c0*/  LD.E.64 R36, desc[UR36][R8.64+0x8] ;  /* 0x0000082408247980 */ /* 0x0080e8000c101b00 */
[----:B------:R-:W0:Y:S01]  /*167d0*/  LD.E.64 R8, desc[UR36][R8.64+0x10] ;  /* 0x0000102408087980 */ /* 0x000e22000c101b00 */
[----:B----4-:R-:W-:-:S04]  /*167e0*/  IMAD.WIDE R62, R11, 0x8, R62 ;  /* 0x000000080b3e7825 */ /* 0x010fc800078e023e */
[----:B--2---:R-:W-:Y:S02]  /*167f0*/  IMAD.WIDE R6, R12, 0x8, R6 ;  /* 0x000000080c067825 */ /* 0x004fe400078e0206 */
[----:B------:R-:W2:Y:S04]  /*16800*/  LD.E.64 R62, desc[UR36][R62.64] ;  /* 0x000000243e3e7980 */ /* 0x000ea8000c101b00 */
[----:B------:R-:W4:Y:S04]  /*16810*/  LD.E.64 R6, desc[UR36][R6.64] ;  /* 0x0000002406067980 */ /* 0x000f28000c101b00 */
[----:B------:R-:W4:Y:S01]  /*16820*/  LD.E.64 R4, desc[UR36][R4.64+0x40] ;  /* 0x0000402404047980 */ /* 0x000f22000c101b00 */
[----:B0-----:R-:W-:-:S05]  /*16830*/  IMAD.WIDE R8, R3, 0x8, R8 ;  /* 0x0000000803087825 */ /* 0x001fca00078e0208 */
[----:B------:R-:W4:Y:S01]  /*16840*/  LD.E.64 R12, desc[UR36][R8.64] ;  /* 0x00000024080c7980 */ /* 0x000f22000c101b00 */
[----:B---3--:R-:W-:-:S06]  /*16850*/  IMAD.WIDE R36, R10, 0x8, R36 ;  /* 0x000000080a247825 */ /* 0x008fcc00078e0224 */
[----:B------:R-:W3:Y:S01]  /*16860*/  LD.E.64 R36, desc[UR36][R36.64] ;  /* 0x0000002424247980 */ /* 0x000ee2000c101b00 */
[----:B--2---:R-:W-:-:S04]  /*16870*/  IMAD.WIDE R62, R22, 0x8, R62 ;  /* 0x00000008163e7825 */ /* 0x004fc800078e023e */
[C---:B----4-:R-:W-:Y:S02]  /*16880*/  IMAD.WIDE R6, R22.reuse, 0x8, R6 ;  /* 0x0000000816067825 */ /* 0x050fe400078e0206 */
[----:B------:R-:W2:Y:S02]  /*16890*/  LD.E.64 R62, desc[UR36][R62.64] ;  /* 0x000000243e3e7980 */ /* 0x000ea4000c101b00 */
[----:B------:R-:W-:Y:S02]  /*168a0*/  IMAD.WIDE R4, R51, 0x8, R4 ;  /* 0x0000000833047825 */ /* 0x000fe400078e0204 */
[----:B------:R-:W2:Y:S04]  /*168b0*/  LD.E.64 R10, desc[UR36][R6.64] ;  /* 0x00000024060a7980 */ /* 0x000ea8000c101b00 */
[----:B------:R0:W4:Y:S01]  /*168c0*/  LD.E.64 R8, desc[UR36][R4.64] ;  /* 0x0000002404087980 */ /* 0x000122000c101b00 */
[----:B------:R-:W-:-:S05]  /*168d0*/  IMAD.WIDE R12, R22, 0x8, R12 ;  /* 0x00000008160c7825 */ /* 0x000fca00078e020c */
[----:B------:R-:W5:Y:S01]  /*168e0*/  LD.E.64 R74, desc[UR36][R12.64] ;  /* 0x000000240c4a7980 */ /* 0x000f62000c101b00 */
[----:B------:R-:W-:Y:S01]  /*168f0*/  DADD R32, R34, -R32 ;  /* 0x0000000022207229 */ /* 0x000fe20000000820 */
[----:B---3--:R-:W-:-:S05]  /*16900*/  IMAD.WIDE R36, R22, 0x8, R36 ;  /* 0x0000000816247825 */ /* 0x008fca00078e0224 */
[----:B------:R1:W5:Y:S02]  /*16910*/  LD.E.64 R72, desc[UR36][R36.64] ;  /* 0x0000002424487980 */ /* 0x000364000c101b00 */
[----:B0-----:R-:W-:Y:S02]  /*16920*/  DMUL R4, R32, R32 ;  /* 0x0000002020047228 */ /* 0x001fe40000000000 */
[----:B-1----:R-:W-:Y:S02]  /*16930*/  DADD R36, R14, -R24 ;  /* 0x000000000e247229 */ /* 0x002fe40000000818 */
[----:B------:R-:W-:-:S06]  /*16940*/  DADD R34, R44, -R46 ;  /* 0x000000002c227229 */ /* 0x000fcc000000082e */
[----:B------:R-:W-:Y:S02]  /*16950*/  DFMA R4, R36, R36, R4 ;  /* 0x000000242404722b */ /* 0x000fe40000000004 */
[----:B------:R-:W-:-:S06]  /*16960*/  DMUL R52, R52, 0.5 ;  /* 0x3fe0000034347828 */ /* 0x000fcc0000000000 */
[----:B------:R-:W-:Y:S01]  /*16970*/  DFMA R4, R34, R34, R4 ;  /* 0x000000222204722b */ /* 0x000fe20000000004 */
[----:B------:R-:W-:Y:S01]  /*16980*/  UMOV UR4, 0xf6c91c1b ;  /* 0xf6c91c1b00047882 */ /* 0x000fe20000000000 */
[----:B------:R-:W-:Y:S02]  /*16990*/  UMOV UR5, 0x3b30b0ed ;  /* 0x3b30b0ed00057882 */ /* 0x000fe40000000000 */
[----:B------:R-:W-:-:S04]  /*169a0*/  DFMA R6, R20, UR4, R60 ;  /* 0x0000000414067c2b */ /* 0x000fc8000800003c */
[----:B------:R-:W-:Y:S01]  /*169b0*/  DMUL R4, R4, R52 ;  /* 0x0000003404047228 */ /* 0x000fe20000000000 */
[----:B------:R-:W-:Y:S01]  /*169c0*/  BSSY.RECONVERGENT B1, `(.L_x_265) ;  /* 0x000002a000017945 */ /* 0x000fe20003800200 */
[----:B------:R-:W-:-:S06]  /*169d0*/  MOV R0, 0xffffffff ;  /* 0xffffffff00007802 */ /* 0x000fcc0000000f00 */
[----:B------:R-:W-:Y:S02]  /*169e0*/  DMUL R6, R6, R4 ;  /* 0x0000000406067228 */ /* 0x000fe40000000000 */
[----:B--2---:R-:W-:Y:S02]  /*169f0*/  DADD R46, -R10, R62 ;  /* 0x000000000a2e7229 */ /* 0x004fe4000000013e */
[----:B----4-:R-:W-:-:S11]  /*16a00*/  DADD R44, R8, -R10 ;  /* 0x00000000082c7229 */ /* 0x010fd6000000080a */
.L_x_270:
[----:B------:R-:W-:Y:S01]  /*16a10*/  BSSY.RECONVERGENT B2, `(.L_x_266) ;  /* 0x0000022000027945 */ /* 0x000fe20003800200 */
.L_x_269:
[----:B-----5:R-:W-:-:S04]  /*16a20*/  IMAD.WIDE R4, R0, 0x8, R74 ;  /* 0x0000000800047825 */ /* 0x020fc800078e024a */
[C---:B------:R-:W-:Y:S02]  /*16a30*/  IMAD.WIDE R8, R0.reuse, 0x8, R72 ;  /* 0x0000000800087825 */ /* 0x040fe400078e0248 */
[----:B------:R-:W2:Y:S04]  /*16a40*/  LD.E.64 R4, desc[UR36][R4.64+0x8] ;  /* 0x0000082404047980 */ /* 0x000ea8000c101b00 */
[----:B------:R0:W2:Y:S01]  /*16a50*/  LD.E.64 R52, desc[UR36][R8.64+0x8] ;  /* 0x0000082408347980 */ /* 0x0000a2000c101b00 */
[----:B------:R-:W-:Y:S01]  /*16a60*/  BSSY.RECONVERGENT B3, `(.L_x_267) ;  /* 0x0000019000037945 */ /* 0x000fe20003800200 */
[----:B------:R-:W-:Y:S01]  /*16a70*/  IADD3 R0, PT, PT, R0, 0x1, RZ ;  /* 0x0000000100007810 */ /* 0x000fe20007ffe0ff */
[----:B0-----:R-:W0:Y:S01]  /*16a80*/  MUFU.RCP64H R9, R47 ;  /* 0x0000002f00097308 */ /* 0x001e220000001800 */
[----:B------:R-:W-:-:S06]  /*16a90*/  IMAD.MOV.U32 R8, RZ, RZ, 0x1 ;  /* 0x00000001ff087424 */ /* 0x000fcc00078e00ff */
[----:B0-----:R-:W-:-:S08]  /*16aa0*/  DFMA R10, -R46, R8, 1 ;  /* 0x3ff000002e0a742b */ /* 0x001fd00000000108 */
[----:B------:R-:W-:-:S08]  /*16ab0*/  DFMA R10, R10, R10, R10 ;  /* 0x0000000a0a0a722b */ /* 0x000fd0000000000a */
[----:B------:R-:W-:-:S08]  /*16ac0*/  DFMA R10, R8, R10, R8 ;  /* 0x0000000a080a722b */ /* 0x000fd00000000008 */
[----:B------:R-:W-:-:S08]  /*16ad0*/  DFMA R8, -R46, R10, 1 ;  /* 0x3ff000002e08742b */ /* 0x000fd0000000010a */
[----:B------:R-:W-:Y:S02]  /*16ae0*/  DFMA R8, R10, R8, R10 ;  /* 0x000000080a08722b */ /* 0x000fe4000000000a */
[----:B--2---:R-:W-:-:S08]  /*16af0*/  DADD R4, R4, -R52 ;  /* 0x0000000004047229 */ /* 0x004fd00000000834 */
[----:B------:R-:W-:-:S08]  /*16b00*/  DMUL R12, R44, R4 ;  /* 0x000000042c0c7228 */ /* 0x000fd00000000000 */
[----:B------:R-:W-:Y:S02]  /*16b10*/  DMUL R4, R12, R8 ;  /* 0x000000080c047228 */ /* 0x000fe40000000000 */
[----:B------:R-:W-:-:S06]  /*16b20*/  FSETP.GEU.AND P1, PT, |R13|, 6.5827683646048100446e-37, PT ;  /* 0x036000000d00780b */ /* 0x000fcc0003f2e200 */
        /* <DEDUP_REMOVED lines=8> */
[----:B------:R-:W-:-:S07]  /*16bb0*/  MOV R3, 0x16bd0 ;  /* 0x00016bd000037802 */ /* 0x000fce0000000f00 */
[----:B------:R-:W-:Y:S05]  /*16bc0*/  CALL.REL.NOINC `($__internal_1_$__cuda_sm20_div_rn_f64_full) ;  /* 0x0000017400287944 */ /* 0x000fea0003c00000 */
[----:B------:R-:W-:Y:S02]  /*16bd0*/  MOV R4, R24 ;  /* 0x0000001800047202 */ /* 0x000fe40000000f00 */
[----:B------:R-:W-:-:S07]  /*16be0*/  MOV R5, R25 ;  /* 0x0000001900057202 */ /* 0x000fce0000000f00 */
.L_x_268:
[----:B------:R-:W-:Y:S05]  /*16bf0*/  BSYNC.RECONVERGENT B3 ;  /* 0x0000000000037941 */ /* 0x000fea0003800200 */
.L_x_267:
[----:B------:R-:W-:-:S08]  /*16c00*/  DADD R4, -R52, R4 ;  /* 0x0000000034047229 */ /* 0x000fd00000000104 */
[----:B------:R-:W-:-:S14]  /*16c10*/  DSETP.GT.AND P0, PT, R4, R42, PT ;  /* 0x0000002a0400722a */ /* 0x000fdc0003f04000 */
[----:B------:R-:W-:Y:S05]  /*16c20*/  @!P0 BRA `(.L_x_269) ;  /* 0xfffffffc007c8947 */ /* 0x000fea000383ffff */
[----:B------:R-:W-:Y:S05]  /*16c30*/  BSYNC.RECONVERGENT B2 ;  /* 0x0000000000027941 */ /* 0x000fea0003800200 */
.L_x_266:
[----:B------:R-:W-:-:S13]  /*16c40*/  ISETP.GT.AND P0, PT, R0, -0x1, PT ;  /* 0xffffffff0000780c */ /* 0x000fda0003f04270 */
[----:B------:R-:W-:Y:S05]  /*16c50*/  @!P0 BRA `(.L_x_270) ;  /* 0xfffffffc006c8947 */ /* 0x000fea000383ffff */
[----:B------:R-:W-:Y:S05]  /*16c60*/  BSYNC.RECONVERGENT B1 ;  /* 0x0000000000017941 */ /* 0x000fea0003800200 */
.L_x_265:
[----:B------:R-:W0:Y:S02]  /*16c70*/  LDC.64 R4, c[0x0][0x388] ;  /* 0x0000e200ff047b82 */ /* 0x000e240000000a00 */
[----:B0-----:R-:W2:Y:S06]  /*16c80*/  LDG.E.64 R4, desc[UR36][R4.64+0x20] ;  /* 0x0000202404047981 */ /* 0x001eac000c1e1b00 */
[----:B------:R-:W0:Y:S01]  /*16c90*/  LDC.64 R12, c[0x0][0x3a0] ;  /* 0x0000e800ff0c7b82 */ /* 0x000e220000000a00 */
[----:B--2---:R-:W2:Y:S02]  /*16ca0*/  LD.E.64 R4, desc[UR36][R4.64+0x8] ;  /* 0x0000082404047980 */ /* 0x004ea4000c101b00 */
[----:B--2---:R-:W-:-:S05]  /*16cb0*/  IMAD.WIDE R4, R56, 0x4, R4 ;  /* 0x0000000438047825 */ /* 0x004fca00078e0204 */
[----:B------:R1:W-:Y:S04]  /*16cc0*/  ST.E desc[UR36][R4.64], R0 ;  /* 0x0000000004007985 */ /* 0x0003e8000c101924 */
[----:B0-----:R-:W2:Y:S04]  /*16cd0*/  LDG.E.64 R10, desc[UR36][R12.64+0x160] ;  /* 0x000160240c0a7981 */ /* 0x001ea8000c1e1b00 */
[----:B-1----:R-:W3:Y:S04]  /*16ce0*/  LDG.E.64 R4, desc[UR36][R12.64+0x210] ;  /* 0x000210240c047981 */ /* 0x002ee8000c1e1b00 */
[----:B--2---:R-:W2:Y:S01]  /*16cf0*/  LD.E.64 R10, desc[UR36][R10.64+0x8] ;  /* 0x000008240a0a7980 */ /* 0x004ea2000c101b00 */
[----:B---3--:R-:W-:-:S05]  /*16d00*/  IMAD.WIDE R4, R48, 0x8, R4 ;  /* 0x0000000830047825 */ /* 0x008fca00078e0204 */
[----:B------:R-:W3:Y:S04]  /*16d10*/  LD.E.64 R8, desc[UR36][R4.64] ;  /* 0x0000002404087980 */ /* 0x000ee8000c101b00 */
[----:B------:R-:W4:Y:S01]  /*16d20*/  LDG.E.64 R4, desc[UR36][R12.64+0x168] ;  /* 0x000168240c047981 */ /* 0x000f22000c1e1b00 */
[----:B---3--:R-:W-:-:S06]  /*16d30*/  IMAD.WIDE R8, R22, 0x4, R8 ;  /* 0x0000000416087825 */ /* 0x008fcc00078e0208 */
[----:B------:R-:W3:Y:S04]  /*16d40*/  LD.E R8, desc[UR36][R8.64] ;  /* 0x0000002408087980 */ /* 0x000ee8000c101900 */
[----:B----4-:R-:W3:Y:S01]  /*16d50*/  LD.E.64 R4, desc[UR36][R4.64+0x8] ;  /* 0x0000082404047980 */ /* 0x010ee2000c101b00 */
[----:B--2---:R-:W-:-:S06]  /*16d60*/  IMAD.WIDE R10, R19, 0x8, R10 ;  /* 0x00000008130a7825 */ /* 0x004fcc00078e020a */
[----:B------:R-:W2:Y:S01]  /*16d70*/  LD.E.64 R10, desc[UR36][R10.64] ;  /* 0x000000240a0a7980 */ /* 0x000ea2000c101b00 */
[----:B---3--:R-:W-:-:S06]  /*16d80*/  IMAD.WIDE R4, R8, 0x8, R4 ;  /* 0x0000000808047825 */ /* 0x008fcc00078e0204 */
[----:B------:R-:W3:Y:S01]  /*16d90*/  LD.E.64 R4, desc[UR36][R4.64] ;  /* 0x0000002404047980 */ /* 0x000ee2000c101b00 */
[----:B--2---:R-:W-:-:S05]  /*16da0*/  IMAD.WIDE R10, R23, 0x8, R10 ;  /* 0x00000008170a7825 */ /* 0x004fca00078e020a */
[----:B------:R0:W2:Y:S02]  /*16db0*/  LD.E.64 R42, desc[UR36][R10.64] ;  /* 0x000000240a2a7980 */ /* 0x0000a4000c101b00 */
[----:B0-----:R-:W-:Y:S02]  /*16dc0*/  IMAD.MOV.U32 R10, RZ, RZ, 0x1 ;  /* 0x00000001ff0a7424 */ /* 0x001fe400078e00ff */
[----:B---3--:R-:W-:-:S05]  /*16dd0*/  IMAD.WIDE R4, R19, 0x8, R4 ;  /* 0x0000000813047825 */ /* 0x008fca00078e0204 */
[----:B------:R0:W3:Y:S01]  /*16de0*/  LD.E.64 R8, desc[UR36][R4.64] ;  /* 0x0000002404087980 */ /* 0x0000e2000c101b00 */
[----:B--2---:R-:W1:Y:S08]  /*16df0*/  MUFU.RCP64H R11, R43 ;  /* 0x0000002b000b7308 */ /* 0x004e700000001800 */
[----:B0-----:R-:W0:Y:S01]  /*16e00*/  I2F.F64.U32 R4, R0 ;  /* 0x0000000000047312 */ /* 0x001e220000201800 */
[----:B-1----:R-:W-:Y:S01]  /*16e10*/  DFMA R12, -R42, R10, 1 ;  /* 0x3ff000002a0c742b */ /* 0x002fe2000000010a */
[----:B------:R-:W-:Y:S01]  /*16e20*/  UMOV UR4, 0xf6c91c1b ;  /* 0xf6c91c1b00047882 */ /* 0x000fe20000000000 */
[----:B------:R-:W-:-:S06]  /*16e30*/  UMOV UR5, 0x3b30b0ed ;  /* 0x3b30b0ed00057882 */ /* 0x000fcc0000000000 */
[----:B------:R-:W-:Y:S02]  /*16e40*/  DFMA R12, R12, R12, R12 ;  /* 0x0000000c0c0c722b */ /* 0x000fe4000000000c */
[----:B0-----:R-:W-:-:S06]  /*16e50*/  DMUL R4, R4, -UR4 ;  /* 0x8000000404047c28 */ /* 0x001fcc0008000000 */
[----:B------:R-:W-:Y:S01]  /*16e60*/  DFMA R12, R10, R12, R10 ;  /* 0x0000000c0a0c722b */ /* 0x000fe2000000000a */
[----:B------:R-:W-:Y:S01]  /*16e70*/  BSSY.RECONVERGENT B1, `(.L_x_271) ;  /* 0x0000015000017945 */ /* 0x000fe20003800200 */
[----:B---3--:R-:W-:-:S06]  /*16e80*/  DFMA R4, R4, R8, R6 ;  /* 0x000000080404722b */ /* 0x008fcc0000000006 */
        /* <DEDUP_REMOVED lines=19> */
.L_x_272:
[----:B------:R-:W-:Y:S05]  /*16fc0*/  BSYNC.RECONVERGENT B1 ;  /* 0x0000000000017941 */ /* 0x000fea0003800200 */
.L_x_271:
[----:B------:R-:W0:Y:S02]  /*16fd0*/  LDC.64 R4, c[0x0][0x3a0] ;  /* 0x0000e800ff047b82 */ /* 0x000e240000000a00 */
[----:B0-----:R-:W2:Y:S04]  /*16fe0*/  LDG.E.64 R4, desc[UR36][R4.64+0x140] ;  /* 0x0001402404047981 */ /* 0x001ea8000c1e1b00 */
[----:B--2---:R-:W2:Y:S02]  /*16ff0*/  LD.E.64 R44, desc[UR36][R4.64+0x28] ;  /* 0x00002824042c7980 */ /* 0x004ea4000c101b00 */
[----:B--2---:R-:W-:-:S05]  /*17000*/  IMAD.WIDE R4, R23, 0x8, R44 ;  /* 0x0000000817047825 */ /* 0x004fca00078e022c */
[----:B------:R0:W2:Y:S01]  /*17010*/  LD.E.64 R12, desc[UR36][R4.64] ;  /* 0x00000024040c7980 */ /* 0x0000a2000c101b00 */
[----:B------:R-:W-:Y:S01]  /*17020*/  FSETP.GEU.AND P1, PT, |R43|, 6.5827683646048100446e-37, PT ;  /* 0x036000002b00780b */ /* 0x000fe20003f2e200 */
[----:B------:R-:W-:Y:S01]  /*17030*/  BSSY.RECONVERGENT B1, `(.L_x_273) ;  /* 0x0000019000017945 */ /* 0x000fe20003800200 */
[----:B------:R-:W-:Y:S01]  /*17040*/  MOV R60, R6 ;  /* 0x00000006003c7202 */ /* 0x000fe20000000f00 */
[----:B------:R-:W-:Y:S02]  /*17050*/  IMAD.MOV.U32 R61, RZ, RZ, R7 ;  /* 0x000000ffff3d7224 */ /* 0x000fe400078e0007 */
[----:B0-----:R-:W-:Y:S01]  /*17060*/  HFMA2 R4, -RZ, RZ, 0, 5.9604644775390625e-08 ;  /* 0x00000001ff047431 */ /* 0x001fe200000001ff */
[----:B--2---:R-:W0:Y:S05]  /*17070*/  MUFU.RCP64H R5, R13 ;  /* 0x0000000d00057308 */ /* 0x004e2a0000001800 */
        /* <DEDUP_REMOVED lines=20> */
.L_x_274:
[----:B------:R-:W-:Y:S05]  /*171c0*/  BSYNC.RECONVERGENT B1 ;  /* 0x0000000000017941 */ /* 0x000fea0003800200 */
.L_x_273:
[----:B------:R-:W-:-:S06]  /*171d0*/  IMAD.WIDE R44, R19, 0x8, R44 ;  /* 0x00000008132c7825 */ /* 0x000fcc00078e022c */
[----:B------:R-:W2:Y:S01]  /*171e0*/  LD.E.64 R44, desc[UR36][R44.64] ;  /* 0x000000242c2c7980 */ /* 0x000ea2000c101b00 */
[----:B------:R-:W-:Y:S01]  /*171f0*/  HFMA2 R6, -RZ, RZ, 0, 5.9604644775390625e-08 ;  /* 0x00000001ff067431 */ /* 0x000fe200000001ff */
[----:B------:R-:W-:Y:S01]  /*17200*/  FSETP.GEU.AND P1, PT, |R43|, 6.5827683646048100446e-37, PT ;  /* 0x036000002b00780b */ /* 0x000fe20003f2e200 */
[----:B------:R-:W-:Y:S01]  /*17210*/  BSSY.RECONVERGENT B1, `(.L_x_275) ;  /* 0x0000016000017945 */ /* 0x000fe20003800200 */
[----:B--2---:R-:W0:Y:S03]  /*17220*/  MUFU.RCP64H R7, R45 ;  /* 0x0000002d00077308 */ /* 0x004e260000001800 */
        /* <DEDUP_REMOVED lines=18> */
[----:B------:R-:W-:Y:S01]  /*17350*/  IMAD.MOV.U32 R6, RZ, RZ, R24 ;  /* 0x000000ffff067224 */ /* 0x000fe200078e0018 */
[----:B------:R-:W-:-:S07]  /*17360*/  MOV R7, R25 ;  /* 0x0000001900077202 */ /* 0x000fce0000000f00 */
.L_x_276:
[----:B------:R-:W-:Y:S05]  /*17370*/  BSYNC.RECONVERGENT B1 ;  /* 0x0000000000017941 */ /* 0x000fea0003800200 */
.L_x_275:
[----:B------:R-:W0:Y:S02]  /*17380*/  LDC.64 R8, c[0x0][0x388] ;  /* 0x0000e200ff087b82 */ /* 0x000e240000000a00 */
[----:B0-----:R-:W5:Y:S01]  /*17390*/  LDG.E.64 R8, desc[UR36][R8.64+0x30] ;  /* 0x0000302408087981 */ /* 0x001f62000c1e1b00 */
[----:B------:R-:W0:Y:S01]  /*173a0*/  F2F.F32.F64 R10, R60 ;  /* 0x0000003c000a7310 */ /* 0x000e220000301000 */
[----:B------:R-:W-:Y:S01]  /*173b0*/  BSSY.RECONVERGENT B0, `(.L_x_277) ;  /* 0x0000011000007945 */ /* 0x000fe20003800200 */
[----:B------:R-:W-:Y:S01]  /*173c0*/  IMAD.MOV.U32 R48, RZ, RZ, R6 ;  /* 0x000000ffff307224 */ /* 0x000fe200078e0006 */
[----:B------:R-:W-:Y:S02]  /*173d0*/  MOV R49, R7 ;  /* 0x0000000700317202 */ /* 0x000fe40000000f00 */
[----:B0-----:R-:W-:-:S03]  /*173e0*/  IADD3 R0, PT, PT, R10, -0xd000000, RZ ;  /* 0xf30000000a007810 */ /* 0x001fc60007ffe0ff */
[----:B------:R0:W1:Y:S01]  /*173f0*/  MUFU.RSQ R3, R10 ;  /* 0x0000000a00037308 */ /* 0x0000620000001400 */
[----:B------:R-:W-:-:S13]  /*17400*/  ISETP.GT.U32.AND P0, PT, R0, 0x727fffff, PT ;  /* 0x727fffff0000780c */ /* 0x000fda0003f04070 */
[----:B0-----:R-:W-:Y:S05]  /*17410*/  @!P0 BRA `(.L_x_278) ;  /* 0x0000000000188947 */ /* 0x001fea0003800000 */
[----:B------:R-:W-:Y:S05]  /*17420*/  BMOV.32.CLEAR RZ, B5 ;  /* 0x0000000005ff7355 */ /* 0x000fea0000100000 */
[----:B------:R-:W-:Y:S02]  /*17430*/  MOV R0, R10 ;  /* 0x0000000a00007202 */ /* 0x000fe40000000f00 */
[----:B------:R-:W-:-:S07]  /*17440*/  MOV R25, 0x17460 ;  /* 0x0001746000197802 */ /* 0x000fce0000000f00 */
[----:B-1---5:R-:W-:Y:S05]  /*17450*/  CALL.REL.NOINC `($__internal_2_$__cuda_sm20_sqrt_rn_f32_slowpath) ;  /* 0x0000017000847944 */ /* 0x022fea0003c00000 */
[----:B------:R-:W-:Y:S01]  /*17460*/  IMAD.MOV.U32 R52, RZ, RZ, R24 ;  /* 0x000000ffff347224 */ /* 0x000fe200078e0018 */
[----:B------:R-:W-:Y:S06]  /*17470*/  BRA `(.L_x_279) ;  /* 0x0000000000107947 */ /* 0x000fec0003800000 */
.L_x_278:
[----:B-1----:R-:W-:Y:S01]  /*17480*/  FMUL.FTZ R52, R10, R3 ;  /* 0x000000030a347220 */ /* 0x002fe20000410000 */
[----:B------:R-:W-:-:S03]  /*17490*/  FMUL.FTZ R3, R3, 0.5 ;  /* 0x3f00000003037820 */ /* 0x000fc60000410000 */
[----:B------:R-:W-:-:S04]  /*174a0*/  FFMA R0, -R52, R52, R10 ;  /* 0x0000003434007223 */ /* 0x000fc8000000010a */
[----:B------:R-:W-:-:S07]  /*174b0*/  FFMA R52, R0, R3, R52 ;  /* 0x0000000300347223 */ /* 0x000fce0000000034 */
.L_x_279:
[----:B------:R-:W-:Y:S05]  /*174c0*/  BSYNC.RECONVERGENT B0 ;  /* 0x0000000000007941 */ /* 0x000fea0003800200 */
.L_x_277:
[----:B-----5:R-:W2:Y:S04]  /*174d0*/  LD.E.64 R6, desc[UR36][R8.64+0x8] ;  /* 0x0000082408067980 */ /* 0x020ea8000c101b00 */
[----:B------:R-:W3:Y:S04]  /*174e0*/  LD.E.64 R10, desc[UR36][R8.64+0x10] ;  /* 0x00001024080a7980 */ /* 0x000ee8000c101b00 */
[----:B------:R2:W4:Y:S02]  /*174f0*/  LD.E.64 R14, desc[UR36][R8.64+0x18] ;  /* 0x00001824080e7980 */ /* 0x000524000c101b00 */
[----:B--2---:R-:W-:-:S04]  /*17500*/  IMAD.WIDE R8, R70, 0x8, R6 ;  /* 0x0000000846087825 */ /* 0x004fc800078e0206 */
[C---:B---3--:R-:W-:Y:S02]  /*17510*/  IMAD.WIDE R12, R70.reuse, 0x8, R10 ;  /* 0x00000008460c7825 */ /* 0x048fe400078e020a */
[----:B------:R-:W2:Y:S02]  /*17520*/  LD.E.64 R8, desc[UR36][R8.64] ;  /* 0x0000002408087980 */ /* 0x000ea4000c101b00 */
[----:B----4-:R-:W-:Y:S02]  /*17530*/  IMAD.WIDE R20, R70, 0x8, R14 ;  /* 0x0000000846147825 */ /* 0x010fe400078e020e */
[----:B------:R-:W3:Y:S02]  /*17540*/  LD.E.64 R12, desc[UR36][R12.64] ;  /* 0x000000240c0c7980 */ /* 0x000ee4000c101b00 */
[C---:B------:R-:W-:Y:S02]  /*17550*/  IMAD.WIDE R6, R56.reuse, 0x8, R6 ;  /* 0x0000000838067825 */ /* 0x040fe400078e0206 */
[----:B------:R-:W4:Y:S02]  /*17560*/  LD.E.64 R20, desc[UR36][R20.64] ;  /* 0x0000002414147980 */ /* 0x000f24000c101b00 */
[----:B------:R-:W-:-:S02]  /*17570*/  IMAD.WIDE R10, R56, 0x8, R10 ;  /* 0x00000008380a7825 */ /* 0x000fc400078e020a */
[----:B------:R-:W4:Y:S02]  /*17580*/  LD.E.64 R6, desc[UR36][R6.64] ;  /* 0x0000002406067980 */ /* 0x000f24000c101b00 */
[----:B------:R-:W-:Y:S02]  /*17590*/  IMAD.WIDE R14, R56, 0x8, R14 ;  /* 0x00000008380e7825 */ /* 0x000fe400078e020e */
[----:B------:R-:W4:Y:S04]  /*175a0*/  LD.E.64 R10, desc[UR36][R10.64] ;  /* 0x000000240a0a7980 */ /* 0x000f28000c101b00 */
[----:B------:R-:W4:Y:S01]  /*175b0*/  LD.E.64 R14, desc[UR36][R14.64] ;  /* 0x000000240e0e7980 */ /* 0x000f22000c101b00 */
[----:B------:R-:W1:Y:S01]  /*175c0*/  F2F.F64.F32 R52, R52 ;  /* 0x0000003400347310 */ /* 0x000e620000201800 */
[----:B------:R-:W-:Y:S01]  /*175d0*/  PLOP3.LUT P0, PT, PT, PT, PT, 0x8, 0x80 ;  /* 0x000000000080781c */ /* 0x000fe20003f0e170 */
[----:B------:R-:W-:Y:S01]  /*175e0*/  IMAD.MOV.U32 R68, RZ, RZ, 0x1 ;  /* 0x00000001ff447424 */ /* 0x000fe200078e00ff */
[----:B------:R-:W-:-:S02]  /*175f0*/  MOV R22, R23 ;  /* 0x0000001700167202 */ /* 0x000fc40000000f00 */
[----:B------:R-:W-:Y:S02]  /*17600*/  P2R R71, PR, RZ, 0x1 ;  /* 0x00000001ff477803 */ /* 0x000fe40000000000 */
[----:B------:R-:W-:Y:S01]  /*17610*/  MOV R57, R70 ;  /* 0x0000004600397202 */ /* 0x000fe20000000f00 */
[C---:B--2---:R-:W-:Y:S02]  /*17620*/  DMUL R8, R48.reuse, R8 ;  /* 0x0000000830087228 */ /* 0x044fe40000000000 */
[C---:B---3--:R-:W-:Y:S02]  /*17630*/  DMUL R12, R48.reuse, R12 ;  /* 0x0000000c300c7228 */ /* 0x048fe40000000000 */
[----:B----4-:R-:W-:-:S04]  /*17640*/  DMUL R20, R48, R20 ;  /* 0x0000001430147228 */ /* 0x010fc80000000000 */
[-C--:B------:R-:W-:Y:S02]  /*17650*/  DFMA R44, R6, R4.reuse, R8 ;  /* 0x00000004062c722b */ /* 0x080fe40000000008 */
[-C--:B------:R-:W-:Y:S02]  /*17660*/  DFMA R42, R10, R4.reuse, R12 ;  /* 0x000000040a2a722b */ /* 0x080fe4000000000c */
[----:B-1----:R-:W-:-:S11]  /*17670*/  DFMA R46, R14, R4, R20 ;  /* 0x000000040e2e722b */ /* 0x002fd60000000014 */
.L_x_226:
[----:B------:R-:W-:Y:S05]  /*17680*/  BSYNC.RECONVERGENT B7 ;  /* 0x0000000000077941 */ /* 0x000fea0003800200 */
.L_x_225:
[----:B------:R-:W1:Y:S01]  /*17690*/  LDC.64 R6, c[0x0][0x3a0] ;  /* 0x0000e800ff067b82 */ /* 0x000e620000000a00 */
[----:B------:R-:W-:Y:S01]  /*176a0*/  ISETP.NE.AND P0, PT, R71, RZ, PT ;  /* 0x000000ff4700720c */ /* 0x000fe20003f05270 */
[----:B-1----:R-:W2:Y:S02]  /*176b0*/  LDG.E.64 R4, desc[UR36][R6.64+0x228] ;  /* 0x0002282406047981 */ /* 0x002ea4000c1e1b00 */
[----:B--2---:R-:W-:-:S06]  /*176c0*/  IMAD.WIDE R4, R19, 0x8, R4 ;  /* 0x0000000813047825 */ /* 0x004fcc00078e0204 */
[----:B------:R-:W2:Y:S02]  /*176d0*/  LD.E.64 R4, desc[UR36][R4.64] ;  /* 0x0000002404047980 */ /* 0x000ea4000c101b00 */
[----:B--2---:R-:W-:-:S06]  /*176e0*/  IMAD.WIDE R4, R22, 0x4, R4 ;  /* 0x0000000416047825 */ /* 0x004fcc00078e0204 */
[----:B------:R-:W2:Y:S01]  /*176f0*/  LD.E R4, desc[UR36][R4.64] ;  /* 0x0000002404047980 */ /* 0x000ea2000c101900 */
[----:B------:R-:W-:Y:S01]  /*17700*/  HFMA2 R70, -RZ, RZ, 0, 0 ;  /* 0x00000000ff467431 */ /* 0x000fe200000001ff */
[----:B------:R-:W-:Y:S02]  /*17710*/  PLOP3.LUT P6, PT, PT, PT, PT, 0x80, 0x8 ;  /* 0x000000000008781c */ /* 0x000fe40003fcf070 */
[----:B--2---:R-:W-:-:S13]  /*17720*/  ISETP.LT.OR P0, PT, R4, 0x1, !P0 ;  /* 0x000000010400780c */ /* 0x004fda0004701670 */
[----:B------:R-:W-:Y:S05]  /*17730*/  @P0 BRA `(.L_x_224) ;  /* 0x0000009000f40947 */ /* 0x000fea0003800000 */
[----:B------:R-:W2:Y:S02]  /*17740*/  LDG.E R0, desc[UR36][R6.64+0x1bc] ;  /* 0x0001bc2406007981 */ /* 0x000ea4000c1e1900 */
[----:B--2---:R-:W-:Y:S02]  /*17750*/  ISETP.GE.AND P0, PT, R0, RZ, PT ;  /* 0x000000ff0000720c */ /* 0x004fe40003f06270 */
[----:B------:R-:W-:-:S11]  /*17760*/  MOV R0, R4 ;  /* 0x0000000400007202 */ /* 0x000fd60000000f00 */
[----:B------:R-:W-:Y:S05]  /*17770*/  @!P0 BRA `(.L_x_280) ;  /* 0x00000000003c8947 */ /* 0x000fea0003800000 */
[----:B------:R-:W-:Y:S01]  /*17780*/  BSSY.RECONVERGENT B0, `(.L_x_281) ;  /* 0x0000009000007945 */ /* 0x000fe20003800200 */
[----:B------:R-:W-:-:S07]  /*17790*/  IMAD.MOV.U32 R0, RZ, RZ, RZ ;  /* 0x000000ffff007224 */ /* 0x000fce00078e00ff */
.L_x_282:
[----:B------:R-:W2:Y:S02]  /*177a0*/  LDG.E.64 R4, desc[UR36][R6.64+0x120] ;  /* 0x0001202406047981 */ /* 0x000ea4000c1e1b00 */
[----:B--2---:R-:W-:-:S05]  /*177b0*/  IMAD.WIDE.U32 R4, R0, 0x8, R4 ;  /* 0x0000000800047825 */ /* 0x004fca00078e0004 */
[----:B------:R1:W-:Y:S04]  /*177c0*/  ST.E.64 desc[UR36][R4.64], RZ ;  /* 0x000000ff04007985 */ /* 0x0003e8000c101b24 */
[----:B------:R-:W2:Y:S02]  /*177d0*/  LDG.E R3, desc[UR36][R6.64+0x1bc] ;  /* 0x0001bc2406037981 */ /* 0x000ea4000c1e1900 */
[C---:B--2---:R-:W-:Y:S02]  /*177e0*/  ISETP.GE.AND P0, PT, R0.reuse, R3, PT ;  /* 0x000000030000720c */ /* 0x044fe40003f06270 */
[----:B------:R-:W-:-:S11]  /*177f0*/  IADD3 R0, PT, PT, R0, 0x1, RZ ;  /* 0x0000000100007810 */ /* 0x000fd60007ffe0ff */
[----:B-1----:R-:W-:Y:S05]  /*17800*/  @!P0 BRA `(.L_x_282) ;  /* 0xfffffffc00e48947 */ /* 0x002fea000383ffff */
[----:B------:R-:W-:Y:S05]  /*17810*/  BSYNC.RECONVERGENT B0 ;  /* 0x0000000000007941 */ /* 0x000fea0003800200 */
.L_x_281:
[----:B------:R-:W2:Y:S02]  /*17820*/  LDG.E.64 R4, desc[UR36][R6.64+0x228] ;  /* 0x0002282406047981 */ /* 0x000ea4000c1e1b00 */
[----:B--2---:R-:W-:-:S06]  /*17830*/  IMAD.WIDE R4, R19, 0x8, R4 ;  /* 0x0000000813047825 */ /* 0x004fcc00078e0204 */
[----:B------:R-:W2:Y:S02]  /*17840*/  LD.E.64 R4, desc[UR36][R4.64] ;  /* 0x0000002404047980 */ /* 0x000ea4000c101b00 */
[----:B--2---:R-:W-:-:S05]  /*17850*/  IMAD.WIDE R4, R22, 0x4, R4 ;  /* 0x0000000416047825 */ /* 0x004fca00078e0204 */
[----:B------:R1:W5:Y:S02]  /*17860*/  LD.E R0, desc[UR36][R4.64] ;  /* 0x0000002404007980 */ /* 0x000364000c101900 */
.L_x_280:
[----:B-----5:R-:W-:Y:S01]  /*17870*/  ISETP.GE.AND P0, PT, R0, 0x1, PT ;  /* 0x000000010000780c */ /* 0x020fe20003f06270 */
[----:B------:R-:W-:Y:S01]  /*17880*/  BSSY.RECONVERGENT B3, `(.L_x_283) ;  /* 0x000026c000037945 */ /* 0x000fe20003800200 */
[----:B------:R-:W-:-:S11]  /*17890*/  MOV R23, 0x1 ;  /* 0x0000000100177802 */ /* 0x000fd60000000f00 */
[----:B------:R-:W-:Y:S05]  /*178a0*/  @!P0 BRA `(.L_x_284) ;  /* 0x0000002400a48947 */ /* 0x000fea0003800000 */
[----:B------:R-:W-:Y:S01]  /*178b0*/  BSSY.RECONVERGENT B2, `(.L_x_285) ;  /* 0x0000267000027945 */ /* 0x000fe20003800200 */
[----:B------:R-:W-:-:S07]  /*178c0*/  IMAD.MOV.U32 R23, RZ, RZ, 0x1 ;  /* 0x00000001ff177424 */ /* 0x000fce00078e00ff */
.L_x_310:
[----:B------:R-:W2:Y:S02]  /*178d0*/  LDC.64 R12, c[0x0][0x3a0] ;  /* 0x0000e800ff0c7b82 */ /* 0x000ea40000000a00 */
[----:B--2---:R-:W1:Y:S04]  /*178e0*/  LDG.E.64 R72, desc[UR36][R12.64+0x188] ;  /* 0x000188240c487981 */ /* 0x004e68000c1e1b00 */
[----:B------:R-:W2:Y:S04]  /*178f0*/  LDG.E.64 R76, desc[UR36][R12.64+0x160] ;  /* 0x000160240c4c7981 */ /* 0x000ea8000c1e1b00 */
[----:B-1----:R-:W3:Y:S02]  /*17900*/  LD.E.64 R4, desc[UR36][R72.64+0x18] ;  /* 0x0000182448047980 */ /* 0x002ee4000c101b00 */
[----:B---3--:R-:W-:-:S05]  /*17910*/  IMAD.WIDE.U32 R4, R23, 0x8, R4 ;  /* 0x0000000817047825 */ /* 0x008fca00078e0004 */
[----:B------:R-:W3:Y:S02]  /*17920*/  LD.E.64 R14, desc[UR36][R4.64] ;  /* 0x00000024040e7980 */ /* 0x000ee4000c101b00 */
[----:B---3--:R-:W-:-:S05]  /*17930*/  IMAD.WIDE R4, R19, 0x8, R14 ;  /* 0x0000000813047825 */ /* 0x008fca00078e020e */
[----:B------:R-:W3:Y:S04]  /*17940*/  LD.E.64 R8, desc[UR36][R4.64] ;  /* 0x0000002404087980 */ /* 0x000ee8000c101b00 */
[----:B------:R-:W4:Y:S04]  /*17950*/  LDG.E.64 R4, desc[UR36][R12.64+0x248] ;  /* 0x000248240c047981 */ /* 0x000f28000c1e1b00 */
[----:B------:R-:W5:Y:S01]  /*17960*/  LDG.E.64 R12, desc[UR36][R12.64+0x168] ;  /* 0x000168240c0c7981 */ /* 0x000f62000c1e1b00 */
[----:B---3--:R-:W-:-:S06]  /*17970*/  IMAD.WIDE R8, R22, 0x8, R8 ;  /* 0x0000000816087825 */ /* 0x008fcc00078e0208 */
[----:B------:R-:W3:Y:S01]  /*17980*/  LD.E.64 R8, desc[UR36][R8.64] ;  /* 0x0000002408087980 */ /* 0x000ee2000c101b00 */
[----:B----4-:R-:W-:-:S05]  /*17990*/  IMAD.WIDE.U32 R4, R23, 0x8, R4 ;  /* 0x0000000817047825 */ /* 0x010fca00078e0004 */
[----:B------:R-:W4:Y:S04]  /*179a0*/  LD.E.64 R74, desc[UR36][R4.64] ;  /* 0x00000024044a7980 */ /* 0x000f28000c101b00 */
[----:B-----5:R-:W5:Y:S01]  /*179b0*/  LD.E.64 R12, desc[UR36][R12.64+0x8] ;  /* 0x000008240c0c7980 */ /* 0x020f62000c101b00 */
[----:B---3--:R-:W-:-:S14]  /*179c0*/  DSETP.GEU.AND P0, PT, R8, RZ, PT ;  /* 0x000000ff0800722a */ /* 0x008fdc0003f0e000 */
[----:B----4-:R-:W3:Y:S01]  /*179d0*/  @!P0 LD.E.64 R4, desc[UR36][R74.64+0x28] ;  /* 0x000028244a048980 */ /* 0x010ee2000c101b00 */
[----:B------:R-:W-:-:S14]  /*179e0*/  DSETP.GT.AND P1, PT, R8, RZ, PT ;  /* 0x000000ff0800722a */ /* 0x000fdc0003f24000 */
[----:B------:R-:W4:Y:S01]  /*179f0*/  @P1 LD.E.64 R10, desc[UR36][R74.64+0x38] ;  /* 0x000038244a0a1980 */ /* 0x000f22000c101b00 */
[----:B---3--:R-:W-:-:S05]  /*17a00*/  @!P0 IMAD.WIDE R4, R19, 0x8, R4 ;  /* 0x0000000813048825 */ /* 0x008fca00078e0204 */
[----:B------:R-:W3:Y:S04]  /*17a10*/  @!P0 LD.E.64 R8, desc[UR36][R4.64] ;  /* 0x0000002404088980 */ /* 0x000ee8000c101b00 */
[----:B------:R-:W2:Y:S01]  /*17a20*/  LD.E.64 R4, desc[UR36][R74.64+0x8] ;  /* 0x000008244a047980 */ /* 0x000ea2000c101b00 */
[----:B----4-:R-:W-:-:S06]  /*17a30*/  @P1 IMAD.WIDE R10, R19, 0x8, R10 ;  /* 0x00000008130a1825 */ /* 0x010fcc00078e020a */
[----:B------:R-:W4:Y:S01]  /*17a40*/  @P1 LD.E.64 R10, desc[UR36][R10.64] ;  /* 0x000000240a0a1980 */ /* 0x000f22000c101b00 */
[----:B---3--:R-:W-:-:S05]  /*17a50*/  @!P0 IMAD.WIDE R8, R22, 0x4, R8 ;  /* 0x0000000416088825 */ /* 0x008fca00078e0208 */
[----:B------:R1:W3:Y:S01]  /*17a60*/  @!P0 LD.E R59, desc[UR36][R8.64] ;  /* 0x00000024083b8980 */ /* 0x0002e2000c101900 */
[----:B--2---:R-:W-:-:S06]  /*17a70*/  IMAD.WIDE R4, R19, 0x8, R4 ;  /* 0x0000000813047825 */ /* 0x004fcc00078e0204 */
[----:B------:R-:W2:Y:S01]  /*17a80*/  LD.E.64 R4, desc[UR36][R4.64] ;  /* 0x0000002404047980 */ /* 0x000ea2000c101b00 */
[----:B-1----:R-:W1:Y:S01]  /*17a90*/  LDC.64 R8, c[0x0][0x388] ;  /* 0x0000e200ff087b82 */ /* 0x002e620000000a00 */
[C---:B----4-:R-:W-:Y:S02]  /*17aa0*/  @P1 IMAD.WIDE R10, R22.reuse, 0x4, R10 ;  /* 0x00000004160a1825 */ /* 0x050fe400078e020a */
[----:B-1----:R-:W4:Y:S04]  /*17ab0*/  LDG.E.64 R8, desc[UR36][R8.64+0x20] ;  /* 0x0000202408087981 */ /* 0x002f28000c1e1b00 */
[----:B---3--:R-:W4:Y:S01]  /*17ac0*/  @P1 LD.E R59, desc[UR36][R10.64] ;  /* 0x000000240a3b1980 */ /* 0x008f22000c101900 */
[----:B--2---:R-:W-:-:S05]  /*17ad0*/  IMAD.WIDE R4, R22, 0x4, R4 ;  /* 0x0000000416047825 */ /* 0x004fca00078e0204 */
[----:B------:R-:W2:Y:S04]  /*17ae0*/  LD.E R0, desc[UR36][R4.64] ;  /* 0x0000002404007980 */ /* 0x000ea8000c101900 */
[----:B------:R-:W3:Y:S01]  /*17af0*/  LD.E.64 R4, desc[UR36][R76.64+0x8] ;  /* 0x000008244c047980 */ /* 0x000ee2000c101b00 */
[----:B----4-:R-:W-:-:S06]  /*17b00*/  IMAD.WIDE R8, R59, 0x8, R8 ;  /* 0x000000083b087825 */ /* 0x010fcc00078e0208 */
[----:B------:R-:W4:Y:S01]  /*17b10*/  LD.E.64 R8, desc[UR36][R8.64] ;  /* 0x0000002408087980 */ /* 0x000f22000c101b00 */
[----:B--2---:R-:W-:-:S04]  /*17b20*/  ISETP.NE.AND P0, PT, R19, R0, PT ;  /* 0x000000001300720c */ /* 0x004fc80003f05270 */
[----:B------:R-:W-:-:S05]  /*17b30*/  SEL R0, R19, R22, !P0 ;  /* 0x0000001613007207 */ /* 0x000fca0004000000 */
[----:B------:R-:W-:-:S04]  /*17b40*/  IMAD.WIDE R10, R0, 0x8, R14 ;  /* 0x00000008000a7825 */ /* 0x000fc800078e020e */
[----:B---3--:R-:W-:Y:S02]  /*17b50*/  IMAD.WIDE R4, R19, 0x8, R4 ;  /* 0x0000000813047825 */ /* 0x008fe400078e0204 */
[----:B------:R-:W2:Y:S02]  /*17b60*/  LD.E.64 R10, desc[UR36][R10.64] ;  /* 0x000000240a0a7980 */ /* 0x000ea4000c101b00 */
[----:B-----5:R-:W-:Y:S02]  /*17b70*/  IMAD.WIDE R12, R59, 0x8, R12 ;  /* 0x000000083b0c7825 */ /* 0x020fe400078e020c */
[----:B------:R-:W3:Y:S04]  /*17b80*/  LD.E.64 R4, desc[UR36][R4.64] ;  /* 0x0000002404047980 */ /* 0x000ee8000c101b00 */
[----:B------:R-:W5:Y:S01]  /*17b90*/  LD.E.64 R12, desc[UR36][R12.64] ;  /* 0x000000240c0c7980 */ /* 0x000f62000c101b00 */
[----:B------:R-:W-:-:S02]  /*17ba0*/  SEL R3, R56, R57, !P0 ;  /* 0x0000003938037207 */ /* 0x000fc40004000000 */
[----:B------:R-:W-:-:S03]  /*17bb0*/  SEL R71, R22, R19, !P0 ;  /* 0x0000001316477207 */ /* 0x000fc60004000000 */
[----:B----4-:R-:W-:-:S06]  /*17bc0*/  IMAD.WIDE R8, R3, 0x4, R8 ;  /* 0x0000000403087825 */ /* 0x010fcc00078e0208 */
[----:B------:R-:W4:Y:S01]  /*17bd0*/  LD.E R8, desc[UR36][R8.64] ;  /* 0x0000002408087980 */ /* 0x000f22000c101900 */
[----:B--2---:R-:W-:-:S04]  /*17be0*/  IMAD.WIDE R10, R71, 0x8, R10 ;  /* 0x00000008470a7825 */ /* 0x004fc800078e020a */
[----:B---3--:R-:W-:Y:S01]  /*17bf0*/  IMAD.WIDE R4, R22, 0x8, R4 ;  /* 0x0000000816047825 */ /* 0x008fe200078e0204 */
[----:B------:R-:W2:Y:S03]  /*17c00*/  LD.E.64 R82, desc[UR36][R10.64] ;  /* 0x000000240a527980 */ /* 0x000ea6000c101b00 */
[----:B-----5:R-:W-:Y:S02]  /*17c10*/  IMAD.WIDE R12, R0, 0x8, R12 ;  /* 0x00000008000c7825 */ /* 0x020fe400078e020c */
[----:B------:R-:W3:Y:S04]  /*17c20*/  LD.E.64 R4, desc[UR36][R4.64] ;  /* 0x0000002404047980 */ /* 0x000ee8000c101b00 */
[----:B------:R1:W5:Y:S02]  /*17c30*/  LD.E.64 R78, desc[UR36][R12.64] ;  /* 0x000000240c4e7980 */ /* 0x000364000c101b00 */
[----:B-1----:R-:W-:Y:S01]  /*17c40*/  HFMA2 R12, -RZ, RZ, -27792, 0.004009246826171875 ;  /* 0xf6c91c1bff0c7431 */ /* 0x002fe200000001ff */
[----:B------:R-:W-:Y:S01]  /*17c50*/  MOV R13, 0x3b30b0ed ;  /* 0x3b30b0ed000d7802 */ /* 0x000fe20000000f00 */
[----:B------:R-:W-:Y:S01]  /*17c60*/  BSSY.RECONVERGENT B1, `(.L_x_286) ;  /* 0x0000223000017945 */ /* 0x000fe20003800200 */
[----:B----4-:R-:W-:-:S04]  /*17c70*/  IABS R8, R8 ;  /* 0x0000000800087213 */ /* 0x010fc80000000000 */
[----:B------:R-:W-:-:S04]  /*17c80*/  ISETP.NE.AND P0, PT, R8, 0x1869f, PT ;  /* 0x0001869f0800780c */ /* 0x000fc80003f05270 */
[----:B------:R-:W-:-:S06]  /*17c90*/  SEL R8, R8, RZ, P0 ;  /* 0x000000ff08087207 */ /* 0x000fcc0000000000 */
[----:B------:R-:W1:Y:S01]  /*17ca0*/  I2F.F64.U32 R8, R8 ;  /* 0x0000000800087312 */ /* 0x000e620000201800 */
[----:B--2---:R-:W-:Y:S02]  /*17cb0*/  DSETP.GT.AND P0, PT, R82, RZ, PT ;  /* 0x000000ff5200722a */ /* 0x004fe40003f04000 */
[----:B-1----:R-:W-:Y:S02]  /*17cc0*/  DMUL R8, R8, R12 ;  /* 0x0000000c08087228 */ /* 0x002fe40000000000 */
[----:B---3--:R-:W-:-:S06]  /*17cd0*/  DMUL R4, R4, 0.5 ;  /* 0x3fe0000004047828 */ /* 0x008fcc0000000000 */
[----:B-----5:R-:W-:-:S08]  /*17ce0*/  DMUL R8, R8, R78 ;  /* 0x0000004e08087228 */ /* 0x020fd00000000000 */
[----:B------:R-:W-:Y:S01]  /*17cf0*/  DFMA R80, R60, R4, R8 ;  /* 0x000000043c50722b */ /* 0x000fe20000000008 */
[----:B------:R-:W-:Y:S10]  /*17d00*/  @!P0 BRA `(.L_x_287) ;  /* 0x0000000c00088947 */ /* 0x000ff40003800000 */
[----:B------:R-:W2:Y:S01]  /*17d10*/  LD.E.64 R4, desc[UR36][R72.64+0x8] ;  /* 0x0000082448047980 */ /* 0x000ea2000c101b00 */
[----:B------:R-:W1:Y:S03]  /*17d20*/  LDC.64 R8, c[0x0][0x390] ;  /* 0x0000e400ff087b82 */ /* 0x000e660000000a00 */
[----:B-1----:R-:W3:Y:S01]  /*17d30*/  LDG.E.64 R8, desc[UR36][R8.64+0x88] ;  /* 0x0000882408087981 */ /* 0x002ee2000c1e1b00 */
[----:B--2---:R-:W-:-:S06]  /*17d40*/  IMAD.WIDE.U32 R4, R23, 0x8, R4 ;  /* 0x0000000817047825 */ /* 0x004fcc00078e0004 */
[----:B------:R-:W2:Y:S04]  /*17d50*/  LD.E.64 R4, desc[UR36][R4.64] ;  /* 0x0000002404047980 */ /* 0x000ea8000c101b00 */
[----:B---3--:R-:W3:Y:S01]  /*17d60*/  LD.E.64 R8, desc[UR36][R8.64+0x40] ;  /* 0x0000402408087980 */ /* 0x008ee2000c101b00 */
[----:B--2---:R-:W-:-:S06]  /*17d70*/  IMAD.WIDE R4, R0, 0x8, R4 ;  /* 0x0000000800047825 */ /* 0x004fcc00078e0204 */
[----:B------:R-:W2:Y:S01]  /*17d80*/  LD.E.64 R4, desc[UR36][R4.64] ;  /* 0x0000002404047980 */ /* 0x000ea2000c101b00 */
[----:B---3--:R-:W-:-:S05]  /*17d90*/  IMAD.WIDE R8, R51, 0x8, R8 ;  /* 0x0000000833087825 */ /* 0x008fca00078e0208 */
[----:B------:R-:W3:Y:S01]  /*17da0*/  LD.E.64 R76, desc[UR36][R8.64] ;  /* 0x00000024084c7980 */ /* 0x000ee2000c101b00 */
[----:B------:R-:W-:Y:S01]  /*17db0*/  IMAD.MOV.U32 R10, RZ, RZ, 0x0 ;  /* 0x00000000ff0a7424 */ /* 0x000fe200078e00ff */
[----:B------:R-:W-:Y:S01]  /*17dc0*/  MOV R11, 0x40711000 ;  /* 0x40711000000b7802 */ /* 0x000fe20000000f00 */
[----:B------:R-:W-:Y:S01]  /*17dd0*/  BSSY.RECONVERGENT B4, `(.L_x_288) ;  /* 0x000001b000047945 */ /* 0x000fe20003800200 */
[----:B------:R-:W-:Y:S02]  /*17de0*/  IMAD.MOV.U32 R78, RZ, RZ, 0x3f800000 ;  /* 0x3f800000ff4e7424 */ /* 0x000fe400078e00ff */
[----:B--2---:R-:W-:-:S05]  /*17df0*/  IMAD.WIDE R4, R71, 0x8, R4 ;  /* 0x0000000847047825 */ /* 0x004fca00078e0204 */
[----:B------:R1:W5:Y:S02]  /*17e00*/  LD.E.64 R74, desc[UR36][R4.64] ;  /* 0x00000024044a7980 */ /* 0x000364000c101b00 */
[----:B-1----:R-:W1:Y:S01]  /*17e10*/  MUFU.RCP64H R5, 273 ;  /* 0x4071100000057908 */ /* 0x002e620000001800 */
[----:B------:R-:W-:Y:S02]  /*17e20*/  MOV R4, 0x1 ;  /* 0x0000000100047802 */ /* 0x000fe40000000f00 */
[----:B---3--:R-:W-:-:S04]  /*17e30*/  FSETP.GEU.AND P1, PT, |R77|, 6.5827683646048100446e-37, PT ;  /* 0x036000004d00780b */ /* 0x008fc80003f2e200 */
[----:B-1----:R-:W-:-:S08]  /*17e40*/  DFMA R8, R4, -R10, 1 ;  /* 0x3ff000000408742b */ /* 0x002fd0000000080a */
[----:B------:R-:W-:-:S08]  /*17e50*/  DFMA R8, R8, R8, R8 ;  /* 0x000000080808722b */ /* 0x000fd00000000008 */
[----:B------:R-:W-:-:S08]  /*17e60*/  DFMA R8, R4, R8, R4 ;  /* 0x000000080408722b */ /* 0x000fd00000000004 */
[----:B------:R-:W-:-:S08]  /*17e70*/  DFMA R4, R8, -R10, 1 ;  /* 0x3ff000000804742b */ /* 0x000fd0000000080a */
[----:B------:R-:W-:-:S08]  /*17e80*/  DFMA R4, R8, R4, R8 ;  /* 0x000000040804722b */ /* 0x000fd00000000008 */
[----:B------:R-:W-:-:S08]  /*17e90*/  DMUL R8, R76, R4 ;  /* 0x000000044c087228 */ /* 0x000fd00000000000 */
[----:B------:R-:W-:-:S08]  /*17ea0*/  DFMA R10, R8, -273, R76 ;  /* 0xc0711000080a782b */ /* 0x000fd0000000004c */
[----:B------:R-:W-:-:S10]  /*17eb0*/  DFMA R4, R4, R10, R8 ;  /* 0x0000000a0404722b */ /* 0x000fd40000000008 */
[----:B------:R-:W-:-:S05]  /*17ec0*/  FFMA R3, RZ, 3.7666015625, R5 ;  /* 0x40711000ff037823 */ /* 0x000fca0000000005 */
[----:B------:R-:W-:-:S13]  /*17ed0*/  FSETP.GT.AND P0, PT, |R3|, 1.469367938527859385e-39, PT ;  /* 0x001000000300780b */ /* 0x000fda0003f04200 */
[----:B------:R-:W-:Y:S05]  /*17ee0*/  @P0 BRA P1, `(.L_x_289) ;  /* 0x0000000000240947 */ /* 0x000fea0000800000 */
[----:B------:R-:W-:Y:S05]  /*17ef0*/  BMOV.32.CLEAR RZ, B5 ;  /* 0x0000000005ff7355 */ /* 0x000fea0000100000 */
[----:B------:R-:W-:Y:S01]  /*17f00*/  MOV R12, R76 ;  /* 0x0000004c000c7202 */ /* 0x000fe20000000f00 */
[----:B------:R-:W-:Y:S01]  /*17f10*/  IMAD.MOV.U32 R8, RZ, RZ, RZ ;  /* 0x000000ffff087224 */ /* 0x000fe200078e00ff */
[----:B------:R-:W-:Y:S02]  /*17f20*/  MOV R13, R77 ;  /* 0x0000004d000d7202 */ /* 0x000fe40000000f00 */
[----:B------:R-:W-:Y:S02]  /*17f30*/  MOV R9, 0x40711000 ;  /* 0x4071100000097802 */ /* 0x000fe40000000f00 */
[----:B------:R-:W-:-:S07]  /*17f40*/  MOV R3, 0x17f60 ;  /* 0x00017f6000037802 */ /* 0x000fce0000000f00 */
[----:B0----5:R-:W-:Y:S05]  /*17f50*/  CALL.REL.NOINC `($__internal_1_$__cuda_sm20_div_rn_f64_full) ;  /* 0x0000016000447944 */ /* 0x021fea0003c00000 */
[----:B------:R-:W-:Y:S01]  /*17f60*/  MOV R4, R24 ;  /* 0x0000001800047202 */ /* 0x000fe20000000f00 */
[----:B------:R-:W-:-:S07]  /*17f70*/  IMAD.MOV.U32 R5, RZ, RZ, R25 ;  /* 0x000000ffff057224 */ /* 0x000fce00078e0019 */
.L_x_289:
[----:B------:R-:W-:Y:S05]  /*17f80*/  BSYNC.RECONVERGENT B4 ;  /* 0x0000000000047941 */ /* 0x000fea0003800200 */
.L_x_288:
[----:B------:R-:W2:Y:S02]  /*17f90*/  LD.E.64 R8, desc[UR36][R72.64+0x10] ;  /* 0x0000102448087980 */ /* 0x000ea4000c101b00 */
[----:B--2---:R-:W-:-:S06]  /*17fa0*/  IMAD.WIDE.U32 R8, R23, 0x8, R8 ;  /* 0x0000000817087825 */ /* 0x004fcc00078e0008 */
[----:B------:R-:W2:Y:S02]  /*17fb0*/  LD.E.64 R8, desc[UR36][R8.64] ;  /* 0x0000002408087980 */ /* 0x000ea4000c101b00 */
[----:B--2---:R-:W-:-:S06]  /*17fc0*/  IMAD.WIDE R8, R0, 0x8, R8 ;  /* 0x0000000800087825 */ /* 0x004fcc00078e0208 */
[----:B------:R-:W2:Y:S01]  /*17fd0*/  LD.E.64 R8, desc[UR36][R8.64] ;  /* 0x0000002408087980 */ /* 0x000ea2000c101b00 */
[----:B------:R-:W1:Y:S02]  /*17fe0*/  F2F.F32.F64 R15, R4 ;  /* 0x00000004000f7310 */ /* 0x000e640000301000 */
[C---:B-1----:R-:W-:Y:S01]  /*17ff0*/  FMUL R3, |R15|.reuse, 16777216 ;  /* 0x4b8000000f037820 */ /* 0x042fe20000400200 */
[----:B------:R-:W-:-:S04]  /*18000*/  FSETP.GEU.AND P0, PT, |R15|, 1.175494350822287508e-38, PT ;  /* 0x008000000f00780b */ /* 0x000fc80003f0e200 */
[----:B------:R-:W-:-:S04]  /*18010*/  FSEL R3, R3, |R15|, !P0 ;  /* 0x4000000f03037208 */ /* 0x000fc80004000000 */
[----:B------:R-:W-:-:S04]  /*18020*/  IADD3 R4, PT, PT, R3, -0x3f3504f3, RZ ;  /* 0xc0cafb0d03047810 */ /* 0x000fc80007ffe0ff */
[----:B------:R-:W-:-:S04]  /*18030*/  LOP3.LUT R4, R4, 0xff800000, RZ, 0xc0, !PT ;  /* 0xff80000004047812 */ /* 0x000fc800078ec0ff */
[----:B------:R-:W-:-:S05]  /*18040*/  IADD3 R3, PT, PT, R3, -R4, RZ ;  /* 0x8000000403037210 */ /* 0x000fca0007ffe0ff */
[----:B------:R-:W-:Y:S01]  /*18050*/  FADD R5, R3, 1 ;  /* 0x3f80000003057421 */ /* 0x000fe20000000000 */
[----:B--2---:R-:W-:-:S06]  /*18060*/  IMAD.WIDE R8, R71, 0x8, R8 ;  /* 0x0000000847087825 */ /* 0x004fcc00078e0208 */
[----:B------:R-:W2:Y:S01]  /*18070*/  LD.E.64 R8, desc[UR36][R8.64] ;  /* 0x0000002408087980 */ /* 0x000ea2000c101b00 */
[----:B------:R1:W3:Y:S01]  /*18080*/  MUFU.RCP R10, R5 ;  /* 0x00000005000a7308 */ /* 0x0002e20000001000 */
[----:B------:R-:W-:Y:S01]  /*18090*/  I2FP.F32.S32 R4, R4 ;  /* 0x0000000400047245 */ /* 0x000fe20000201400 */
[----:B------:R-:W-:Y:S01]  /*180a0*/  IMAD.MOV.U32 R13, RZ, RZ, 0x3a2c32e4 ;  /* 0x3a2c32e4ff0d7424 */ /* 0x000fe200078e00ff */
        /* <DEDUP_REMOVED lines=27> */
[----:B-1----:R-:W-:Y:S02]  /*18260*/  HFMA2 R9, -RZ, RZ, 0.64013671875, -15.109375 ;  /* 0x391fcb8eff097431 */ /* 0x002fe400000001ff */
        /* <DEDUP_REMOVED lines=12> */
[----:B------:R-:W-:Y:S02]  /*18330*/  FFMA R3, R4, R9, 0.0013391353422775864601 ;  /* 0x3aaf85ed04037423 */ /* 0x000fe40000000009 */
[----:B--2---:R-:W-:Y:S01]  /*18340*/  IMAD R10, R10, 0x800000, -R8 ;  /* 0x008000000a0a7824 */ /* 0x004fe200078e0a08 */
        /* <DEDUP_REMOVED lines=38> */
.L_x_291:
[----:B------:R-:W-:Y:S05]  /*185b0*/  BSYNC.RECONVERGENT B0 ;  /* 0x0000000000007941 */ /* 0x000fea0003800200 */
.L_x_290:
[----:B------:R-:W2:Y:S02]  /*185c0*/  LD.E.64 R72, desc[UR36][R72.64+0x30] ;  /* 0x0000302448487980 */ /* 0x000ea4000c101b00 */
[----:B--2---:R-:W-:-:S06]  /*185d0*/  IMAD.WIDE.U32 R72, R23, 0x8, R72 ;  /* 0x0000000817487825 */ /* 0x004fcc00078e0048 */
[----:B------:R-:W2:Y:S02]  /*185e0*/  LD.E.64 R72, desc[UR36][R72.64] ;  /* 0x0000002448487980 */ /* 0x000ea4000c101b00 */
[----:B--2---:R-:W-:-:S06]  /*185f0*/  IMAD.WIDE R72, R0, 0x8, R72 ;  /* 0x0000000800487825 */ /* 0x004fcc00078e0248 */
[----:B------:R-:W2:Y:S01]  /*18600*/  LD.E.64 R72, desc[UR36][R72.64] ;  /* 0x0000002448487980 */ /* 0x000ea2000c101b00 */
[----:B------:R-:W-:Y:S01]  /*18610*/  UMOV UR4, 0xf6c91c1b ;  /* 0xf6c91c1b00047882 */ /* 0x000fe20000000000 */
[----:B------:R-:W-:Y:S02]  /*18620*/  UMOV UR5, 0x3b30b0ed ;  /* 0x3b30b0ed00057882 */ /* 0x000fe40000000000 */
[----:B------:R-:W-:-:S06]  /*18630*/  DMUL R76, R76, -UR4 ;  /* 0x800000044c4c7c28 */ /* 0x000fcc0008000000 */
[----:B------:R-:W1:Y:S01]  /*18640*/  MUFU.RCP64H R5, R77 ;  /* 0x0000004d00057308 */ /* 0x000e620000001800 */
[----:B------:R-:W-:-:S06]  /*18650*/  IMAD.MOV.U32 R4, RZ, RZ, 0x1 ;  /* 0x00000001ff047424 */ /* 0x000fcc00078e00ff */
[----:B-1----:R-:W-:Y:S01]  /*18660*/  DFMA R8, -R76, R4, 1 ;  /* 0x3ff000004c08742b */ /* 0x002fe20000000104 */
[----:B--2---:R-:W-:-:S06]  /*18670*/  IMAD.WIDE R72, R71, 0x8, R72 ;  /* 0x0000000847487825 */ /* 0x004fcc00078e0248 */
[----:B------:R-:W2:Y:S01]  /*18680*/  LD.E.64 R72, desc[UR36][R72.64] ;  /* 0x0000002448487980 */ /* 0x000ea2000c101b00 */
[----:B------:R-:W-:Y:S01]  /*18690*/  DFMA R8, R8, R8, R8 ;  /* 0x000000080808722b */ /* 0x000fe20000000008 */
[----:B------:R-:W-:Y:S07]  /*186a0*/  BSSY.RECONVERGENT B4, `(.L_x_292) ;  /* 0x0000016000047945 */ /* 0x000fee0003800200 */
[----:B------:R-:W-:-:S08]  /*186b0*/  DFMA R8, R4, R8, R4 ;  /* 0x000000080408722b */ /* 0x000fd00000000004 */
[----:B------:R-:W-:-:S08]  /*186c0*/  DFMA R4, -R76, R8, 1 ;  /* 0x3ff000004c04742b */ /* 0x000fd00000000108 */
[----:B------:R-:W-:-:S08]  /*186d0*/  DFMA R4, R8, R4, R8 ;  /* 0x000000040804722b */ /* 0x000fd00000000008 */
[----:B--2---:R-:W-:Y:S01]  /*186e0*/  DMUL R8, R72, R4 ;  /* 0x0000000448087228 */ /* 0x004fe20000000000 */
[----:B------:R-:W-:-:S07]  /*186f0*/  FSETP.GEU.AND P1, PT, |R73|, 6.5827683646048100446e-37, PT ;  /* 0x036000004900780b */ /* 0x000fce0003f2e200 */
[----:B------:R-:W-:-:S08]  /*18700*/  DFMA R10, -R76, R8, R72 ;  /* 0x000000084c0a722b */ /* 0x000fd00000000148 */
[----:B------:R-:W-:Y:S01]  /*18710*/  DFMA R4, R4, R10, R8 ;  /* 0x0000000a0404722b */ /* 0x000fe20000000008 */
[----:B------:R-:W1:Y:S09]  /*18720*/  F2F.F64.F32 R8, R78 ;  /* 0x0000004e00087310 */ /* 0x000e720000201800 */
[----:B------:R-:W-:-:S05]  /*18730*/  FFMA R0, RZ, R77, R5 ;  /* 0x0000004dff007223 */ /* 0x000fca0000000005 */
[----:B------:R-:W-:Y:S01]  /*18740*/  FSETP.GT.AND P0, PT, |R0|, 1.469367938527859385e-39, PT ;  /* 0x001000000000780b */ /* 0x000fe20003f04200 */
[----:B-1---5:R-:W-:-:S12]  /*18750*/  DMUL R74, R74, R8 ;  /* 0x000000084a4a7228 */ /* 0x022fd80000000000 */
        /* <DEDUP_REMOVED lines=10> */
.L_x_293:
[----:B------:R-:W-:Y:S05]  /*18800*/  BSYNC.RECONVERGENT B4 ;  /* 0x0000000000047941 */ /* 0x000fea0003800200 */
.L_x_292:
[----:B------:R-:W1:Y:S02]  /*18810*/  LDC.64 R8, c[0x0][0x3a0] ;  /* 0x0000e800ff087b82 */ /* 0x000e640000000a00 */
[----:B-1----:R-:W2:Y:S01]  /*18820*/  LDG.E.64 R8, desc[UR36][R8.64+0x120] ;  /* 0x0001202408087981 */ /* 0x002ea2000c1e1b00 */
[----:B------:R-:W1:Y:S01]  /*18830*/  F2F.F32.F64 R4, R4 ;  /* 0x0000000400047310 */ /* 0x000e620000301000 */
[----:B------:R-:W-:Y:S01]  /*18840*/  HFMA2 R0, -RZ, RZ, 0.96630859375, -0.0022525787353515625 ;  /* 0x3bbb989dff007431 */ /* 0x000fe200000001ff */
[----:B------:R-:W-:-:S04]  /*18850*/  MOV R3, 0x437c0000 ;  /* 0x437c000000037802 */ /* 0x000fc80000000f00 */
[----:B-1----:R-:W-:-:S04]  /*18860*/  FFMA.SAT R0, R4, R0, 0.5 ;  /* 0x3f00000004007423 */ /* 0x002fc80000002000 */
[----:B------:R-:W-:-:S04]  /*18870*/  FFMA.RM R0, R0, R3, 12582913 ;  /* 0x4b40000100007423 */ /* 0x000fc80000004003 */
[C---:B------:R-:W-:Y:S01]  /*18880*/  FADD R3, R0.reuse, -12583039 ;  /* 0xcb40007f00037421 */ /* 0x040fe20000000000 */
[----:B------:R-:W-:-:S03]  /*18890*/  IMAD.SHL.U32 R0, R0, 0x800000, RZ ;  /* 0x0080000000007824 */ /* 0x000fc600078e00ff */
[----:B------:R-:W-:-:S04]  /*188a0*/  FFMA R3, R4, 1.4426950216293334961, -R3 ;  /* 0x3fb8aa3b04037823 */ /* 0x000fc80000000803 */
[----:B------:R-:W-:-:S06]  /*188b0*/  FFMA R3, R4, 1.925963033500011079e-08, R3 ;  /* 0x32a5706004037823 */ /* 0x000fcc0000000003 */
[----:B------:R-:W1:Y:S02]  /*188c0*/  MUFU.EX2 R3, R3 ;  /* 0x0000000300037308 */ /* 0x000e640000000800 */
[----:B-1----:R-:W-:-:S06]  /*188d0*/  FMUL R0, R0, R3 ;  /* 0x0000000300007220 */ /* 0x002fcc0000400000 */
[----:B------:R-:W1:Y:S02]  /*188e0*/  F2F.F64.F32 R4, R0 ;  /* 0x0000000000047310 */ /* 0x000e640000201800 */
[----:B-1----:R-:W-:Y:S01]  /*188f0*/  DMUL R4, R74, R4 ;  /* 0x000000044a047228 */ /* 0x002fe20000000000 */
[----:B--2---:R-:W-:-:S06]  /*18900*/  IMAD.WIDE.U32 R8, R23, 0x8, R8 ;  /* 0x0000000817087825 */ /* 0x004fcc00078e0008 */
[----:B------:R1:W-:Y:S01]  /*18910*/  ST.E.64 desc[UR36][R8.64], R4 ;  /* 0x0000000408007985 */ /* 0x0003e2000c101b24 */
[----:B------:R-:W-:Y:S05]  /*18920*/  BRA `(.L_x_294) ;  /* 0x0000001400587947 */ /* 0x000fea0003800000 */
.L_x_287:
[----:B------:R-:W-:Y:S01]  /*18930*/  DMUL R12, R78, R12 ;  /* 0x0000000c4e0c7228 */ /* 0x000fe20000000000 */
[----:B------:R-:W-:Y:S01]  /*18940*/  MOV R4, 0x1 ;  /* 0x0000000100047802 */ /* 0x000fe20000000f00 */
[----:B------:R-:W-:Y:S01]  /*18950*/  BSSY.RECONVERGENT B4, `(.L_x_295) ;  /* 0x0000017000047945 */ /* 0x000fe20003800200 */
[----:B------:R-:W-:-:S03]  /*18960*/  FSETP.GEU.AND P1, PT, |R81|, 6.5827683646048100446e-37, PT ;  /* 0x036000005100780b */ /* 0x000fc60003f2e200 */
        /* <DEDUP_REMOVED lines=21> */
.L_x_296:
[----:B------:R-:W-:Y:S05]  /*18ac0*/  BSYNC.RECONVERGENT B4 ;  /* 0x0000000000047941 */ /* 0x000fea0003800200 */
.L_x_295:
[----:B------:R-:W1:Y:S08]  /*18ad0*/  F2F.F32.F64 R82, R82 ;  /* 0x0000005200527310 */ /* 0x000e700000301000 */
[----:B-1----:R-:W1:Y:S02]  /*18ae0*/  F2F.F64.F32 R82, |R82| ;  /* 0x4000005200527310 */ /* 0x002e640000201800 */
[----:B-1----:R-:W-:-:S14]  /*18af0*/  DSETP.GT.AND P0, PT, R80, R82, PT ;  /* 0x000000525000722a */ /* 0x002fdc0003f04000 */
[----:B------:R-:W-:Y:S05]  /*18b00*/  @!P0 BRA `(.L_x_294) ;  /* 0x0000001000e08947 */ /* 0x000fea0003800000 */
[----:B------:R-:W2:Y:S01]  /*18b10*/  LD.E.64 R72, desc[UR36][R72.64+0x30] ;  /* 0x0000302448487980 */ /* 0x000ea2000c101b00 */
[----:B------:R-:W1:Y:S02]  /*18b20*/  F2I.F64.TRUNC R86, R4 ;  /* 0x0000000400567311 */ /* 0x000e64000030d100 */
[----:B-1----:R-:W-:-:S13]  /*18b30*/  ISETP.GT.AND P0, PT, R86, -0x1, PT ;  /* 0xffffffff5600780c */ /* 0x002fda0003f04270 */
[----:B------:R-:W3:Y:S01]  /*18b40*/  @!P0 LD.E.64 R4, desc[UR36][R76.64+0x18] ;  /* 0x000018244c048980 */ /* 0x000ee2000c101b00 */
[----:B--2---:R-:W-:-:S06]  /*18b50*/  IMAD.WIDE.U32 R72, R23, 0x8, R72 ;  /* 0x0000000817487825 */ /* 0x004fcc00078e0048 */
[----:B------:R-:W2:Y:S01]  /*18b60*/  LD.E.64 R72, desc[UR36][R72.64] ;  /* 0x0000002448487980 */ /* 0x000ea2000c101b00 */
[----:B---3--:R-:W-:-:S06]  /*18b70*/  @!P0 IMAD.WIDE R4, R0, 0x8, R4 ;  /* 0x0000000800048825 */ /* 0x008fcc00078e0204 */
[----:B------:R-:W3:Y:S01]  /*18b80*/  @!P0 LD.E.64 R4, desc[UR36][R4.64] ;  /* 0x0000002404048980 */ /* 0x000ee2000c101b00 */
[----:B--2---:R-:W-:-:S06]  /*18b90*/  IMAD.WIDE R72, R0, 0x8, R72 ;  /* 0x0000000800487825 */ /* 0x004fcc00078e0248 */
[----:B------:R-:W2:Y:S01]  /*18ba0*/  LD.E.64 R72, desc[UR36][R72.64] ;  /* 0x0000002448487980 */ /* 0x000ea2000c101b00 */
[----:B---3--:R-:W-:-:S05]  /*18bb0*/  @!P0 IMAD.WIDE R4, R71, 0x8, R4 ;  /* 0x0000000847048825 */ /* 0x008fca00078e0204 */
[----:B------:R1:W5:Y:S01]  /*18bc0*/  @!P0 LD.E.64 R84, desc[UR36][R4.64] ;  /* 0x0000002404548980 */ /* 0x000362000c101b00 */
[----:B--2---:R-:W-:-:S06]  /*18bd0*/  IMAD.WIDE R72, R71, 0x8, R72 ;  /* 0x0000000847487825 */ /* 0x004fcc00078e0248 */
[----:B------:R-:W2:Y:S01]  /*18be0*/  LD.E.64 R72, desc[UR36][R72.64] ;  /* 0x0000002448487980 */ /* 0x000ea2000c101b00 */
[----:B------:R-:W-:Y:S01]  /*18bf0*/  BSSY.RECONVERGENT B4, `(.L_x_297) ;  /* 0x000008c000047945 */ /* 0x000fe20003800200 */
[----:B--2---:R-:W-:Y:S01]  /*18c00*/  DADD R82, R82, R72 ;  /* 0x0000000052527229 */ /* 0x004fe20000000048 */
[----:B------:R-:W-:Y:S02]  /*18c10*/  @!P0 CS2R R72, SRZ ;  /* 0x0000000000488805 */ /* 0x000fe4000001ff00 */
[----:B-1----:R-:W-:Y:S08]  /*18c20*/  @!P0 BRA `(.L_x_298) ;  /* 0x0000000800208947 */ /* 0x002ff00003800000 */
[----:B------:R-:W2:Y:S02]  /*18c30*/  LD.E.64 R76, desc[UR36][R76.64+0x18] ;  /* 0x000018244c4c7980 */ /* 0x000ea4000c101b00 */
[----:B--2---:R-:W-:-:S06]  /*18c40*/  IMAD.WIDE R76, R0, 0x8, R76 ;  /* 0x00000008004c7825 */ /* 0x004fcc00078e024c */
[----:B------:R-:W2:Y:S02]  /*18c50*/  LD.E.64 R76, desc[UR36][R76.64] ;  /* 0x000000244c4c7980 */ /* 0x000ea4000c101b00 */
[----:B--2---:R-:W-:-:S05]  /*18c60*/  IMAD.WIDE R76, R71, 0x8, R76 ;  /* 0x00000008474c7825 */ /* 0x004fca00078e024c */
[----:B-----5:R-:W2:Y:S01]  /*18c70*/  LD.E.64 R84, desc[UR36][R76.64] ;  /* 0x000000244c547980 */ /* 0x020ea2000c101b00 */
[----:B------:R-:W-:Y:S02]  /*18c80*/  MOV R71, RZ ;  /* 0x000000ff00477202 */ /* 0x000fe40000000f00 */
[----:B------:R-:W-:Y:S01]  /*18c90*/  CS2R R72, SRZ ;  /* 0x0000000000487805 */ /* 0x000fe2000001ff00 */
[----:B--2---:R-:W-:-:S06]  /*18ca0*/  DADD R4, -R84, 1.5 ;  /* 0x3ff8000054047429 */ /* 0x004fcc0000000100 */
[----:B------:R-:W1:Y:S02]  /*18cb0*/  F2F.F32.F64 R76, R4 ;  /* 0x00000004004c7310 */ /* 0x000e640000301000 */
[----:B-1----:R-:W-:-:S06]  /*18cc0*/  FMUL R0, R76, 0.5 ;  /* 0x3f0000004c007820 */ /* 0x002fcc0000400000 */
[----:B------:R-:W-:Y:S08]  /*18cd0*/  FRND.FLOOR R88, R76 ;  /* 0x0000004c00587307 */ /* 0x000ff00000205000 */
[----:B------:R-:W1:Y:S02]  /*18ce0*/  FRND.TRUNC R0, R0 ;  /* 0x0000000000007307 */ /* 0x000e64000020d000 */
[----:B-1----:R-:W-:-:S04]  /*18cf0*/  FADD R0, R0, R0 ;  /* 0x0000000000007221 */ /* 0x002fc80000000000 */
[----:B------:R-:W-:-:S07]  /*18d00*/  FADD R77, R76, -R0 ;  /* 0x800000004c4d7221 */ /* 0x000fce0000000000 */
.L_x_303:
[----:B------:R-:W1:Y:S01]  /*18d10*/  MUFU.RCP64H R9, R81 ;  /* 0x0000005100097308 */ /* 0x000e620000001800 */
[----:B------:R-:W-:Y:S01]  /*18d20*/  IMAD.MOV.U32 R8, RZ, RZ, 0x1 ;  /* 0x00000001ff087424 */ /* 0x000fe200078e00ff */
[----:B------:R-:W-:Y:S01]  /*18d30*/  UMOV UR4, 0xf6c91c1b ;  /* 0xf6c91c1b00047882 */ /* 0x000fe20000000000 */
[----:B------:R-:W-:Y:S01]  /*18d40*/  UMOV UR5, 0x3b30b0ed ;  /* 0x3b30b0ed00057882 */ /* 0x000fe20000000000 */
[----:B------:R-:W-:Y:S01]  /*18d50*/  MOV R0, R71 ;  /* 0x0000004700007202 */ /* 0x000fe20000000f00 */
[----:B------:R-:W-:Y:S05]  /*18d60*/  BMOV.32.CLEAR RZ, B5 ;  /* 0x0000000005ff7355 */ /* 0x000fea0000100000 */
[----:B------:R2:W3:Y:S01]  /*18d70*/  I2F.F64.U32 R4, R71 ;  /* 0x0000004700047312 */ /* 0x0004e20000201800 */
[----:B------:R-:W-:Y:S01]  /*18d80*/  BSSY.RECONVERGENT B5, `(.L_x_299) ;  /* 0x0000018000057945 */ /* 0x000fe20003800200 */
[----:B------:R-:W-:-:S02]  /*18d90*/  FSETP.NEU.AND P5, PT, R76, RZ, PT ;  /* 0x000000ff4c00720b */ /* 0x000fc40003fad000 */
[----:B------:R-:W-:Y:S01]  /*18da0*/  ISETP.NE.AND P4, PT, R0, R86, PT ;  /* 0x000000560000720c */ /* 0x000fe20003f85270 */
[----:B-1----:R-:W-:Y:S01]  /*18db0*/  DFMA R10, -R80, R8, 1 ;  /* 0x3ff00000500a742b */ /* 0x002fe20000000108 */
[----:B--2---:R-:W-:-:S07]  /*18dc0*/  IADD3 R71, PT, PT, R71, 0x1, RZ ;  /* 0x0000000147477810 */ /* 0x004fce0007ffe0ff */
[----:B------:R-:W-:Y:S02]  /*18dd0*/  DFMA R10, R10, R10, R10 ;  /* 0x0000000a0a0a722b */ /* 0x000fe4000000000a */
[----:B---3--:R-:W-:-:S06]  /*18de0*/  DMUL R4, R4, -UR4 ;  /* 0x8000000404047c28 */ /* 0x008fcc0008000000 */
[----:B------:R-:W-:Y:S02]  /*18df0*/  DFMA R10, R8, R10, R8 ;  /* 0x0000000a080a722b */ /* 0x000fe40000000008 */
[----:B------:R-:W-:-:S06]  /*18e00*/  DMUL R12, R78, R4 ;  /* 0x000000044e0c7228 */ /* 0x000fcc0000000000 */
[----:B------:R-:W-:-:S04]  /*18e10*/  DFMA R8, -R80, R10, 1 ;  /* 0x3ff000005008742b */ /* 0x000fc8000000010a */
[----:B------:R-:W-:-:S04]  /*18e20*/  FSETP.GEU.AND P1, PT, |R13|, 6.5827683646048100446e-37, PT ;  /* 0x036000000d00780b */ /* 0x000fc80003f2e200 */
        /* <DEDUP_REMOVED lines=8> */
[----:B------:R-:W-:Y:S02]  /*18eb0*/  MOV R9, R81 ;  /* 0x0000005100097202 */ /* 0x000fe40000000f00 */
[----:B------:R-:W-:-:S07]  /*18ec0*/  MOV R3, 0x18ee0 ;  /* 0x00018ee000037802 */ /* 0x000fce0000000f00 */
[----:B0-----:R-:W-:Y:S05]  /*18ed0*/  CALL.REL.NOINC `($__internal_1_$__cuda_sm20_div_rn_f64_full) ;  /* 0x0000015000647944 */ /* 0x001fea0003c00000 */
[----:B------:R-:W-:Y:S01]  /*18ee0*/  MOV R4, R24 ;  /* 0x0000001800047202 */ /* 0x000fe20000000f00 */
[----:B------:R-:W-:-:S07]  /*18ef0*/  IMAD.MOV.U32 R5, RZ, RZ, R25 ;  /* 0x000000ffff057224 */ /* 0x000fce00078e0019 */
.L_x_300:
[----:B------:R-:W-:Y:S05]  /*18f00*/  BSYNC.RECONVERGENT B5 ;  /* 0x0000000000057941 */ /* 0x000fea0003800200 */
.L_x_299:
[----:B------:R-:W-:Y:S01]  /*18f10*/  DADD R4, R4, 1 ;  /* 0x3ff0000004047429 */ /* 0x000fe20000000000 */
[----:B------:R-:W-:Y:S01]  /*18f20*/  IMAD.MOV.U32 R10, RZ, RZ, 0x3a2c32e4 ;  /* 0x3a2c32e4ff0a7424 */ /* 0x000fe200078e00ff */
[----:B------:R-:W-:Y:S04]  /*18f30*/  BSSY.RECONVERGENT B0, `(.L_x_301) ;  /* 0x0000054000007945 */ /* 0x000fe80003800200 */
[----:B------:R-:W1:Y:S02]  /*18f40*/  F2F.F32.F64 R12, R4 ;  /* 0x00000004000c7310 */ /* 0x000e640000301000 */
[C---:B-1----:R-:W-:Y:S01]  /*18f50*/  FMUL R0, |R12|.reuse, 16777216 ;  /* 0x4b8000000c007820 */ /* 0x042fe20000400200 */
[C---:B------:R-:W-:Y:S02]  /*18f60*/  FSETP.GEU.AND P0, PT, |R12|.reuse, 1.175494350822287508e-38, PT ;  /* 0x008000000c00780b */ /* 0x040fe40003f0e200 */
[----:B------:R-:W-:-:S02]  /*18f70*/  FSETP.EQ.OR P5, PT, R12, 1, !P5 ;  /* 0x3f8000000c00780b */ /* 0x000fc40006fa2400 */
        /* <DEDUP_REMOVED lines=45> */
[----:B------:R1:W2:Y:S02]  /*19250*/  F2I.NTZ R8, R4 ;  /* 0x0000000400087305 */ /* 0x0002a40000203100 */
[----:B------:R-:W-:-:S04]  /*19260*/  FFMA R3, R0, R3, 0.0096188392490148544312 ;  /* 0x3c1d985600037423 */ /* 0x000fc80000000003 */
[----:B------:R-:W-:Y:S01]  /*19270*/  FFMA R3, R0, R3, 0.055503588169813156128 ;  /* 0x3d6357bb00037423 */ /* 0x000fe20000000003 */
[----:B-1----:R-:W-:-:S03]  /*19280*/  HFMA2 R4, -RZ, RZ, 1.875, 0 ;  /* 0x3f800000ff047431 */ /* 0x002fc600000001ff */
[----:B------:R-:W-:-:S04]  /*19290*/  FFMA R3, R0, R3, 0.24022644758224487305 ;  /* 0x3e75fdec00037423 */ /* 0x000fc80000000003 */
[----:B------:R-:W-:Y:S01]  /*192a0*/  FFMA R3, R0, R3, 0.69314718246459960938 ;  /* 0x3f31721800037423 */ /* 0x000fe20000000003 */
[----:B--2---:R-:W-:-:S03]  /*192b0*/  IMAD R8, R8, 0x800000, -R5 ;  /* 0x0080000008087824 */ /* 0x004fc600078e0a05 */
        /* <DEDUP_REMOVED lines=27> */
.L_x_302:
[----:B------:R-:W-:Y:S05]  /*19470*/  BSYNC.RECONVERGENT B0 ;  /* 0x0000000000007941 */ /* 0x000fea0003800200 */
.L_x_301:
[----:B------:R-:W1:Y:S02]  /*19480*/  F2F.F64.F32 R4, R4 ;  /* 0x0000000400047310 */ /* 0x000e640000201800 */
[----:B-1----:R-:W-:Y:S01]  /*19490*/  DADD R72, R4, R72 ;  /* 0x0000000004487229 */ /* 0x002fe20000000048 */
[----:B------:R-:W-:Y:S10]  /*194a0*/  @P4 BRA `(.L_x_303) ;  /* 0xfffffff800184947 */ /* 0x000ff4000383ffff */
.L_x_298:
[----:B------:R-:W-:Y:S05]  /*194b0*/  BSYNC.RECONVERGENT B4 ;  /* 0x0000000000047941 */ /* 0x000fea0003800200 */
.L_x_297:
[----:B------:R-:W2:Y:S02]  /*194c0*/  LD.E.64 R74, desc[UR36][R74.64+0x30] ;  /* 0x000030244a4a7980 */ /* 0x000ea4000c101b00 */
[----:B--2---:R-:W-:-:S06]  /*194d0*/  IMAD.WIDE R74, R19, 0x8, R74 ;  /* 0x00000008134a7825 */ /* 0x004fcc00078e024a */
[----:B------:R-:W2:Y:S01]  /*194e0*/  LD.E.64 R74, desc[UR36][R74.64] ;  /* 0x000000244a4a7980 */ /* 0x000ea2000c101b00 */
[----:B------:R-:W1:Y:S01]  /*194f0*/  MUFU.RCP64H R5, R81 ;  /* 0x0000005100057308 */ /* 0x000e620000001800 */
[----:B------:R-:W-:-:S06]  /*19500*/  MOV R4, 0x1 ;  /* 0x0000000100047802 */ /* 0x000fcc0000000f00 */
[----:B-1----:R-:W-:-:S08]  /*19510*/  DFMA R8, -R80, R4, 1 ;  /* 0x3ff000005008742b */ /* 0x002fd00000000104 */
[----:B------:R-:W-:-:S08]  /*19520*/  DFMA R8, R8, R8, R8 ;  /* 0x000000080808722b */ /* 0x000fd00000000008 */
[----:B------:R-:W-:-:S08]  /*19530*/  DFMA R8, R4, R8, R4 ;  /* 0x000000080408722b */ /* 0x000fd00000000004 */
[----:B------:R-:W-:-:S08]  /*19540*/  DFMA R4, -R80, R8, 1 ;  /* 0x3ff000005004742b */ /* 0x000fd00000000108 */
[----:B------:R-:W-:Y:S01]  /*19550*/  DFMA R10, R8, R4, R8 ;  /* 0x00000004080a722b */ /* 0x000fe20000000008 */
[----:B--2---:R-:W-:-:S06]  /*19560*/  IMAD.WIDE R74, R22, 0x4, R74 ;  /* 0x00000004164a7825 */ /* 0x004fcc00078e024a */
[----:B------:R1:W5:Y:S01]  /*19570*/  LD.E R74, desc[UR36][R74.64] ;  /* 0x000000244a4a7980 */ /* 0x000362000c101900 */
[----:B------:R-:W-:Y:S01]  /*19580*/  DMUL R4, R82, R10 ;  /* 0x0000000a52047228 */ /* 0x000fe20000000000 */
[----:B------:R-:W-:Y:S01]  /*19590*/  FSETP.GEU.AND P1, PT, |R83|, 6.5827683646048100446e-37, PT ;  /* 0x036000005300780b */ /* 0x000fe20003f2e200 */
[----:B------:R-:W-:Y:S06]  /*195a0*/  BSSY.RECONVERGENT B4, `(.L_x_304) ;  /* 0x000000f000047945 */ /* 0x000fec0003800200 */
        /* <DEDUP_REMOVED lines=11> */
[----:B0----5:R-:W-:Y:S05]  /*19660*/  CALL.REL.NOINC `($__internal_1_$__cuda_sm20_div_rn_f64_full) ;  /* 0x0000014800807944 */ /* 0x021fea0003c00000 */
[----:B------:R-:W-:Y:S01]  /*19670*/  IMAD.MOV.U32 R4, RZ, RZ, R24 ;  /* 0x000000ffff047224 */ /* 0x000fe200078e0018 */
[----:B------:R-:W-:-:S07]  /*19680*/  MOV R5, R25 ;  /* 0x0000001900057202 */ /* 0x000fce0000000f00 */
.L_x_305:
[----:B------:R-:W-:Y:S05]  /*19690*/  BSYNC.RECONVERGENT B4 ;  /* 0x0000000000047941 */ /* 0x000fea0003800200 */
.L_x_304:
[----:B------:R-:W-:Y:S01]  /*196a0*/  DADD R4, -R4, 1 ;  /* 0x3ff0000004047429 */ /* 0x000fe20000000100 */
[----:B------:R-:W-:Y:S01]  /*196b0*/  MOV R10, 0x3a2c32e4 ;  /* 0x3a2c32e4000a7802 */ /* 0x000fe20000000f00 */
[----:B-----5:R-:W-:Y:S01]  /*196c0*/  DADD R84, -R84, 1.5 ;  /* 0x3ff8000054547429 */ /* 0x020fe20000000100 */
[----:B------:R-:W-:Y:S03]  /*196d0*/  BSSY.RECONVERGENT B0, `(.L_x_306) ;  /* 0x000005b000007945 */ /* 0x000fe60003800200 */
[----:B------:R-:W1:Y:S08]  /*196e0*/  F2F.F32.F64 R12, R4 ;  /* 0x00000004000c7310 */ /* 0x000e700000301000 */
[----:B------:R-:W2:Y:S01]  /*196f0*/  F2F.F32.F64 R84, R84 ;  /* 0x0000005400547310 */ /* 0x000ea20000301000 */
[C---:B-1----:R-:W-:Y:S01]  /*19700*/  FMUL R0, |R12|.reuse, 16777216 ;  /* 0x4b8000000c007820 */ /* 0x042fe20000400200 */
[----:B------:R-:W-:-:S04]  /*19710*/  FSETP.GEU.AND P0, PT, |R12|, 1.175494350822287508e-38, PT ;  /* 0x008000000c00780b */ /* 0x000fc80003f0e200 */
[----:B------:R-:W-:-:S04]  /*19720*/  FSEL R0, R0, |R12|, !P0 ;  /* 0x4000000c00007208 */ /* 0x000fc80004000000 */
[----:B------:R-:W-:-:S04]  /*19730*/  IADD3 R3, PT, PT, R0, -0x3f3504f3, RZ ;  /* 0xc0cafb0d00037810 */ /* 0x000fc80007ffe0ff */
[----:B------:R-:W-:-:S05]  /*19740*/  LOP3.LUT R3, R3, 0xff800000, RZ, 0xc0, !PT ;  /* 0xff80000003037812 */ /* 0x000fca00078ec0ff */
[----:B------:R-:W-:Y:S01]  /*19750*/  IMAD.IADD R0, R0, 0x1, -R3 ;  /* 0x0000000100007824 */ /* 0x000fe200078e0a03 */
[----:B------:R-:W-:-:S03]  /*19760*/  I2FP.F32.S32 R3, R3 ;  /* 0x0000000300037245 */ /* 0x000fc60000201400 */
[----:B------:R-:W-:-:S04]  /*19770*/  FADD R4, R0, 1 ;  /* 0x3f80000000047421 */ /* 0x000fc80000000000 */
        /* <DEDUP_REMOVED lines=33> */
[----:B------:R2:W3:Y:S01]  /*19990*/  F2I.NTZ R9, R4 ;  /* 0x0000000400097305 */ /* 0x0004e20000203100 */
[----:B-1----:R-:W-:Y:S01]  /*199a0*/  FADD R0, R4, -R5 ;  /* 0x8000000504007221 */ /* 0x002fe20000000000 */
[----:B------:R-:W-:Y:S01]  /*199b0*/  FSETP.GT.AND P0, PT, R5, RZ, PT ;  /* 0x000000ff0500720b */ /* 0x000fe20003f04000 */
[----:B--2---:R-:W-:-:S02]  /*199c0*/  HFMA2 R4, -RZ, RZ, 1.875, 0 ;  /* 0x3f800000ff047431 */ /* 0x004fc400000001ff */
[----:B------:R-:W-:Y:S01]  /*199d0*/  FADD R3, R3, R0 ;  /* 0x0000000003037221 */ /* 0x000fe20000000000 */
[----:B------:R-:W-:Y:S02]  /*199e0*/  SEL R5, RZ, 0x83000000, P0 ;  /* 0x83000000ff057807 */ /* 0x000fe40000000000 */
[----:B------:R-:W-:Y:S01]  /*199f0*/  FSETP.NEU.AND P0, PT, R84, RZ, PT ;  /* 0x000000ff5400720b */ /* 0x000fe20003f0d000 */
[----:B------:R-:W-:Y:S01]  /*19a00*/  FFMA R0, R3, R8, 0.0013391353422775864601 ;  /* 0x3aaf85ed03007423 */ /* 0x000fe20000000008 */
[----:B---3--:R-:W-:Y:S02]  /*19a10*/  LEA R9, R9, -R5, 0x17 ;  /* 0x8000000509097211 */ /* 0x008fe400078eb8ff */
        /* <DEDUP_REMOVED lines=38> */
.L_x_307:
[----:B------:R-:W-:Y:S05]  /*19c80*/  BSYNC.RECONVERGENT B0 ;  /* 0x0000000000007941 */ /* 0x000fea0003800200 */
.L_x_306:
[----:B------:R-:W1:Y:S01]  /*19c90*/  MUFU.RCP64H R11, R73 ;  /* 0x00000049000b7308 */ /* 0x000e620000001800 */
[----:B------:R-:W-:Y:S01]  /*19ca0*/  HFMA2 R10, -RZ, RZ, 0, 5.9604644775390625e-08 ;  /* 0x00000001ff0a7431 */ /* 0x000fe200000001ff */
[----:B------:R-:W-:Y:S06]  /*19cb0*/  BSSY.RECONVERGENT B4, `(.L_x_308) ;  /* 0x0000019000047945 */ /* 0x000fec0003800200 */
[----:B------:R-:W-:Y:S01]  /*19cc0*/  F2F.F64.F32 R4, R4 ;  /* 0x0000000400047310 */ /* 0x000fe20000201800 */
[----:B-1----:R-:W-:-:S08]  /*19cd0*/  DFMA R8, R10, -R72, 1 ;  /* 0x3ff000000a08742b */ /* 0x002fd00000000848 */
[----:B------:R-:W-:Y:S02]  /*19ce0*/  DFMA R12, R8, R8, R8 ;  /* 0x00000008080c722b */ /* 0x000fe40000000008 */
[----:B------:R-:W1:Y:S06]  /*19cf0*/  I2F.F64 R8, R74 ;  /* 0x0000004a00087312 */ /* 0x000e6c0000201c00 */
[----:B------:R-:W-:-:S08]  /*19d00*/  DFMA R12, R10, R12, R10 ;  /* 0x0000000c0a0c722b */ /* 0x000fd0000000000a */
[----:B------:R-:W-:Y:S02]  /*19d10*/  DFMA R10, R12, -R72, 1 ;  /* 0x3ff000000c0a742b */ /* 0x000fe40000000848 */
[----:B-1----:R-:W-:-:S06]  /*19d20*/  DMUL R14, R4, R8 ;  /* 0x00000008040e7228 */ /* 0x002fcc0000000000 */
[----:B------:R-:W-:-:S04]  /*19d30*/  DFMA R10, R12, R10, R12 ;  /* 0x0000000a0c0a722b */ /* 0x000fc8000000000c */
[----:B------:R-:W-:-:S04]  /*19d40*/  FSETP.GEU.AND P1, PT, |R15|, 6.5827683646048100446e-37, PT ;  /* 0x036000000f00780b */ /* 0x000fc80003f2e200 */
[----:B------:R-:W-:-:S08]  /*19d50*/  DMUL R4, R14, R10 ;  /* 0x0000000a0e047228 */ /* 0x000fd00000000000 */
[----:B------:R-:W-:-:S08]  /*19d60*/  DFMA R8, R4, -R72, R14 ;  /* 0x800000480408722b */ /* 0x000fd0000000000e */
        /* <DEDUP_REMOVED lines=13> */
.L_x_309:
[----:B------:R-:W-:Y:S05]  /*19e40*/  BSYNC.RECONVERGENT B4 ;  /* 0x0000000000047941 */ /* 0x000fea0003800200 */
.L_x_308:
[----:B------:R-:W1:Y:S02]  /*19e50*/  LDC.64 R8, c[0x0][0x3a0] ;  /* 0x0000e800ff087b82 */ /* 0x000e640000000a00 */
[----:B-1----:R-:W2:Y:S02]  /*19e60*/  LDG.E.64 R8, desc[UR36][R8.64+0x120] ;  /* 0x0001202408087981 */ /* 0x002ea4000c1e1b00 */
[----:B--2---:R-:W-:-:S05]  /*19e70*/  IMAD.WIDE.U32 R8, R23, 0x8, R8 ;  /* 0x0000000817087825 */ /* 0x004fca00078e0008 */
[----:B------:R2:W-:Y:S02]  /*19e80*/  ST.E.64 desc[UR36][R8.64], R4 ;  /* 0x0000000408007985 */ /* 0x0005e4000c101b24 */
.L_x_294:
[----:B------:R-:W-:Y:S05]  /*19e90*/  BSYNC.RECONVERGENT B1 ;  /* 0x0000000000017941 */ /* 0x000fea0003800200 */
.L_x_286:
[----:B-12---:R-:W2:Y:S02]  /*19ea0*/  LDG.E.64 R4, desc[UR36][R6.64+0x228] ;  /* 0x0002282406047981 */ /* 0x006ea4000c1e1b00 */
[----:B--2---:R-:W-:-:S06]  /*19eb0*/  IMAD.WIDE R4, R19, 0x8, R4 ;  /* 0x0000000813047825 */ /* 0x004fcc00078e0204 */
[----:B------:R-:W2:Y:S02]  /*19ec0*/  LD.E.64 R4, desc[UR36][R4.64] ;  /* 0x0000002404047980 */ /* 0x000ea4000c101b00 */
[----:B--2---:R-:W-:-:S06]  /*19ed0*/  IMAD.WIDE R4, R22, 0x4, R4 ;  /* 0x0000000416047825 */ /* 0x004fcc00078e0204 */
[----:B------:R-:W2:Y:S02]  /*19ee0*/  LD.E R4, desc[UR36][R4.64] ;  /* 0x0000002404047980 */ /* 0x000ea4000c101900 */
[C---:B--2---:R-:W-:Y:S01]  /*19ef0*/  ISETP.GE.AND P0, PT, R23.reuse, R4, PT ;  /* 0x000000041700720c */ /* 0x044fe20003f06270 */
[----:B------:R-:W-:-:S12]  /*19f00*/  VIADD R23, R23, 0x1 ;  /* 0x0000000117177836 */ /* 0x000fd80000000000 */
[----:B------:R-:W-:Y:S05]  /*19f10*/  @!P0 BRA `(.L_x_310) ;  /* 0xffffffd8006c8947 */ /* 0x000fea000383ffff */
[----:B------:R-:W-:Y:S05]  /*19f20*/  BSYNC.RECONVERGENT B2 ;  /* 0x0000000000027941 */ /* 0x000fea0003800200 */
.L_x_285:
[----:B------:R-:W-:-:S07]  /*19f30*/  MOV R0, R4 ;  /* 0x0000000400007202 */ /* 0x000fce0000000f00 */
.L_x_284:
[----:B------:R-:W-:Y:S05]  /*19f40*/  BSYNC.RECONVERGENT B3 ;  /* 0x0000000000037941 */ /* 0x000fea0003800200 */
.L_x_283:
[----:B------:R-:W-:Y:S01]  /*19f50*/  ISETP.GE.AND P0, PT, R0, 0x2, PT ;  /* 0x000000020000780c */ /* 0x000fe20003f06270 */
[----:B------:R-:W-:-:S12]  /*19f60*/  BSSY.RELIABLE B0, `(.L_x_311) ;  /* 0x00000c1000007945 */ /* 0x000fd80003800100 */
[----:B------:R-:W-:Y:S05]  /*19f70*/  @P0 BRA `(.L_x_312) ;  /* 0x0000000000780947 */ /* 0x000fea0003800000 */
        /* <DEDUP_REMOVED lines=20> */
[----:B------:R2:W-:Y:S02]  /*1a0c0*/  STG.E.64 desc[UR36][R8.64+0x10], R62 ;  /* 0x0000103e08007986 */ /* 0x0005e4000c101b24 */
[----:B------:R-:W-:-:S05]  /*1a0d0*/  I2FP.F32.U32 R0, R0 ;  /* 0x0000000000007245 */ /* 0x000fca0000201000 */
[----:B------:R-:W-:-:S04]  /*1a0e0*/  FFMA R0, R0, R3, 1.1641532182693481445e-10 ;  /* 0x2f00000000007423 */ /* 0x000fc80000000003 */
[----:B------:R-:W1:Y:S02]  /*1a0f0*/  F2F.F64.F32 R4, R0 ;  /* 0x0000000000047310 */ /* 0x000e640000201800 */
[----:B-1----:R1:W-:Y:S04]  /*1a100*/  STG.E.64 desc[UR36][R10.64+0x98], R4 ;  /* 0x000098040a007986 */ /* 0x0023e8000c101b24 */
[----:B--2---:R-:W2:Y:S04]  /*1a110*/  LDG.E.64 R8, desc[UR36][R6.64+0x120] ;  /* 0x0001202406087981 */ /* 0x004ea8000c1e1b00 */
[----:B--2---:R-:W2:Y:S02]  /*1a120*/  LD.E.64 R8, desc[UR36][R8.64+0x8] ;  /* 0x0000082408087980 */ /* 0x004ea4000c101b00 */
[----:B--2---:R-:W-:-:S06]  /*1a130*/  DSETP.GT.AND P0, PT, R8, R4, PT ;  /* 0x000000040800722a */ /* 0x004fcc0003f04000 */
[----:B------:R-:W-:Y:S01]  /*1a140*/  SEL R70, RZ, 0x1, !P0 ;  /* 0x00000001ff467807 */ /* 0x000fe20004000000 */
[----:B-1----:R-:W-:Y:S07]  /*1a150*/  BRA `(.L_x_313) ;  /* 0x0000000800787947 */ /* 0x002fee0003800000 */
.L_x_312:
[----:B------:R2:W5:Y:S01]  /*1a160*/  LDG.E.64 R88, desc[UR36][R6.64+0x120] ;  /* 0x0001202406587981 */ /* 0x000562000c1e1b00 */
[C---:B------:R-:W-:Y:S01]  /*1a170*/  ISETP.GE.U32.AND P0, PT, R0.reuse, 0x10, PT ;  /* 0x000000100000780c */ /* 0x040fe20003f06070 */
[----:B------:R-:W-:Y:S01]  /*1a180*/  BSSY.RECONVERGENT B1, `(.L_x_314) ;  /* 0x000002f000017945 */ /* 0x000fe20003800200 */
[----:B------:R-:W-:Y:S02]  /*1a190*/  LOP3.LUT R23, R0, 0xf, RZ, 0xc0, !PT ;  /* 0x0000000f00177812 */ /* 0x000fe400078ec0ff */
[----:B-1----:R-:W-:Y:S02]  /*1a1a0*/  CS2R R4, SRZ ;  /* 0x0000000000047805 */ /* 0x002fe4000001ff00 */
[----:B------:R-:W-:-:S07]  /*1a1b0*/  MOV R3, 0x1 ;  /* 0x0000000100037802 */ /* 0x000fce0000000f00 */
[----:B--2---:R-:W-:Y:S05]  /*1a1c0*/  @!P0 BRA `(.L_x_315) ;  /* 0x0000000000a88947 */ /* 0x004fea0003800000 */
[----:B------:R-:W-:Y:S01]  /*1a1d0*/  BSSY.RECONVERGENT B2, `(.L_x_315) ;  /* 0x0000029000027945 */ /* 0x000fe20003800200 */
[----:B------:R-:W-:Y:S01]  /*1a1e0*/  LOP3.LUT R71, R0, 0x7ffffff0, RZ, 0xc0, !PT ;  /* 0x7ffffff000477812 */ /* 0x000fe200078ec0ff */
[----:B------:R-:W-:Y:S01]  /*1a1f0*/  IMAD.MOV.U32 R3, RZ, RZ, 0x1 ;  /* 0x00000001ff037424 */ /* 0x000fe200078e00ff */
[----:B------:R-:W-:-:S07]  /*1a200*/  CS2R R4, SRZ ;  /* 0x0000000000047805 */ /* 0x000fce000001ff00 */
.L_x_316:
[----:B-----5:R-:W-:-:S05]  /*1a210*/  IMAD.WIDE.U32 R8, R3, 0x8, R88 ;  /* 0x0000000803087825 */ /* 0x020fca00078e0058 */
[----:B------:R-:W2:Y:S04]  /*1a220*/  LD.E.64 R10, desc[UR36][R8.64] ;  /* 0x00000024080a7980 */ /* 0x000ea8000c101b00 */
[----:B------:R-:W3:Y:S04]  /*1a230*/  LD.E.64 R12, desc[UR36][R8.64+0x8] ;  /* 0x00000824080c7980 */ /* 0x000ee8000c101b00 */
[----:B------:R-:W4:Y:S04]  /*1a240*/  LD.E.64 R14, desc[UR36][R8.64+0x10] ;  /* 0x00001024080e7980 */ /* 0x000f28000c101b00 */
        /* <DEDUP_REMOVED lines=12> */
[----:B------:R-:W4:Y:S01]  /*1a310*/  LD.E.64 R86, desc[UR36][R8.64+0x78] ;  /* 0x0000782408567980 */ /* 0x000f22000c101b00 */
[----:B--2---:R-:W-:Y:S01]  /*1a320*/  DADD R10, R10, R4 ;  /* 0x000000000a0a7229 */ /* 0x004fe20000000004 */
[----:B------:R-:W-:-:S02]  /*1a330*/  IADD3 R4, PT, PT, R3, 0xf, RZ ;  /* 0x0000000f03047810 */ /* 0x000fc40007ffe0ff */
[----:B------:R-:W-:Y:S02]  /*1a340*/  IADD3 R3, PT, PT, R3, 0x10, RZ ;  /* 0x0000001003037810 */ /* 0x000fe40007ffe0ff */
[----:B------:R-:W-:-:S03]  /*1a350*/  ISETP.NE.AND P0, PT, R4, R71, PT ;  /* 0x000000470400720c */ /* 0x000fc60003f05270 */
[----:B---3--:R-:W-:-:S08]  /*1a360*/  DADD R10, R10, R12 ;  /* 0x000000000a0a7229 */ /* 0x008fd0000000000c */
[----:B----4-:R-:W-:-:S08]  /*1a370*/  DADD R10, R10, R14 ;  /* 0x000000000a0a7229 */ /* 0x010fd0000000000e */
[----:B------:R-:W-:-:S08]  /*1a380*/  DADD R10, R10, R20 ;  /* 0x000000000a0a7229 */ /* 0x000fd00000000014 */
        /* <DEDUP_REMOVED lines=11> */
[----:B------:R-:W-:Y:S01]  /*1a440*/  DADD R4, R10, R86 ;  /* 0x000000000a047229 */ /* 0x000fe20000000056 */
[----:B------:R-:W-:Y:S10]  /*1a450*/  @P0 BRA `(.L_x_316) ;  /* 0xfffffffc006c0947 */ /* 0x000ff4000383ffff */
[----:B------:R-:W-:Y:S05]  /*1a460*/  BSYNC.RECONVERGENT B2 ;  /* 0x0000000000027941 */ /* 0x000fea0003800200 */
.L_x_315:
[----:B------:R-:W-:Y:S05]  /*1a470*/  BSYNC.RECONVERGENT B1 ;  /* 0x0000000000017941 */ /* 0x000fea0003800200 */
.L_x_314:
[----:B------:R-:W-:Y:S01]  /*1a480*/  ISETP.NE.AND P0, PT, R23, RZ, PT ;  /* 0x000000ff1700720c */ /* 0x000fe20003f05270 */
[----:B------:R-:W-:-:S12]  /*1a490*/  BSSY.RECONVERGENT B1, `(.L_x_317) ;  /* 0x0000036000017945 */ /* 0x000fd80003800200 */
        /* <DEDUP_REMOVED lines=14> */
[----:B------:R-:W4:Y:S01]  /*1a580*/  LD.E.64 R8, desc[UR36][R8.64+0x38] ;  /* 0x0000382408087980 */ /* 0x000f22000c101b00 */
[----:B------:R-:W-:Y:S01]  /*1a590*/  VIADD R3, R3, 0x8 ;  /* 0x0000000803037836 */ /* 0x000fe20000000000 */
[----:B--2---:R-:W-:-:S08]  /*1a5a0*/  DADD R10, R4, R10 ;  /* 0x00000000040a7229 */ /* 0x004fd0000000000a */
[----:B---3--:R-:W-:-:S08]  /*1a5b0*/  DADD R10, R10, R12 ;  /* 0x000000000a0a7229 */ /* 0x008fd0000000000c */
[----:B----4-:R-:W-:-:S08]  /*1a5c0*/  DADD R10, R10, R14 ;  /* 0x000000000a0a7229 */ /* 0x010fd0000000000e */
[----:B------:R-:W-:-:S08]  /*1a5d0*/  DADD R10, R10, R20 ;  /* 0x000000000a0a7229 */ /* 0x000fd00000000014 */
[----:B------:R-:W-:-:S08]  /*1a5e0*/  DADD R10, R10, R24 ;  /* 0x000000000a0a7229 */ /* 0x000fd00000000018 */
[----:B------:R-:W-:-:S08]  /*1a5f0*/  DADD R10, R10, R62 ;  /* 0x000000000a0a7229 */ /* 0x000fd0000000003e */
[----:B------:R-:W-:-:S08]  /*1a600*/  DADD R10, R10, R64 ;  /* 0x000000000a0a7229 */ /* 0x000fd00000000040 */
[----:B------:R-:W-:-:S11]  /*1a610*/  DADD R4, R10, R8 ;  /* 0x000000000a047229 */ /* 0x000fd60000000008 */
.L_x_320:
[----:B------:R-:W-:Y:S05]  /*1a620*/  BSYNC.RECONVERGENT B2 ;  /* 0x0000000000027941 */ /* 0x000fea0003800200 */
.L_x_319:
        /* <DEDUP_REMOVED lines=10> */
[----:B------:R-:W4:Y:S01]  /*1a6d0*/  LD.E.64 R8, desc[UR36][R8.64+0x18] ;  /* 0x0000182408087980 */ /* 0x000f22000c101b00 */
[----:B------:R-:W-:Y:S01]  /*1a6e0*/  IADD3 R3, PT, PT, R3, 0x4, RZ ;  /* 0x0000000403037810 */ /* 0x000fe20007ffe0ff */
[----:B--2---:R-:W-:-:S08]  /*1a6f0*/  DADD R10, R4, R10 ;  /* 0x00000000040a7229 */ /* 0x004fd0000000000a */
[----:B---3--:R-:W-:-:S08]  /*1a700*/  DADD R10, R10, R12 ;  /* 0x000000000a0a7229 */ /* 0x008fd0000000000c */
[----:B----4-:R-:W-:-:S08]  /*1a710*/  DADD R10, R10, R14 ;  /* 0x000000000a0a7229 */ /* 0x010fd0000000000e */
[----:B------:R-:W-:-:S11]  /*1a720*/  DADD R4, R10, R8 ;  /* 0x000000000a047229 */ /* 0x000fd60000000008 */
.L_x_322:
[----:B------:R-:W-:Y:S05]  /*1a730*/  BSYNC.RECONVERGENT B2 ;  /* 0x0000000000027941 */ /* 0x000fea0003800200 */
.L_x_321:
[----:B------:R-:W-:Y:S05]  /*1a740*/  @!P1 BRA `(.L_x_318) ;  /* 0x0000000000289947 */ /* 0x000fea0003800000 */
[----:B-----5:R-:W-:-:S05]  /*1a750*/  IMAD.WIDE.U32 R10, R3, 0x8, R88 ;  /* 0x00000008030a7825 */ /* 0x020fca00078e0058 */
[----:B------:R-:W2:Y:S01]  /*1a760*/  LD.E.64 R8, desc[UR36][R10.64] ;  /* 0x000000240a087980 */ /* 0x000ea2000c101b00 */
[----:B------:R-:W-:Y:S01]  /*1a770*/  ISETP.NE.AND P0, PT, R0, 0x1, PT ;  /* 0x000000010000780c */ /* 0x000fe20003f05270 */
[----:B--2---:R-:W-:-:S12]  /*1a780*/  DADD R4, R4, R8 ;  /* 0x0000000004047229 */ /* 0x004fd80000000008 */
[----:B------:R-:W-:Y:S05]  /*1a790*/  @!P0 BRA `(.L_x_318) ;  /* 0x0000000000148947 */ /* 0x000fea0003800000 */
[----:B------:R-:W-:Y:S01]  /*1a7a0*/  ISETP.NE.AND P0, PT, R0, 0x2, PT ;  /* 0x000000020000780c */ /* 0x000fe20003f05270 */
[----:B------:R-:W2:-:S12]  /*1a7b0*/  LD.E.64 R8, desc[UR36][R10.64+0x8] ;  /* 0x000008240a087980 */ /* 0x000e98000c101b00 */
[----:B------:R-:W3:Y:S01]  /*1a7c0*/  @P0 LD.E.64 R10, desc[UR36][R10.64+0x10] ;  /* 0x000010240a0a0980 */ /* 0x000ee2000c101b00 */
[----:B--2---:R-:W-:-:S08]  /*1a7d0*/  DADD R4, R4, R8 ;  /* 0x0000000004047229 */ /* 0x004fd00000000008 */
[----:B---3--:R-:W-:-:S11]  /*1a7e0*/  @P0 DADD R4, R4, R10 ;  /* 0x0000000004040229 */ /* 0x008fd6000000000a */
.L_x_318:
[----:B------:R-:W-:Y:S05]  /*1a7f0*/  BSYNC.RECONVERGENT B1 ;  /* 0x0000000000017941 */ /* 0x000fea0003800200 */
.L_x_317:
        /* <DEDUP_REMOVED lines=15> */
[----:B------:R2:W-:Y:S03]  /*1a8f0*/  STG.E.64 desc[UR36][R10.64+0x8], R62 ;  /* 0x0000083e0a007986 */ /* 0x0005e6000c101b24 */
[----:B------:R-:W-:Y:S01]  /*1a900*/  LOP3.LUT R65, R3, R0, RZ, 0x3c, !PT ;  /* 0x0000000003417212 */ /* 0x000fe200078e3cff */
[----:B------:R-:W-:Y:S01]  /*1a910*/  IMAD.MOV.U32 R3, RZ, RZ, 0x2f800000 ;  /* 0x2f800000ff037424 */ /* 0x000fe200078e00ff */
[----:B------:R2:W-:Y:S02]  /*1a920*/  STG.E.64 desc[UR36][R10.64], R24 ;  /* 0x000000180a007986 */ /* 0x0005e4000c101b24 */
[----:B------:R-:W-:Y:S02]  /*1a930*/  IADD3 R0, PT, PT, R65, R24, RZ ;  /* 0x0000001841007210 */ /* 0x000fe40007ffe0ff */
[----:B------:R2:W-:Y:S02]  /*1a940*/  STG.E.64 desc[UR36][R10.64+0x10], R64 ;  /* 0x000010400a007986 */ /* 0x0005e4000c101b24 */
[----:B------:R-:W-:-:S05]  /*1a950*/  I2FP.F32.U32 R0, R0 ;  /* 0x0000000000007245 */ /* 0x000fca0000201000 */
[----:B------:R-:W-:-:S04]  /*1a960*/  FFMA R0, R0, R3, 1.1641532182693481445e-10 ;  /* 0x2f00000000007423 */ /* 0x000fc80000000003 */
[----:B------:R-:W1:Y:S02]  /*1a970*/  F2F.F64.F32 R8, R0 ;  /* 0x0000000000087310 */ /* 0x000e640000201800 */
[----:B-1----:R2:W-:Y:S01]  /*1a980*/  STG.E.64 desc[UR36][R12.64+0x98], R8 ;  /* 0x000098080c007986 */ /* 0x0025e2000c101b24 */
[----:B------:R-:W-:-:S14]  /*1a990*/  DSETP.GT.AND P0, PT, R4, R8, PT ;  /* 0x000000080400722a */ /* 0x000fdc0003f04000 */
[----:B------:R-:W-:Y:S05]  /*1a9a0*/  @!P0 BREAK.RELIABLE B0 ;  /* 0x0000000000008942 */ /* 0x000fea0003800100 */
[----:B--2---:R-:W-:Y:S05]  /*1a9b0*/  @!P0 BRA `(.L_x_224) ;  /* 0x0000006000548947 */ /* 0x004fea0003800000 */
[----:B------:R-:W2:Y:S02]  /*1a9c0*/  LDG.E.64 R4, desc[UR36][R6.64+0x228] ;  /* 0x0002282406047981 */ /* 0x000ea4000c1e1b00 */
[----:B--2---:R-:W-:-:S06]  /*1a9d0*/  IMAD.WIDE R4, R19, 0x8, R4 ;  /* 0x0000000813047825 */ /* 0x004fcc00078e0204 */
[----:B------:R-:W2:Y:S02]  /*1a9e0*/  LD.E.64 R4, desc[UR36][R4.64] ;  /* 0x0000002404047980 */ /* 0x000ea4000c101b00 */
[----:B--2---:R-:W-:-:S05]  /*1a9f0*/  IMAD.WIDE R4, R22, 0x4, R4 ;  /* 0x0000000416047825 */ /* 0x004fca00078e0204 */
[----:B------:R-:W2:Y:S01]  /*1aa00*/  LD.E R0, desc[UR36][R4.64] ;  /* 0x0000002404007980 */ /* 0x000ea2000c101900 */
[----:B------:R-:W-:Y:S01]  /*1aa10*/  BSSY.RECONVERGENT B1, `(.L_x_313) ;  /* 0x0000012000017945 */ /* 0x000fe20003800200 */
[----:B------:R-:W-:Y:S01]  /*1aa20*/  MOV R23, RZ ;  /* 0x000000ff00177202 */ /* 0x000fe20000000f00 */
[----:B------:R-:W-:Y:S01]  /*1aa30*/  IMAD.MOV.U32 R70, RZ, RZ, RZ ;  /* 0x000000ffff467224 */ /* 0x000fe200078e00ff */
[----:B--2---:R-:W-:-:S13]  /*1aa40*/  ISETP.GE.AND P0, PT, R0, 0x1, PT ;  /* 0x000000010000780c */ /* 0x004fda0003f06270 */
[----:B------:R-:W-:Y:S05]  /*1aa50*/  @!P0 BRA `(.L_x_323) ;  /* 0x0000000000348947 */ /* 0x000fea0003800000 */
[----:B------:R1:W5:Y:S01]  /*1aa60*/  LDG.E.64 R4, desc[UR36][R6.64+0x120] ;  /* 0x0001202406047981 */ /* 0x000362000c1e1b00 */
[----:B------:R-:W-:Y:S01]  /*1aa70*/  BSSY.RECONVERGENT B2, `(.L_x_324) ;  /* 0x000000a000027945 */ /* 0x000fe20003800200 */
[----:B------:R-:W-:Y:S02]  /*1aa80*/  MOV R23, RZ ;  /* 0x000000ff00177202 */ /* 0x000fe40000000f00 */
[----:B------:R-:W-:-:S07]  /*1aa90*/  CS2R R10, SRZ ;  /* 0x00000000000a7805 */ /* 0x000fce000001ff00 */
.L_x_325:
[----:B-----5:R-:W-:-:S06]  /*1aaa0*/  IMAD.WIDE.U32 R12, R23, 0x8, R4 ;  /* 0x00000008170c7825 */ /* 0x020fcc00078e0004 */
[----:B------:R-:W2:Y:S01]  /*1aab0*/  LD.E.64 R12, desc[UR36][R12.64+0x8] ;  /* 0x000008240c0c7980 */ /* 0x000ea2000c101b00 */
[----:B------:R-:W-:-:S04]  /*1aac0*/  IADD3 R23, PT, PT, R23, 0x1, RZ ;  /* 0x0000000117177810 */ /* 0x000fc80007ffe0ff */
[----:B------:R-:W-:Y:S01]  /*1aad0*/  ISETP.LT.AND P1, PT, R23, R0, PT ;  /* 0x000000001700720c */ /* 0x000fe20003f21270 */
[----:B--2---:R-:W-:-:S08]  /*1aae0*/  DADD R10, R12, R10 ;  /* 0x000000000c0a7229 */ /* 0x004fd0000000000a */
[----:B------:R-:W-:-:S14]  /*1aaf0*/  DSETP.GT.AND P0, PT, R10, R8, PT ;  /* 0x000000080a00722a */ /* 0x000fdc0003f04000 */
[----:B------:R-:W-:Y:S05]  /*1ab00*/  @!P0 BRA P1, `(.L_x_325) ;  /* 0xfffffffc00e48947 */ /* 0x000fea000083ffff */
[----:B------:R-:W-:Y:S05]  /*1ab10*/  BSYNC.RECONVERGENT B2 ;  /* 0x0000000000027941 */ /* 0x000fea0003800200 */
.L_x_324:
[----:B------:R-:W-:-:S07]  /*1ab20*/  SEL R70, R23, RZ, P0 ;  /* 0x000000ff17467207 */ /* 0x000fce0000000000 */
.L_x_323:
[----:B------:R-:W-:Y:S05]  /*1ab30*/  BSYNC.RECONVERGENT B1 ;  /* 0x0000000000017941 */ /* 0x000fea0003800200 */
.L_x_313:
[----:B------:R-:W-:-:S13]  /*1ab40*/  ISETP.GE.AND P0, PT, R70, 0x1, PT ;  /* 0x000000014600780c */ /* 0x000fda0003f06270 */
[----:B------:R-:W-:Y:S05]  /*1ab50*/  @!P0 BREAK.RELIABLE B0 ;  /* 0x0000000000008942 */ /* 0x000fea0003800100 */
[----:B------:R-:W-:Y:S05]  /*1ab60*/  @!P0 BRA `(.L_x_224) ;  /* 0x0000005c00e88947 */ /* 0x000fea0003800000 */
[----:B------:R-:W-:Y:S05]  /*1ab70*/  BSYNC.RELIABLE B0 ;  /* 0x0000000000007941 */ /* 0x000fea0003800100 */
.L_x_311:
[----:B------:R-:W2:Y:S04]  /*1ab80*/  LDG.E.64 R4, desc[UR36][R6.64+0x240] ;  /* 0x0002402406047981 */ /* 0x000ea8000c1e1b00 */
[----:B------:R-:W3:Y:S01]  /*1ab90*/  LDG.E.64 R8, desc[UR36][R6.64+0x118] ;  /* 0x0001182406087981 */ /* 0x000ee2000c1e1b00 */
[----:B--2---:R-:W-:-:S06]  /*1aba0*/  IMAD.WIDE.U32 R4, R70, 0x8, R4 ;  /* 0x0000000846047825 */ /* 0x004fcc00078e0004 */
[----:B------:R-:W2:Y:S02]  /*1abb0*/  LD.E.64 R4, desc[UR36][R4.64] ;  /* 0x0000002404047980 */ /* 0x000ea4000c101b00 */
[----:B--2---:R-:W-:-:S06]  /*1abc0*/  IMAD.WIDE R4, R19, 0x8, R4 ;  /* 0x0000000813047825 */ /* 0x004fcc00078e0204 */
[----:B------:R-:W2:Y:S02]  /*1abd0*/  LD.E.64 R4, desc[UR36][R4.64] ;  /* 0x0000002404047980 */ /* 0x000ea4000c101b00 */
[----:B--2---:R-:W-:-:S06]  /*1abe0*/  IMAD.WIDE R4, R22, 0x4, R4 ;  /* 0x0000000416047825 */ /* 0x004fcc00078e0204 */
[----:B------:R-:W3:Y:S02]  /*1abf0*/  LD.E R4, desc[UR36][R4.64] ;  /* 0x0000002404047980 */ /* 0x000ee4000c101900 */
[----:B---3--:R-:W-:-:S05]  /*1ac00*/  IMAD.WIDE R8, R4, 0x8, R8 ;  /* 0x0000000804087825 */ /* 0x008fca00078e0208 */
[----:B------:R-:W2:Y:S02]  /*1ac10*/  LD.E.64 R4, desc[UR36][R8.64] ;  /* 0x0000002408047980 */ /* 0x000ea4000c101b00 */
[----:B--2---:R-:W-:-:S07]  /*1ac20*/  DADD R4, R4, 1 ;  /* 0x3ff0000004047429 */ /* 0x004fce0000000000 */
[----:B------:R2:W-:Y:S04]  /*1ac30*/  ST.E.64 desc[UR36][R8.64], R4 ;  /* 0x0000000408007985 */ /* 0x0005e8000c101b24 */
[----:B--2---:R-:W2:Y:S02]  /*1ac40*/  LDG.E.64 R4, desc[UR36][R6.64+0x248] ;  /* 0x0002482406047981 */ /* 0x004ea4000c1e1b00 */
[----:B--2---:R-:W-:-:S06]  /*1ac50*/  IMAD.WIDE.U32 R4, R70, 0x8, R4 ;  /* 0x0000000846047825 */ /* 0x004fcc00078e0004 */
[----:B------:R-:W2:Y:S04]  /*1ac60*/  LD.E.64 R4, desc[UR36][R4.64] ;  /* 0x0000002404047980 */ /* 0x000ea8000c101b00 */
[----:B--2---:R-:W2:Y:S01]  /*1ac70*/  LD.E.64 R4, desc[UR36][R4.64+0x18] ;  /* 0x0000182404047980 */ /* 0x004ea2000c101b00 */
[----:B------:R-:W3:Y:S03]  /*1ac80*/  LDC.64 R8, c[0x0][0x388] ;  /* 0x0000e200ff087b82 */ /* 0x000ee60000000a00 */
[----:B---3--:R-:W3:Y:S01]  /*1ac90*/  LDG.E.64 R10, desc[UR36][R8.64+0x8] ;  /* 0x00000824080a7981 */ /* 0x008ee2000c1e1b00 */
[----:B--2---:R-:W-:-:S06]  /*1aca0*/  IMAD.WIDE R4, R19, 0x8, R4 ;  /* 0x0000000813047825 */ /* 0x004fcc00078e0204 */
[----:B------:R-:W2:Y:S02]  /*1acb0*/  LD.E.64 R4, desc[UR36][R4.64] ;  /* 0x0000002404047980 */ /* 0x000ea4000c101b00 */
[----:B--2---:R-:W-:-:S05]  /*1acc0*/  IMAD.WIDE R4, R22, 0x4, R4 ;  /* 0x0000000416047825 */ /* 0x004fca00078e0204 */
[----:B------:R-:W2:Y:S01]  /*1acd0*/  LD.E R3, desc[UR36][R4.64] ;  /* 0x0000002404037980 */ /* 0x000ea2000c101900 */
[----:B---3--:R-:W-:-:S05]  /*1ace0*/  IMAD.WIDE R10, R56, 0x4, R10 ;  /* 0x00000004380a7825 */ /* 0x008fca00078e020a */
[----:B--2---:R2:W-:Y:S04]  /*1acf0*/  ST.E desc[UR36][R10.64], R3 ;  /* 0x000000030a007985 */ /* 0x0045e8000c101924 */
[----:B------:R-:W3:Y:S04]  /*1ad00*/  LDG.E.64 R4, desc[UR36][R6.64+0x248] ;  /* 0x0002482406047981 */ /* 0x000ee8000c1e1b00 */
[----:B--2---:R-:W2:Y:S01]  /*1ad10*/  LDG.E.64 R10, desc[UR36][R8.64+0x8] ;  /* 0x00000824080a7981 */ /* 0x004ea2000c1e1b00 */
[----:B---3--:R-:W-:-:S06]  /*1ad20*/  IMAD.WIDE.U32 R4, R70, 0x8, R4 ;  /* 0x0000000846047825 */ /* 0x008fcc00078e0004 */
[----:B------:R-:W3:Y:S04]  /*1ad30*/  LD.E.64 R4, desc[UR36][R4.64] ;  /* 0x0000002404047980 */ /* 0x000ee8000c101b00 */
[----:B---3--:R-:W3:Y:S02]  /*1ad40*/  LD.E.64 R4, desc[UR36][R4.64+0x20] ;  /* 0x0000202404047980 */ /* 0x008ee4000c101b00 */
[----:B---3--:R-:W-:-:S06]  /*1ad50*/  IMAD.WIDE R4, R19, 0x8, R4 ;  /* 0x0000000813047825 */ /* 0x008fcc00078e0204 */
[----:B------:R-:W3:Y:S02]  /*1ad60*/  LD.E.64 R4, desc[UR36][R4.64] ;  /* 0x0000002404047980 */ /* 0x000ee4000c101b00 */
[----:B---3--:R-:W-:-:S06]  /*1ad70*/  IMAD.WIDE R4, R22, 0x4, R4 ;  /* 0x0000000416047825 */ /* 0x008fcc00078e0204 */
[----:B------:R-:W3:Y:S01]  /*1ad80*/  LD.E R4, desc[UR36][R4.64] ;  /* 0x0000002404047980 */ /* 0x000ee2000c101900 */
[----:B--2---:R-:W-:-:S05]  /*1ad90*/  IMAD.WIDE R10, R57, 0x4, R10 ;  /* 0x00000004390a7825 */ /* 0x004fca00078e020a */
[----:B---3--:R2:W-:Y:S04]  /*1ada0*/  ST.E desc[UR36][R10.64], R4 ;  /* 0x000000040a007985 */ /* 0x0085e8000c101924 */
[----:B--2---:R-:W2:Y:S02]  /*1adb0*/  LDG.E.64 R4, desc[UR36][R8.64+0x18] ;  /* 0x0000182408047981 */ /* 0x004ea4000c1e1b00 */
[----:B--2---:R-:W-:Y:S02]  /*1adc0*/  IMAD.WIDE R10, R56, 0x4, R4 ;  /* 0x00000004380a7825 */ /* 0x004fe400078e0204 */
[----:B------:R-:W2:Y:S04]  /*1add0*/  LDG.E.64 R4, desc[UR36][R6.64+0x1d8] ;  /* 0x0001d82406047981 */ /* 0x000ea8000c1e1b00 */
[----:B------:R2:W3:Y:S02]  /*1ade0*/  LD.E R0, desc[UR36][R10.64] ;  /* 0x000000240a007980 */ /* 0x0004e4000c101900 */
[----:B--2---:R-:W-:-:S04]  /*1adf0*/  IMAD.WIDE R10, R19, 0x4, R4 ;  /* 0x00000004130a7825 */ /* 0x004fc800078e0204 */
[----:B---3--:R-:W-:Y:S02]  /*1ae00*/  IMAD.WIDE R4, R0, 0x4, R4 ;  /* 0x0000000400047825 */ /* 0x008fe400078e0204 */
[----:B------:R-:W2:Y:S04]  /*1ae10*/  LD.E R10, desc[UR36][R10.64] ;  /* 0x000000240a0a7980 */ /* 0x000ea8000c101900 */
[----:B------:R-:W2:Y:S01]  /*1ae20*/  LD.E R3, desc[UR36][R4.64] ;  /* 0x0000002404037980 */ /* 0x000ea2000c101900 */
[----:B------:R-:W-:Y:S01]  /*1ae30*/  BSSY.RECONVERGENT B0, `(.L_x_326) ;  /* 0x0000039000007945 */ /* 0x000fe20003800200 */
[----:B--2---:R-:W-:-:S13]  /*1ae40*/  ISETP.GT.AND P0, PT, R3, R10, PT ;  /* 0x0000000a0300720c */ /* 0x004fda0003f04270 */
[----:B------:R-:W-:Y:S05]  /*1ae50*/  @!P0 BRA `(.L_x_327) ;  /* 0x0000000000d88947 */ /* 0x000fea0003800000 */
[----:B------:R-:W-:Y:S01]  /*1ae60*/  IMAD.IADD R0, R3, 0x1, -R10 ;  /* 0x0000000103007824 */ /* 0x000fe200078e0a0a */
[----:B------:R-:W-:Y:S04]  /*1ae70*/  BSSY.RECONVERGENT B1, `(.L_x_328) ;  /* 0x000001a000017945 */ /* 0x000fe80003800200 */
[----:B------:R-:W-:Y:S02]  /*1ae80*/  LOP3.LUT P0, R11, R0, 0x3, RZ, 0xc0, !PT ;  /* 0x00000003000b7812 */ /* 0x000fe4000780c0ff */
[----:B------:R-:W-:-:S11]  /*1ae90*/  MOV R0, R10 ;  /* 0x0000000a00007202 */ /* 0x000fd60000000f00 */
        /* <DEDUP_REMOVED lines=9> */
[----:B--2---:R-:W2:Y:S02]  /*1af30*/  LDG.E.64 R4, desc[UR36][R8.64+0x20] ;  /* 0x0000202408047981 */ /* 0x004ea4000c1e1b00 */
[----:B--2---:R-:W-:-:S06]  /*1af40*/  IMAD.WIDE R4, R10, 0x8, R4 ;  /* 0x000000080a047825 */ /* 0x004fcc00078e0204 */
[----:B------:R-:W2:Y:S01]  /*1af50*/  LD.E.64 R4, desc[UR36][R4.64+0x10] ;  /* 0x0000102404047980 */ /* 0x000ea2000c101b00 */
[----:B------:R-:W-:Y:S01]  /*1af60*/  ISETP.NE.AND P0, PT, R11, 0x2, PT ;  /* 0x000000020b00780c */ /* 0x000fe20003f05270 */
[----:B------:R-:W-:Y:S02]  /*1af70*/  VIADD R0, R10, 0x2 ;  /* 0x000000020a007836 */ /* 0x000fe40000000000 */
[----:B--2---:R-:W-:-:S05]  /*1af80*/  IMAD.WIDE R4, R56, 0x4, R4 ;  /* 0x0000000438047825 */ /* 0x004fca00078e0204 */
[----:B------:R3:W-:Y:S05]  /*1af90*/  ST.E desc[UR36][R4.64], RZ ;  /* 0x000000ff04007985 */ /* 0x0007ea000c101924 */
[----:B------:R-:W-:Y:S05]  /*1afa0*/  @!P0 BRA `(.L_x_329) ;  /* 0x0000000000188947 */ /* 0x000fea0003800000 */
[----:B---3--:R-:W2:Y:S02]  /*1afb0*/  LDG.E.64 R4, desc[UR36][R8.64+0x20] ;  /* 0x0000202408047981 */ /* 0x008ea4000c1e1b00 */
[----:B--2---:R-:W-:-:S06]  /*1afc0*/  IMAD.WIDE R4, R10, 0x8, R4 ;  /* 0x000000080a047825 */ /* 0x004fcc00078e0204 */
[----:B------:R-:W2:Y:S01]  /*1afd0*/  LD.E.64 R4, desc[UR36][R4.64+0x18] ;  /* 0x0000182404047980 */ /* 0x000ea2000c101b00 */
[----:B------:R-:W-:Y:S01]  /*1afe0*/  IADD3 R0, PT, PT, R10, 0x3, RZ ;  /* 0x000000030a007810 */ /* 0x000fe20007ffe0ff */
[----:B--2---:R-:W-:-:S05]  /*1aff0*/  IMAD.WIDE R4, R56, 0x4, R4 ;  /* 0x0000000438047825 */ /* 0x004fca00078e0204 */
[----:B------:R4:W-:Y:S02]  /*1b000*/  ST.E desc[UR36][R4.64], RZ ;  /* 0x000000ff04007985 */ /* 0x0009e4000c101924 */
.L_x_329:
[----:B------:R-:W-:Y:S05]  /*1b010*/  BSYNC.RECONVERGENT B1 ;  /* 0x0000000000017941 */ /* 0x000fea0003800200 */
.L_x_328:
[----:B--234-:R-:W-:-:S04]  /*1b020*/  IADD3 R4, PT, PT, R10, -R3, RZ ;  /* 0x800000030a047210 */ /* 0x01cfc80007ffe0ff */
[----:B------:R-:W-:-:S13]  /*1b030*/  ISETP.GT.U32.AND P0, PT, R4, -0x4, PT ;  /* 0xfffffffc0400780c */ /* 0x000fda0003f04070 */
[----:B------:R-:W-:Y:S05]  /*1b040*/  @P0 BRA `(.L_x_327) ;  /* 0x00000000005c0947 */ /* 0x000fea0003800000 */
.L_x_330:
[----:B--2---:R-:W2:Y:S02]  /*1b050*/  LDG.E.64 R4, desc[UR36][R8.64+0x20] ;  /* 0x0000202408047981 */ /* 0x004ea4000c1e1b00 */
[----:B--2---:R-:W-:-:S06]  /*1b060*/  IMAD.WIDE R4, R0, 0x8, R4 ;  /* 0x0000000800047825 */ /* 0x004fcc00078e0204 */
[----:B------:R-:W2:Y:S02]  /*1b070*/  LD.E.64 R4, desc[UR36][R4.64+0x8] ;  /* 0x0000082404047980 */ /* 0x000ea4000c101b00 */
[----:B--2---:R-:W-:-:S05]  /*1b080*/  IMAD.WIDE R4, R56, 0x4, R4 ;  /* 0x0000000438047825 */ /* 0x004fca00078e0204 */
[----:B------:R2:W-:Y:S04]  /*1b090*/  ST.E desc[UR36][R4.64], RZ ;  /* 0x000000ff04007985 */ /* 0x0005e8000c101924 */
        /* <DEDUP_REMOVED lines=12> */
[----:B------:R-:W2:Y:S01]  /*1b160*/  LD.E.64 R4, desc[UR36][R4.64+0x20] ;  /* 0x0000202404047980 */ /* 0x000ea2000c101b00 */
[----:B------:R-:W-:-:S05]  /*1b170*/  VIADD R0, R0, 0x4 ;  /* 0x0000000400007836 */ /* 0x000fca0000000000 */
[----:B------:R-:W-:Y:S01]  /*1b180*/  ISETP.NE.AND P0, PT, R0, R3, PT ;  /* 0x000000030000720c */ /* 0x000fe20003f05270 */
[----:B--2---:R-:W-:-:S05]  /*1b190*/  IMAD.WIDE R4, R56, 0x4, R4 ;  /* 0x0000000438047825 */ /* 0x004fca00078e0204 */
[----:B------:R2:W-:Y:S07]  /*1b1a0*/  ST.E desc[UR36][R4.64], RZ ;  /* 0x000000ff04007985 */ /* 0x0005ee000c101924 */
[----:B------:R-:W-:Y:S05]  /*1b1b0*/  @P0 BRA `(.L_x_330) ;  /* 0xfffffffc00a40947 */ /* 0x000fea000383ffff */
.L_x_327:
[----:B------:R-:W-:Y:S05]  /*1b1c0*/  BSYNC.RECONVERGENT B0 ;  /* 0x0000000000007941 */ /* 0x000fea0003800200 */
.L_x_326:
        /* <DEDUP_REMOVED lines=11> */
[----:B------:R-:W-:Y:S01]  /*1b280*/  IADD3 R0, PT, PT, -R10, R3, RZ ;  /* 0x000000030a007210 */ /* 0x000fe20007ffe1ff */
[----:B------:R-:W-:Y:S03]  /*1b290*/  BSSY.RECONVERGENT B1, `(.L_x_333) ;  /* 0x000001a000017945 */ /* 0x000fe60003800200 */
[----:B------:R-:W-:Y:S02]  /*1b2a0*/  LOP3.LUT P0, R11, R0, 0x3, RZ, 0xc0, !PT ;  /* 0x00000003000b7812 */ /* 0x000fe4000780c0ff */
[----:B------:R-:W-:-:S11]  /*1b2b0*/  MOV R0, R10 ;  /* 0x0000000a00007202 */ /* 0x000fd60000000f00 */
[----:B------:R-:W-:Y:S05]  /*1b2c0*/  @!P0 BRA `(.L_x_334) ;  /* 0x0000000000588947 */ /* 0x000fea0003800000 */
[----:B------:R-:W2:Y:S02]  /*1b2d0*/  LDG.E.64 R4, desc[UR36][R8.64+0x20] ;  /* 0x0000202408047981 */ /* 0x000ea4000c1e1b00 */
        /* <DEDUP_REMOVED lines=10> */
[----:B------:R-:W-:Y:S02]  /*1b380*/  ISETP.NE.AND P0, PT, R11, 0x2, PT ;  /* 0x000000020b00780c */ /* 0x000fe40003f05270 */
[----:B------:R-:W-:Y:S01]  /*1b390*/  IADD3 R0, PT, PT, R10, 0x2, RZ ;  /* 0x000000020a007810 */ /* 0x000fe20007ffe0ff */
        /* <DEDUP_REMOVED lines=9> */
.L_x_334:
[----:B------:R-:W-:Y:S05]  /*1b430*/  BSYNC.RECONVERGENT B1 ;  /* 0x0000000000017941 */ /* 0x000fea0003800200 */
.L_x_333:
[----:B--234-:R-:W-:-:S05]  /*1b440*/  IMAD.IADD R4, R10, 0x1, -R3 ;  /* 0x000000010a047824 */ /* 0x01cfca00078e0a03 */
[----:B------:R-:W-:-:S13]  /*1b450*/  ISETP.GT.U32.AND P0, PT, R4, -0x4, PT ;  /* 0xfffffffc0400780c */ /* 0x000fda0003f04070 */
[----:B------:R-:W-:Y:S05]  /*1b460*/  @P0 BRA `(.L_x_332) ;  /* 0x00000000005c0947 */ /* 0x000fea0003800000 */
.L_x_335:
        /* <DEDUP_REMOVED lines=18> */
[----:B------:R-:W-:-:S04]  /*1b590*/  IADD3 R0, PT, PT, R0, 0x4, RZ ;  /* 0x0000000400007810 */ /* 0x000fc80007ffe0ff */
[----:B------:R-:W-:Y:S01]  /*1b5a0*/  ISETP.NE.AND P0, PT, R0, R3, PT ;  /* 0x000000030000720c */ /* 0x000fe20003f05270 */
[----:B--2---:R-:W-:-:S05]  /*1b5b0*/  IMAD.WIDE R4, R57, 0x4, R4 ;  /* 0x0000000439047825 */ /* 0x004fca00078e0204 */
[----:B------:R2:W-:Y:S07]  /*1b5c0*/  ST.E desc[UR36][R4.64], RZ ;  /* 0x000000ff04007985 */ /* 0x0005ee000c101924 */
[----:B------:R-:W-:Y:S05]  /*1b5d0*/  @P0 BRA `(.L_x_335) ;  /* 0xfffffffc00a40947 */ /* 0x000fea000383ffff */
.L_x_332:
[----:B------:R-:W-:Y:S05]  /*1b5e0*/  BSYNC.RECONVERGENT B0 ;  /* 0x0000000000007941 */ /* 0x000fea0003800200 */
.L_x_331:
[----:B--2---:R-:W2:Y:S04]  /*1b5f0*/  LDG.E.64 R4, desc[UR36][R6.64+0x1e8] ;  /* 0x0001e82406047981 */ /* 0x004ea8000c1e1b00 */
[----:B------:R-:W3:Y:S04]  /*1b600*/  LDG.E.64 R10, desc[UR36][R6.64+0x160] ;  /* 0x00016024060a7981 */ /* 0x000ee8000c1e1b00 */
[----:B------:R-:W4:Y:S04]  /*1b610*/  LDG.E R3, desc[UR36][R6.64+0x1c4] ;  /* 0x0001c42406037981 */ /* 0x000f28000c1e1900 */
[----:B--2---:R-:W2:Y:S04]  /*1b620*/  LD.E.64 R4, desc[UR36][R4.64+0x8] ;  /* 0x0000082404047980 */ /* 0x004ea8000c101b00 */
[----:B---3--:R-:W3:Y:S01]  /*1b630*/  LD.E.64 R10, desc[UR36][R10.64+0x8] ;  /* 0x000008240a0a7980 */ /* 0x008ee2000c101b00 */
[----:B--2---:R-:W-:-:S05]  /*1b640*/  IMAD.WIDE R12, R19, 0x4, R4 ;  /* 0x00000004130c7825 */ /* 0x004fca00078e0204 */
[----:B------:R-:W2:Y:S01]  /*1b650*/  LD.E R0, desc[UR36][R12.64] ;  /* 0x000000240c007980 */ /* 0x000ea2000c101900 */
[----:B---3--:R-:W-:-:S05]  /*1b660*/  IMAD.WIDE R10, R19, 0x8, R10 ;  /* 0x00000008130a7825 */ /* 0x008fca00078e020a */
[----:B------:R-:W3:Y:S01]  /*1b670*/  LD.E.64 R12, desc[UR36][R10.64] ;  /* 0x000000240a0c7980 */ /* 0x000ee2000c101b00 */
[----:B----4-:R-:W-:-:S03]  /*1b680*/  ISETP.GE.AND P0, PT, R3, 0x2, PT ;  /* 0x000000020300780c */ /* 0x010fc60003f06270 */
[----:B------:R-:W4:Y:S10]  /*1b690*/  LDG.E.64 R10, desc[UR36][R6.64+0x1d8] ;  /* 0x0001d824060a7981 */ /* 0x000f34000c1e1b00 */
[----:B------:R-:W4:Y:S01]  /*1b6a0*/  @P0 LDG.E.64 R20, desc[UR36][R8.64+0x48] ;  /* 0x0000482408140981 */ /* 0x000f22000c1e1b00 */
[----:B--2---:R-:W-:-:S13]  /*1b6b0*/  ISETP.GE.AND P1, PT, R0, 0x1, PT ;  /* 0x000000010000780c */ /* 0x004fda0003f26270 */
[----:B------:R-:W2:Y:S01]  /*1b6c0*/  @P1 LDG.E.64 R14, desc[UR36][R8.64+0x40] ;  /* 0x00004024080e1981 */ /* 0x000ea2000c1e1b00 */
[----:B---3--:R-:W-:-:S06]  /*1b6d0*/  IMAD.WIDE R12, R22, 0x8, R12 ;  /* 0x00000008160c7825 */ /* 0x008fcc00078e020c */
[----:B------:R-:W3:Y:S01]  /*1b6e0*/  LD.E.64 R12, desc[UR36][R12.64] ;  /* 0x000000240c0c7980 */ /* 0x000ee2000c101b00 */
[----:B----4-:R-:W-:-:S05]  /*1b6f0*/  IMAD.WIDE R24, R19, 0x4, R10 ;  /* 0x0000000413187825 */ /* 0x010fca00078e020a */
[----:B------:R-:W4:Y:S01]  /*1b700*/  LD.E R0, desc[UR36][R24.64] ;  /* 0x0000002418007980 */ /* 0x000f22000c101900 */
[----:B------:R-:W-:-:S06]  /*1b710*/  @P0 IMAD.WIDE R20, R56, 0x8, R20 ;  /* 0x0000000838140825 */ /* 0x000fcc00078e0214 */
[----:B------:R-:W4:Y:S01]  /*1b720*/  @P0 LD.E.64 R20, desc[UR36][R20.64] ;  /* 0x0000002414140980 */ /* 0x000f22000c101b00 */
[----:B--2---:R-:W-:-:S06]  /*1b730*/  @P1 IMAD.WIDE R14, R56, 0x8, R14 ;  /* 0x00000008380e1825 */ /* 0x004fcc00078e020e */
[----:B------:R-:W2:Y:S01]  /*1b740*/  @P1 LD.E.64 R14, desc[UR36][R14.64] ;  /* 0x000000240e0e1980 */ /* 0x000ea2000c101b00 */
[----:B---3--:R-:W-:-:S08]  /*1b750*/  DMUL R12, R12, 0.5 ;  /* 0x3fe000000c0c7828 */ /* 0x008fd00000000000 */
[----:B------:R-:W-:Y:S01]  /*1b760*/  DMUL R60, R60, R12 ;  /* 0x0000000c3c3c7228 */ /* 0x000fe20000000000 */
[----:B------:R-:W-:Y:S07]  /*1b770*/  BSSY.RECONVERGENT B0, `(.L_x_336) ;  /* 0x00000ec000007945 */ /* 0x000fee0003800200 */
[----:B--2---:R-:W-:Y:S01]  /*1b780*/  @P1 DADD R60, R60, R14 ;  /* 0x000000003c3c1229 */ /* 0x004fe2000000000e */
[----:B----4-:R-:W-:-:S07]  /*1b790*/  ISETP.GE.AND P1, PT, R0, 0x1, PT ;  /* 0x000000010000780c */ /* 0x010fce0003f26270 */
[----:B------:R-:W-:-:S06]  /*1b7a0*/  @P0 DADD R60, R60, R20 ;  /* 0x000000003c3c0229 */ /* 0x000fcc0000000014 */
[----:B------:R-:W-:Y:S05]  /*1b7b0*/  @!P1 BRA `(.L_x_337) ;  /* 0x0000000c009c9947 */ /* 0x000fea0003800000 */
[----:B------:R-:W2:Y:S04]  /*1b7c0*/  LDG.E.64 R14, desc[UR36][R6.64+0x168] ;  /* 0x00016824060e7981 */ /* 0x000ea8000c1e1b00 */
[----:B------:R3:W5:Y:S01]  /*1b7d0*/  LDG.E.64 R12, desc[UR36][R8.64+0x20] ;  /* 0x00002024080c7981 */ /* 0x000762000c1e1b00 */
[----:B------:R-:W-:Y:S01]  /*1b7e0*/  ISETP.GE.U32.AND P1, PT, R0, 0x8, PT ;  /* 0x000000080000780c */ /* 0x000fe20003f26070 */
[----:B------:R-:W-:Y:S02]  /*1b7f0*/  BSSY.RECONVERGENT B1, `(.L_x_338) ;  /* 0x0000071000017945 */ /* 0x000fe40003800200 */
[----:B--2---:R-:W5:Y:S01]  /*1b800*/  LD.E.64 R14, desc[UR36][R14.64+0x8] ;  /* 0x000008240e0e7980 */ /* 0x004f62000c101b00 */
[----:B------:R-:W-:-:S09]  /*1b810*/  MOV R3, 0x1 ;  /* 0x0000000100037802 */ /* 0x000fd20000000f00 */
[----:B---3--:R-:W-:Y:S05]  /*1b820*/  @!P1 BRA `(.L_x_339) ;  /* 0x0000000400b49947 */ /* 0x008fea0003800000 */
[----:B------:R-:W-:Y:S01]  /*1b830*/  BSSY.RECONVERGENT B2, `(.L_x_339) ;  /* 0x000006c000027945 */ /* 0x000fe20003800200 */
[----:B------:R-:W-:-:S07]  /*1b840*/  IMAD.MOV.U32 R3, RZ, RZ, 0x1 ;  /* 0x00000001ff037424 */ /* 0x000fce00078e00ff */
.L_x_340:
        /* <DEDUP_REMOVED lines=15> */
[----:B------:R-:W0:Y:S04]  /*1b940*/  LD.E.64 R20, desc[UR36][R48.64+0x18] ;  /* 0x0000182430147980 */ /* 0x000e28000c101b00 */
[----:B------:R-:W4:Y:S04]  /*1b950*/  LD.E.64 R88, desc[UR36][R48.64+0x30] ;  /* 0x0000302430587980 */ /* 0x000f28000c101b00 */
[----:B------:R-:W4:Y:S01]  /*1b960*/  LD.E.64 R48, desc[UR36][R48.64+0x38] ;  /* 0x0000382430307980 */ /* 0x000f22000c101b00 */
[----:B--2---:R-:W-:-:S04]  /*1b970*/  IMAD.WIDE R24, R56, 0x4, R24 ;  /* 0x0000000438187825 */ /* 0x004fc800078e0218 */
[C---:B---3--:R-:W-:Y:S02]  /*1b980*/  IMAD.WIDE R64, R56.reuse, 0x4, R64 ;  /* 0x0000000438407825 */ /* 0x048fe400078e0240 */
[----:B------:R-:W2:Y:S04]  /*1b990*/  LD.E R24, desc[UR36][R24.64] ;  /* 0x0000002418187980 */ /* 0x000ea8000c101900 */
[----:B------:R-:W3:Y:S01]  /*1b9a0*/  LD.E R25, desc[UR36][R64.64] ;  /* 0x0000002440197980 */ /* 0x000ee2000c101900 */
[----:B----4-:R-:W-:-:S05]  /*1b9b0*/  IMAD.WIDE R72, R56, 0x4, R72 ;  /* 0x0000000438487825 */ /* 0x010fca00078e0248 */
[----:B------:R-:W4:Y:S01]  /*1b9c0*/  LD.E R59, desc[UR36][R72.64] ;  /* 0x00000024483b7980 */ /* 0x000f22000c101900 */
[----:B------:R-:W-:-:S04]  /*1b9d0*/  IMAD.WIDE R76, R56, 0x4, R76 ;  /* 0x00000004384c7825 */ /* 0x000fc800078e024c */
[C---:B------:R-:W-:Y:S02]  /*1b9e0*/  IMAD.WIDE R62, R19.reuse, 0x8, R62 ;  /* 0x00000008133e7825 */ /* 0x040fe400078e023e */
[----:B------:R-:W4:Y:S02]  /*1b9f0*/  LD.E R76, desc[UR36][R76.64] ;  /* 0x000000244c4c7980 */ /* 0x000f24000c101900 */
[C---:B------:R-:W-:Y:S02]  /*1ba00*/  IMAD.WIDE R78, R56.reuse, 0x4, R78 ;  /* 0x00000004384e7825 */ /* 0x040fe400078e024e */
[----:B------:R-:W4:Y:S02]  /*1ba10*/  LD.E.64 R62, desc[UR36][R62.64] ;  /* 0x000000243e3e7980 */ /* 0x000f24000c101b00 */
[----:B------:R-:W-:Y:S02]  /*1ba20*/  IMAD.WIDE R66, R19, 0x8, R66 ;  /* 0x0000000813427825 */ /* 0x000fe400078e0242 */
[----:B------:R-:W4:Y:S02]  /*1ba30*/  LD.E R78, desc[UR36][R78.64] ;  /* 0x000000244e4e7980 */ /* 0x000f24000c101900 */
[----:B------:R-:W-:-:S02]  /*1ba40*/  IMAD.WIDE R82, R56, 0x4, R82 ;  /* 0x0000000438527825 */ /* 0x000fc400078e0252 */
[----:B------:R-:W4:Y:S04]  /*1ba50*/  LD.E.64 R66, desc[UR36][R66.64] ;  /* 0x0000002442427980 */ /* 0x000f28000c101b00 */
[----:B------:R-:W4:Y:S01]  /*1ba60*/  LD.E R82, desc[UR36][R82.64] ;  /* 0x0000002452527980 */ /* 0x000f22000c101900 */
[----:B------:R-:W-:-:S04]  /*1ba70*/  IMAD.WIDE R74, R19, 0x8, R74 ;  /* 0x00000008134a7825 */ /* 0x000fc800078e024a */
[C---:B------:R-:W-:Y:S02]  /*1ba80*/  IMAD.WIDE R86, R56.reuse, 0x4, R86 ;  /* 0x0000000438567825 */ /* 0x040fe400078e0256 */
[----:B------:R-:W4:Y:S02]  /*1ba90*/  LD.E.64 R74, desc[UR36][R74.64] ;  /* 0x000000244a4a7980 */ /* 0x000f24000c101b00 */
[----:B0-----:R-:W-:Y:S02]  /*1baa0*/  IMAD.WIDE R20, R19, 0x8, R20 ;  /* 0x0000000813147825 */ /* 0x001fe400078e0214 */
        /* <DEDUP_REMOVED lines=18> */
[C---:B------:R-:W-:Y:S01]  /*1bbd0*/  ISETP.NE.AND P1, PT, R24.reuse, 0x1869f, PT ;  /* 0x0001869f1800780c */ /* 0x040fe20003f25270 */
[----:B------:R-:W0:Y:S03]  /*1bbe0*/  I2F.F64.U32 R20, R20 ;  /* 0x0000001400147312 */ /* 0x000e260000201800 */
[----:B------:R-:W-:Y:S02]  /*1bbf0*/  SEL R24, R24, RZ, P1 ;  /* 0x000000ff18187207 */ /* 0x000fe40000800000 */
[----:B----4-:R-:W-:-:S04]  /*1bc00*/  IABS R48, R59 ;  /* 0x0000003b00307213 */ /* 0x010fc80000000000 */
[----:B------:R-:W2:Y:S01]  /*1bc10*/  I2F.F64.U32 R24, R24 ;  /* 0x0000001800187312 */ /* 0x000ea20000201800 */
[----:B------:R-:W-:-:S04]  /*1bc20*/  ISETP.NE.AND P1, PT, R48, 0x1869f, PT ;  /* 0x0001869f3000780c */ /* 0x000fc80003f25270 */
[----:B------:R-:W-:Y:S01]  /*1bc30*/  SEL R48, R48, RZ, P1 ;  /* 0x000000ff30307207 */ /* 0x000fe20000800000 */
[----:B0-----:R-:W-:Y:S01]  /*1bc40*/  DMUL R20, R20, UR4 ;  /* 0x0000000414147c28 */ /* 0x001fe20008000000 */
[----:B------:R-:W-:-:S04]  /*1bc50*/  IABS R59, R76 ;  /* 0x0000004c003b7213 */ /* 0x000fc80000000000 */
[----:B------:R-:W0:Y:S01]  /*1bc60*/  I2F.F64.U32 R48, R48 ;  /* 0x0000003000307312 */ /* 0x000e220000201800 */
[C---:B------:R-:W-:Y:S02]  /*1bc70*/  ISETP.NE.AND P1, PT, R59.reuse, 0x1869f, PT ;  /* 0x0001869f3b00780c */ /* 0x040fe40003f25270 */
[----:B------:R-:W-:Y:S02]  /*1bc80*/  DFMA R20, R20, R62, R60 ;  /* 0x0000003e1414722b */ /* 0x000fe4000000003c */
[----:B--2---:R-:W-:Y:S01]  /*1bc90*/  DMUL R24, R24, UR4 ;  /* 0x0000000418187c28 */ /* 0x004fe20008000000 */
[----:B------:R-:W-:Y:S02]  /*1bca0*/  SEL R59, R59, RZ, P1 ;  /* 0x000000ff3b3b7207 */ /* 0x000fe40000800000 */
[----:B------:R-:W-:-:S05]  /*1bcb0*/  IABS R60, R78 ;  /* 0x0000004e003c7213 */ /* 0x000fca0000000000 */
[----:B------:R-:W-:Y:S02]  /*1bcc0*/  DFMA R20, R24, R66, R20 ;  /* 0x000000421814722b */ /* 0x000fe40000000014 */
[----:B------:R2:W3:Y:S01]  /*1bcd0*/  I2F.F64.U32 R24, R59 ;  /* 0x0000003b00187312 */ /* 0x0004e20000201800 */
[C---:B------:R-:W-:Y:S01]  /*1bce0*/  ISETP.NE.AND P1, PT, R60.reuse, 0x1869f, PT ;  /* 0x0001869f3c00780c */ /* 0x040fe20003f25270 */
[----:B0-----:R-:W-:Y:S01]  /*1bcf0*/  DMUL R48, R48, UR4 ;  /* 0x0000000430307c28 */ /* 0x001fe20008000000 */
[----:B------:R-:W-:Y:S02]  /*1bd00*/  IABS R82, R82 ;  /* 0x0000005200527213 */ /* 0x000fe40000000000 */
[----:B--2---:R-:W-:Y:S02]  /*1bd10*/  SEL R59, R60, RZ, P1 ;  /* 0x000000ff3c3b7207 */ /* 0x004fe40000800000 */
[----:B------:R-:W-:-:S03]  /*1bd20*/  MOV R60, R82 ;  /* 0x00000052003c7202 */ /* 0x000fc60000000f00 */
[----:B------:R-:W-:Y:S01]  /*1bd30*/  DFMA R20, R48, R74, R20 ;  /* 0x0000004a3014722b */ /* 0x000fe20000000014 */
[C---:B------:R-:W-:Y:S01]  /*1bd40*/  ISETP.NE.AND P1, PT, R60.reuse, 0x1869f, PT ;  /* 0x0001869f3c00780c */ /* 0x040fe20003f25270 */
[----:B------:R0:W2:Y:S01]  /*1bd50*/  I2F.F64.U32 R48, R59 ;  /* 0x0000003b00307312 */ /* 0x0000a20000201800 */
[----:B---3--:R-:W-:Y:S02]  /*1bd60*/  DMUL R24, R24, UR4 ;  /* 0x0000000418187c28 */ /* 0x008fe40008000000 */
[----:B------:R-:W-:Y:S02]  /*1bd70*/  SEL R60, R60, RZ, P1 ;  /* 0x000000ff3c3c7207 */ /* 0x000fe40000800000 */
[----:B0-----:R-:W-:-:S04]  /*1bd80*/  IABS R59, R86 ;  /* 0x00000056003b7213 */ /* 0x001fc80000000000 */
[----:B------:R-:W0:Y:S01]  /*1bd90*/  I2F.F64.U32 R60, R60 ;  /* 0x0000003c003c7312 */ /* 0x000e220000201800 */
[----:B------:R-:W-:Y:S01]  /*1bda0*/  ISETP.NE.AND P1, PT, R59, 0x1869f, PT ;  /* 0x0001869f3b00780c */ /* 0x000fe20003f25270 */
[----:B------:R-:W-:-:S03]  /*1bdb0*/  DFMA R20, R24, R64, R20 ;  /* 0x000000401814722b */ /* 0x000fc60000000014 */
[----:B------:R-:W-:Y:S01]  /*1bdc0*/  SEL R24, R59, RZ, P1 ;  /* 0x000000ff3b187207 */ /* 0x000fe20000800000 */
[----:B--2---:R-:W-:-:S05]  /*1bdd0*/  DMUL R48, R48, UR4 ;  /* 0x0000000430307c28 */ /* 0x004fca0008000000 */
[----:B------:R-:W2:Y:S01]  /*1bde0*/  I2F.F64.U32 R24, R24 ;  /* 0x0000001800187312 */ /* 0x000ea20000201800 */
[----:B------:R-:W-:Y:S01]  /*1bdf0*/  IABS R62, R90 ;  /* 0x0000005a003e7213 */ /* 0x000fe20000000000 */
[----:B0-----:R-:W-:Y:S02]  /*1be00*/  DMUL R60, R60, UR4 ;  /* 0x000000043c3c7c28 */ /* 0x001fe40008000000 */
[----:B------:R-:W-:Y:S01]  /*1be10*/  DFMA R20, R48, R80, R20 ;  /* 0x000000503014722b */ /* 0x000fe20000000014 */
[----:B------:R-:W-:-:S04]  /*1be20*/  ISETP.NE.AND P1, PT, R62, 0x1869f, PT ;  /* 0x0001869f3e00780c */ /* 0x000fc80003f25270 */
[----:B------:R-:W-:-:S03]  /*1be30*/  SEL R59, R62, RZ, P1 ;  /* 0x000000ff3e3b7207 */ /* 0x000fc60000800000 */
[----:B------:R-:W-:Y:S02]  /*1be40*/  DFMA R20, R60, R84, R20 ;  /* 0x000000543c14722b */ /* 0x000fe40000000014 */
[----:B--2---:R-:W-:Y:S01]  /*1be50*/  DMUL R24, R24, UR4 ;  /* 0x0000000418187c28 */ /* 0x004fe20008000000 */
[----:B------:R-:W0:Y:S07]  /*1be60*/  I2F.F64.U32 R48, R59 ;  /* 0x0000003b00307312 */ /* 0x000e2e0000201800 */
[----:B------:R-:W-:Y:S01]  /*1be70*/  DFMA R20, R24, R88, R20 ;  /* 0x000000581814722b */ /* 0x000fe20000000014 */
[----:B------:R-:W-:-:S02]  /*1be80*/  IADD3 R24, PT, PT, R3, 0x7, RZ ;  /* 0x0000000703187810 */ /* 0x000fc40007ffe0ff */
[----:B------:R-:W-:-:S04]  /*1be90*/  LOP3.LUT R25, R0, 0x7ffffff8, RZ, 0xc0, !PT ;  /* 0x7ffffff800197812 */ /* 0x000fc800078ec0ff */
[----:B------:R-:W-:Y:S01]  /*1bea0*/  ISETP.NE.AND P1, PT, R24, R25, PT ;  /* 0x000000191800720c */ /* 0x000fe20003f25270 */
[----:B0-----:R-:W-:Y:S01]  /*1beb0*/  DMUL R48, R48, UR4 ;  /* 0x0000000430307c28 */ /* 0x001fe20008000000 */
[----:B------:R-:W-:-:S07]  /*1bec0*/  VIADD R3, R3, 0x8 ;  /* 0x0000000803037836 */ /* 0x000fce0000000000 */
[----:B------:R-:W-:-:S04]  /*1bed0*/  DFMA R60, R48, R72, R20 ;  /* 0x00000048303c722b */ /* 0x000fc80000000014 */
[----:B------:R-:W-:Y:S07]  /*1bee0*/  @P1 BRA `(.L_x_340) ;  /* 0xfffffff800581947 */ /* 0x000fee000383ffff */
[----:B------:R-:W-:Y:S05]  /*1bef0*/  BSYNC.RECONVERGENT B2 ;  /* 0x0000000000027941 */ /* 0x000fea0003800200 */
.L_x_339:
[----:B------:R-:W-:Y:S05]  /*1bf00*/  BSYNC.RECONVERGENT B1 ;  /* 0x0000000000017941 */ /* 0x000fea0003800200 */
.L_x_338:
[----:B------:R-:W-:-:S13]  /*1bf10*/  LOP3.LUT P1, R20, R0, 0x7, RZ, 0xc0, !PT ;  /* 0x0000000700147812 */ /* 0x000fda000782c0ff */
[----:B------:R-:W-:Y:S05]  /*1bf20*/  @!P1 BRA `(.L_x_337) ;  /* 0x0000000400c09947 */ /* 0x000fea0003800000 */
[----:B------:R-:W-:Y:S01]  /*1bf30*/  ISETP.GE.U32.AND P2, PT, R20, 0x4, PT ;  /* 0x000000041400780c */ /* 0x000fe20003f46070 */
[----:B------:R-:W-:Y:S01]  /*1bf40*/  BSSY.RECONVERGENT B1, `(.L_x_341) ;  /* 0x0000039000017945 */ /* 0x000fe20003800200 */
[----:B------:R-:W-:-:S11]  /*1bf50*/  LOP3.LUT P1, R71, R0, 0x3, RZ, 0xc0, !PT ;  /* 0x0000000300477812 */ /* 0x000fd6000782c0ff */
[----:B------:R-:W-:Y:S05]  /*1bf60*/  @!P2 BRA `(.L_x_342) ;  /* 0x0000000000d8a947 */ /* 0x000fea0003800000 */
[----:B-----5:R-:W-:-:S05]  /*1bf70*/  IMAD.WIDE.U32 R20, R3, 0x8, R12 ;  /* 0x0000000803147825 */ /* 0x020fca00078e000c */
[----:B------:R-:W2:Y:S04]  /*1bf80*/  LD.E.64 R24, desc[UR36][R20.64] ;  /* 0x0000002414187980 */ /* 0x000ea8000c101b00 */
[----:B------:R-:W3:Y:S04]  /*1bf90*/  LD.E.64 R62, desc[UR36][R20.64+0x8] ;  /* 0x00000824143e7980 */ /* 0x000ee8000c101b00 */
[----:B------:R-:W4:Y:S04]  /*1bfa0*/  LD.E.64 R66, desc[UR36][R20.64+0x10] ;  /* 0x0000102414427980 */ /* 0x000f28000c101b00 */
[----:B------:R0:W4:Y:S02]  /*1bfb0*/  LD.E.64 R74, desc[UR36][R20.64+0x18] ;  /* 0x00001824144a7980 */ /* 0x000124000c101b00 */
[----:B0-----:R-:W-:-:S05]  /*1bfc0*/  IMAD.WIDE.U32 R20, R3, 0x8, R14 ;  /* 0x0000000803147825 */ /* 0x001fca00078e000e */
        /* <DEDUP_REMOVED lines=29> */
[----:B------:R-:W0:Y:S01]  /*1c1a0*/  I2F.F64.U32 R20, R20 ;  /* 0x0000001400147312 */ /* 0x000e220000201800 */
[----:B------:R-:W-:-:S02]  /*1c1b0*/  SEL R24, R24, RZ, P2 ;  /* 0x000000ff18187207 */ /* 0x000fc40001000000 */
[----:B------:R-:W-:Y:S02]  /*1c1c0*/  MOV R62, R25 ;  /* 0x00000019003e7202 */ /* 0x000fe40000000f00 */
[----:B------:R-:W-:Y:S02]  /*1c1d0*/  IABS R59, R74 ;  /* 0x0000004a003b7213 */ /* 0x000fe40000000000 */
[C---:B------:R-:W-:Y:S01]  /*1c1e0*/  ISETP.NE.AND P2, PT, R62.reuse, 0x1869f, PT ;  /* 0x0001869f3e00780c */ /* 0x040fe20003f45270 */
[----:B------:R-:W2:Y:S03]  /*1c1f0*/  I2F.F64.U32 R24, R24 ;  /* 0x0000001800187312 */ /* 0x000ea60000201800 */
[----:B------:R-:W-:Y:S02]  /*1c200*/  SEL R62, R62, RZ, P2 ;  /* 0x000000ff3e3e7207 */ /* 0x000fe40001000000 */
[----:B------:R-:W-:Y:S01]  /*1c210*/  ISETP.NE.AND P2, PT, R59, 0x1869f, PT ;  /* 0x0001869f3b00780c */ /* 0x000fe20003f45270 */
[----:B0-----:R-:W-:-:S03]  /*1c220*/  DMUL R20, R20, UR4 ;  /* 0x0000000414147c28 */ /* 0x001fc60008000000 */
[----:B------:R-:W0:Y:S01]  /*1c230*/  I2F.F64.U32 R62, R62 ;  /* 0x0000003e003e7312 */ /* 0x000e220000201800 */
[----:B------:R-:W-:-:S04]  /*1c240*/  SEL R59, R59, RZ, P2 ;  /* 0x000000ff3b3b7207 */ /* 0x000fc80001000000 */
[----:B------:R-:W-:Y:S02]  /*1c250*/  DFMA R20, R20, R48, R60 ;  /* 0x000000301414722b */ /* 0x000fe4000000003c */
[----:B--2---:R-:W-:Y:S01]  /*1c260*/  DMUL R24, R24, UR4 ;  /* 0x0000000418187c28 */ /* 0x004fe20008000000 */
[----:B------:R-:W2:Y:S01]  /*1c270*/  I2F.F64.U32 R48, R59 ;  /* 0x0000003b00307312 */ /* 0x000ea20000201800 */
[----:B0-----:R-:W-:-:S06]  /*1c280*/  DMUL R62, R62, UR4 ;  /* 0x000000043e3e7c28 */ /* 0x001fcc0008000000 */
[----:B------:R-:W-:Y:S02]  /*1c290*/  DFMA R20, R24, R64, R20 ;  /* 0x000000401814722b */ /* 0x000fe40000000014 */
[----:B--2---:R-:W-:-:S06]  /*1c2a0*/  DMUL R48, R48, UR4 ;  /* 0x0000000430307c28 */ /* 0x004fcc0008000000 */
[----:B------:R-:W-:-:S08]  /*1c2b0*/  DFMA R20, R62, R72, R20 ;  /* 0x000000483e14722b */ /* 0x000fd00000000014 */
[----:B------:R-:W-:-:S11]  /*1c2c0*/  DFMA R60, R48, R66, R20 ;  /* 0x00000042303c722b */ /* 0x000fd60000000014 */
.L_x_342:
[----:B------:R-:W-:Y:S05]  /*1c2d0*/  BSYNC.RECONVERGENT B1 ;  /* 0x0000000000017941 */ /* 0x000fea0003800200 */
.L_x_341:
        /* <DEDUP_REMOVED lines=8> */
[----:B------:R3:W4:Y:S02]  /*1c360*/  LD.E.64 R62, desc[UR36][R20.64+0x8] ;  /* 0x00000824143e7980 */ /* 0x000724000c101b00 */
[----:B---3--:R-:W-:-:S05]  /*1c370*/  IMAD.WIDE.U32 R20, R3, 0x8, R14 ;  /* 0x0000000803147825 */ /* 0x008fca00078e000e */
[----:B------:R-:W3:Y:S04]  /*1c380*/  LD.E.64 R48, desc[UR36][R20.64] ;  /* 0x0000002414307980 */ /* 0x000ee8000c101b00 */
[----:B------:R-:W3:Y:S01]  /*1c390*/  LD.E.64 R20, desc[UR36][R20.64+0x8] ;  /* 0x0000082414147980 */ /* 0x000ee2000c101b00 */
[----:B--2---:R-:W-:-:S06]  /*1c3a0*/  IMAD.WIDE R24, R56, 0x4, R24 ;  /* 0x0000000438187825 */ /* 0x004fcc00078e0218 */
[----:B------:R-:W2:Y:S01]  /*1c3b0*/  LD.E R24, desc[UR36][R24.64] ;  /* 0x0000002418187980 */ /* 0x000ea2000c101900 */
[----:B----4-:R-:W-:-:S05]  /*1c3c0*/  IMAD.WIDE R62, R56, 0x4, R62 ;  /* 0x00000004383e7825 */ /* 0x010fca00078e023e */
[----:B------:R-:W4:Y:S01]  /*1c3d0*/  LD.E R25, desc[UR36][R62.64] ;  /* 0x000000243e197980 */ /* 0x000f22000c101900 */
[----:B---3--:R-:W-:-:S06]  /*1c3e0*/  IMAD.WIDE R48, R19, 0x8, R48 ;  /* 0x0000000813307825 */ /* 0x008fcc00078e0230 */
[----:B------:R-:W3:Y:S01]  /*1c3f0*/  LD.E.64 R48, desc[UR36][R48.64] ;  /* 0x0000002430307980 */ /* 0x000ee2000c101b00 */
[----:B------:R-:W-:-:S05]  /*1c400*/  IMAD.WIDE R20, R19, 0x8, R20 ;  /* 0x0000000813147825 */ /* 0x000fca00078e0214 */
[----:B------:R0:W3:Y:S01]  /*1c410*/  LD.E.64 R62, desc[UR36][R20.64] ;  /* 0x00000024143e7980 */ /* 0x0000e2000c101b00 */
[----:B------:R-:W-:Y:S01]  /*1c420*/  UMOV UR4, 0xf6c91c1b ;  /* 0xf6c91c1b00047882 */ /* 0x000fe20000000000 */
[----:B------:R-:W-:Y:S01]  /*1c430*/  UMOV UR5, 0x3b30b0ed ;  /* 0x3b30b0ed00057882 */ /* 0x000fe20000000000 */
[----:B------:R-:W-:Y:S01]  /*1c440*/  VIADD R3, R3, 0x2 ;  /* 0x0000000203037836 */ /* 0x000fe20000000000 */
[----:B--2---:R-:W-:-:S04]  /*1c450*/  IABS R0, R24 ;  /* 0x0000001800007213 */ /* 0x004fc80000000000 */
[----:B------:R-:W-:-:S04]  /*1c460*/  ISETP.NE.AND P1, PT, R0, 0x1869f, PT ;  /* 0x0001869f0000780c */ /* 0x000fc80003f25270 */
[----:B0-----:R-:W-:Y:S02]  /*1c470*/  SEL R20, R0, RZ, P1 ;  /* 0x000000ff00147207 */ /* 0x001fe40000800000 */
[----:B----4-:R-:W-:-:S04]  /*1c480*/  IABS R24, R25 ;  /* 0x0000001900187213 */ /* 0x010fc80000000000 */
[C---:B------:R-:W-:Y:S01]  /*1c490*/  ISETP.NE.AND P1, PT, R24.reuse, 0x1869f, PT ;  /* 0x0001869f1800780c */ /* 0x040fe20003f25270 */
[----:B------:R-:W0:Y:S03]  /*1c4a0*/  I2F.F64.U32 R20, R20 ;  /* 0x0000001400147312 */ /* 0x000e260000201800 */
[----:B------:R-:W-:-:S06]  /*1c4b0*/  SEL R24, R24, RZ, P1 ;  /* 0x000000ff18187207 */ /* 0x000fcc0000800000 */
[----:B------:R-:W2:Y:S01]  /*1c4c0*/  I2F.F64.U32 R24, R24 ;  /* 0x0000001800187312 */ /* 0x000ea20000201800 */
[----:B0-----:R-:W-:-:S08]  /*1c4d0*/  DMUL R20, R20, UR4 ;  /* 0x0000000414147c28 */ /* 0x001fd00008000000 */
[----:B---3--:R-:W-:Y:S02]  /*1c4e0*/  DFMA R20, R20, R48, R60 ;  /* 0x000000301414722b */ /* 0x008fe4000000003c */
[----:B--2---:R-:W-:-:S08]  /*1c4f0*/  DMUL R24, R24, UR4 ;  /* 0x0000000418187c28 */ /* 0x004fd00008000000 */
[----:B------:R-:W-:-:S11]  /*1c500*/  DFMA R60, R24, R62, R20 ;  /* 0x0000003e183c722b */ /* 0x000fd60000000014 */
.L_x_344:
[----:B------:R-:W-:Y:S05]  /*1c510*/  BSYNC.RECONVERGENT B1 ;  /* 0x0000000000017941 */ /* 0x000fea0003800200 */
.L_x_343:
        /* <DEDUP_REMOVED lines=14> */
[----:B------:R-:W2:Y:S02]  /*1c600*/  I2F.F64.U32 R12, R12 ;  /* 0x0000000c000c7312 */ /* 0x000ea40000201800 */
[----:B--2---:R-:W-:-:S08]  /*1c610*/  DMUL R12, R12, UR4 ;  /* 0x000000040c0c7c28 */ /* 0x004fd00008000000 */
[----:B---3--:R-:W-:-:S11]  /*1c620*/  DFMA R60, R12, R14, R60 ;  /* 0x0000000e0c3c722b */ /* 0x008fd6000000003c */
.L_x_337:
[----:B------:R-:W-:Y:S05]  /*1c630*/  BSYNC.RECONVERGENT B0 ;  /* 0x0000000000007941 */ /* 0x000fea0003800200 */
.L_x_336:
[----:B------:R-:W-:Y:S01]  /*1c640*/  IMAD.WIDE R4, R22, 0x4, R4 ;  /* 0x0000000416047825 */ /* 0x000fe200078e0204 */
[----:B-----5:R-:W2:Y:S05]  /*1c650*/  @P0 LDG.E.64 R12, desc[UR36][R8.64+0x48] ;  /* 0x00004824080c0981 */ /* 0x020eaa000c1e1b00 */
[----:B------:R-:W3:Y:S02]  /*1c660*/  LD.E R4, desc[UR36][R4.64] ;  /* 0x0000002404047980 */ /* 0x000ee4000c101900 */
[----:B---3--:R-:W-:-:S13]  /*1c670*/  ISETP.GE.AND P1, PT, R4, 0x1, PT ;  /* 0x000000010400780c */ /* 0x008fda0003f26270 */
[----:B------:R-:W3:Y:S01]  /*1c680*/  @P1 LDG.E.64 R4, desc[UR36][R8.64+0x40] ;  /* 0x0000402408041981 */ /* 0x000ee2000c1e1b00 */
[----:B------:R-:W-:-:S05]  /*1c690*/  IMAD.WIDE R10, R22, 0x4, R10 ;  /* 0x00000004160a7825 */ /* 0x000fca00078e020a */
[----:B------:R-:W4:Y:S01]  /*1c6a0*/  LD.E R0, desc[UR36][R10.64] ;  /* 0x000000240a007980 */ /* 0x000f22000c101900 */
[----:B--2---:R-:W-:-:S06]  /*1c6b0*/  @P0 IMAD.WIDE R12, R57, 0x8, R12 ;  /* 0x00000008390c0825 */ /* 0x004fcc00078e020c */
[----:B------:R-:W2:Y:S01]  /*1c6c0*/  @P0 LD.E.64 R12, desc[UR36][R12.64] ;  /* 0x000000240c0c0980 */ /* 0x000ea2000c101b00 */
[----:B---3--:R-:W-:-:S06]  /*1c6d0*/  @P1 IMAD.WIDE R4, R57, 0x8, R4 ;  /* 0x0000000839041825 */ /* 0x008fcc00078e0204 */
[----:B------:R-:W3:Y:S01]  /*1c6e0*/  @P1 LD.E.64 R4, desc[UR36][R4.64] ;  /* 0x0000002404041980 */ /* 0x000ee2000c101b00 */
[----:B------:R-:W-:Y:S01]  /*1c6f0*/  BSSY.RECONVERGENT B0, `(.L_x_345) ;  /* 0x00000f0000007945 */ /* 0x000fe20003800200 */
[----:B---3--:R-:W-:Y:S01]  /*1c700*/  @P1 DADD R60, R60, R4 ;  /* 0x000000003c3c1229 */ /* 0x008fe20000000004 */
[----:B----4-:R-:W-:-:S07]  /*1c710*/  ISETP.GE.AND P1, PT, R0, 0x1, PT ;  /* 0x000000010000780c */ /* 0x010fce0003f26270 */
[----:B--2---:R-:W-:-:S06]  /*1c720*/  @P0 DADD R60, R60, R12 ;  /* 0x000000003c3c0229 */ /* 0x004fcc000000000c */
[----:B------:R-:W-:Y:S05]  /*1c730*/  @!P1 BRA `(.L_x_346) ;  /* 0x0000000c00ac9947 */ /* 0x000fea0003800000 */
[----:B------:R-:W2:Y:S04]  /*1c740*/  LDG.E.64 R10, desc[UR36][R6.64+0x168] ;  /* 0x00016824060a7981 */ /* 0x000ea8000c1e1b00 */
[----:B------:R3:W5:Y:S01]  /*1c750*/  LDG.E.64 R4, desc[UR36][R8.64+0x20] ;  /* 0x0000202408047981 */ /* 0x000762000c1e1b00 */
[C---:B------:R-:W-:Y:S01]  /*1c760*/  ISETP.GE.U32.AND P0, PT, R0.reuse, 0x8, PT ;  /* 0x000000080000780c */ /* 0x040fe20003f06070 */
[----:B------:R-:W-:Y:S02]  /*1c770*/  BSSY.RECONVERGENT B1, `(.L_x_347) ;  /* 0x0000074000017945 */ /* 0x000fe40003800200 */
[----:B--2---:R-:W5:Y:S01]  /*1c780*/  LD.E.64 R10, desc[UR36][R10.64+0x8] ;  /* 0x000008240a0a7980 */ /* 0x004f62000c101b00 */
[----:B------:R-:W-:Y:S02]  /*1c790*/  LOP3.LUT R71, R0, 0x7, RZ, 0xc0, !PT ;  /* 0x0000000700477812 */ /* 0x000fe400078ec0ff */
[----:B------:R-:W-:-:S07]  /*1c7a0*/  MOV R3, 0x1 ;  /* 0x0000000100037802 */ /* 0x000fce0000000f00 */
[----:B---3--:R-:W-:Y:S05]  /*1c7b0*/  @!P0 BRA `(.L_x_348) ;  /* 0x0000000400bc8947 */ /* 0x008fea0003800000 */
[----:B------:R-:W-:Y:S01]  /*1c7c0*/  BSSY.RECONVERGENT B2, `(.L_x_348) ;  /* 0x000006e000027945 */ /* 0x000fe20003800200 */
[----:B------:R-:W-:Y:S02]  /*1c7d0*/  LOP3.LUT R88, R0, 0x7ffffff8, RZ, 0xc0, !PT ;  /* 0x7ffffff800587812 */ /* 0x000fe400078ec0ff */
[----:B------:R-:W-:-:S07]  /*1c7e0*/  MOV R3, 0x1 ;  /* 0x0000000100037802 */ /* 0x000fce0000000f00 */
.L_x_349:
        /* <DEDUP_REMOVED lines=18> */
[----:B--2---:R-:W-:-:S06]  /*1c910*/  IMAD.WIDE R14, R57, 0x4, R14 ;  /* 0x00000004390e7825 */ /* 0x004fcc00078e020e */
[----:B------:R-:W2:Y:S01]  /*1c920*/  LD.E R14, desc[UR36][R14.64] ;  /* 0x000000240e0e7980 */ /* 0x000ea2000c101900 */
[----:B---3--:R-:W-:-:S05]  /*1c930*/  IMAD.WIDE R48, R57, 0x4, R48 ;  /* 0x0000000439307825 */ /* 0x008fca00078e0230 */
[----:B------:R-:W3:Y:S01]  /*1c940*/  LD.E R15, desc[UR36][R48.64] ;  /* 0x00000024300f7980 */ /* 0x000ee2000c101900 */
[----:B----4-:R-:W-:-:S04]  /*1c950*/  IMAD.WIDE R64, R57, 0x4, R64 ;  /* 0x0000000439407825 */ /* 0x010fc800078e0240 */
[C---:B------:R-:W-:Y:S01]  /*1c960*/  IMAD.WIDE R72, R57.reuse, 0x4, R72 ;  /* 0x0000000439487825 */ /* 0x040fe200078e0248 */
[----:B------:R-:W4:Y:S03]  /*1c970*/  LD.E R59, desc[UR36][R64.64] ;  /* 0x00000024403b7980 */ /* 0x000f26000c101900 */
        /* <DEDUP_REMOVED lines=31> */
[----:B------:R-:W0:Y:S01]  /*1cb70*/  I2F.F64.U32 R12, R12 ;  /* 0x0000000c000c7312 */ /* 0x000e220000201800 */
[----:B------:R-:W-:-:S04]  /*1cb80*/  ISETP.NE.AND P0, PT, R14, 0x1869f, PT ;  /* 0x0001869f0e00780c */ /* 0x000fc80003f05270 */
[----:B------:R-:W-:Y:S02]  /*1cb90*/  SEL R14, R14, RZ, P0 ;  /* 0x000000ff0e0e7207 */ /* 0x000fe40000000000 */
[----:B----4-:R-:W-:-:S04]  /*1cba0*/  IABS R20, R59 ;  /* 0x0000003b00147213 */ /* 0x010fc80000000000 */
[----:B------:R-:W2:Y:S01]  /*1cbb0*/  I2F.F64.U32 R14, R14 ;  /* 0x0000000e000e7312 */ /* 0x000ea20000201800 */
[C---:B------:R-:W-:Y:S01]  /*1cbc0*/  ISETP.NE.AND P0, PT, R20.reuse, 0x1869f, PT ;  /* 0x0001869f1400780c */ /* 0x040fe20003f05270 */
[----:B0-----:R-:W-:Y:S01]  /*1cbd0*/  DMUL R12, R12, UR4 ;  /* 0x000000040c0c7c28 */ /* 0x001fe20008000000 */
[----:B------:R-:W-:Y:S02]  /*1cbe0*/  IABS R72, R72 ;  /* 0x0000004800487213 */ /* 0x000fe40000000000 */
[----:B------:R-:W-:-:S05]  /*1cbf0*/  SEL R20, R20, RZ, P0 ;  /* 0x000000ff14147207 */ /* 0x000fca0000000000 */
[----:B------:R-:W-:Y:S01]  /*1cc00*/  DFMA R12, R12, R24, R60 ;  /* 0x000000180c0c722b */ /* 0x000fe2000000003c */
[----:B------:R-:W-:Y:S01]  /*1cc10*/  IMAD.MOV.U32 R24, RZ, RZ, R72 ;  /* 0x000000ffff187224 */ /* 0x000fe200078e0048 */
[----:B------:R-:W0:Y:S01]  /*1cc20*/  I2F.F64.U32 R20, R20 ;  /* 0x0000001400147312 */ /* 0x000e220000201800 */
[----:B--2---:R-:W-:-:S03]  /*1cc30*/  DMUL R14, R14, UR4 ;  /* 0x000000040e0e7c28 */ /* 0x004fc60008000000 */
[----:B------:R-:W-:-:S04]  /*1cc40*/  ISETP.NE.AND P0, PT, R24, 0x1869f, PT ;  /* 0x0001869f1800780c */ /* 0x000fc80003f05270 */
[----:B------:R-:W-:Y:S01]  /*1cc50*/  SEL R24, R24, RZ, P0 ;  /* 0x000000ff18187207 */ /* 0x000fe20000000000 */
[----:B------:R-:W-:Y:S01]  /*1cc60*/  DFMA R12, R14, R62, R12 ;  /* 0x0000003e0e0c722b */ /* 0x000fe2000000000c */
[----:B------:R-:W-:Y:S02]  /*1cc70*/  IABS R25, R74 ;  /* 0x0000004a00197213 */ /* 0x000fe40000000000 */
[----:B------:R2:W3:Y:S01]  /*1cc80*/  I2F.F64.U32 R14, R24 ;  /* 0x00000018000e7312 */ /* 0x0004e20000201800 */
[----:B------:R-:W-:Y:S02]  /*1cc90*/  IABS R78, R78 ;  /* 0x0000004e004e7213 */ /* 0x000fe40000000000 */
[----:B------:R-:W-:Y:S01]  /*1cca0*/  ISETP.NE.AND P0, PT, R25, 0x1869f, PT ;  /* 0x0001869f1900780c */ /* 0x000fe20003f05270 */
[----:B0-----:R-:W-:-:S03]  /*1ccb0*/  DMUL R20, R20, UR4 ;  /* 0x0000000414147c28 */ /* 0x001fc60008000000 */
[----:B--2---:R-:W-:Y:S02]  /*1ccc0*/  SEL R24, R25, RZ, P0 ;  /* 0x000000ff19187207 */ /* 0x004fe40000000000 */
[----:B------:R-:W-:-:S03]  /*1ccd0*/  MOV R25, R78 ;  /* 0x0000004e00197202 */ /* 0x000fc60000000f00 */
[----:B------:R-:W-:Y:S01]  /*1cce0*/  DFMA R12, R20, R66, R12 ;  /* 0x00000042140c722b */ /* 0x000fe2000000000c */
[C---:B------:R-:W-:Y:S01]  /*1ccf0*/  ISETP.NE.AND P0, PT, R25.reuse, 0x1869f, PT ;  /* 0x0001869f1900780c */ /* 0x040fe20003f05270 */
[----:B------:R0:W2:Y:S01]  /*1cd00*/  I2F.F64.U32 R20, R24 ;  /* 0x0000001800147312 */ /* 0x0000a20000201800 */
[----:B---3--:R-:W-:Y:S01]  /*1cd10*/  DMUL R14, R14, UR4 ;  /* 0x000000040e0e7c28 */ /* 0x008fe20008000000 */
[----:B------:R-:W-:Y:S02]  /*1cd20*/  IABS R59, R82 ;  /* 0x00000052003b7213 */ /* 0x000fe40000000000 */
[----:B0-----:R-:W-:Y:S02]  /*1cd30*/  SEL R24, R25, RZ, P0 ;  /* 0x000000ff19187207 */ /* 0x001fe40000000000 */
[----:B------:R-:W-:-:S03]  /*1cd40*/  ISETP.NE.AND P0, PT, R59, 0x1869f, PT ;  /* 0x0001869f3b00780c */ /* 0x000fc60003f05270 */
[----:B------:R-:W-:Y:S01]  /*1cd50*/  DFMA R12, R14, R48, R12 ;  /* 0x000000300e0c722b */ /* 0x000fe2000000000c */
[----:B------:R-:W0:Y:S01]  /*1cd60*/  I2F.F64.U32 R24, R24 ;  /* 0x0000001800187312 */ /* 0x000e220000201800 */
[----:B------:R-:W-:Y:S01]  /*1cd70*/  SEL R14, R59, RZ, P0 ;  /* 0x000000ff3b0e7207 */ /* 0x000fe20000000000 */
[----:B--2---:R-:W-:Y:S01]  /*1cd80*/  DMUL R20, R20, UR4 ;  /* 0x0000000414147c28 */ /* 0x004fe20008000000 */
[----:B------:R-:W-:-:S05]  /*1cd90*/  IABS R86, R86 ;  /* 0x0000005600567213 */ /* 0x000fca0000000000 */
[----:B------:R-:W2:Y:S01]  /*1cda0*/  I2F.F64.U32 R14, R14 ;  /* 0x0000000e000e7312 */ /* 0x000ea20000201800 */
[----:B------:R-:W-:Y:S01]  /*1cdb0*/  MOV R48, R86 ;  /* 0x0000005600307202 */ /* 0x000fe20000000f00 */
[----:B------:R-:W-:Y:S02]  /*1cdc0*/  DFMA R12, R20, R76, R12 ;  /* 0x0000004c140c722b */ /* 0x000fe4000000000c */
[----:B0-----:R-:W-:Y:S01]  /*1cdd0*/  DMUL R24, R24, UR4 ;  /* 0x0000000418187c28 */ /* 0x001fe20008000000 */
[----:B------:R-:W-:-:S04]  /*1cde0*/  ISETP.NE.AND P0, PT, R48, 0x1869f, PT ;  /* 0x0001869f3000780c */ /* 0x000fc80003f05270 */
[----:B------:R-:W-:-:S03]  /*1cdf0*/  SEL R48, R48, RZ, P0 ;  /* 0x000000ff30307207 */ /* 0x000fc60000000000 */
[----:B------:R-:W-:Y:S02]  /*1ce00*/  DFMA R12, R24, R80, R12 ;  /* 0x00000050180c722b */ /* 0x000fe4000000000c */
[----:B--2---:R-:W-:Y:S01]  /*1ce10*/  DMUL R14, R14, UR4 ;  /* 0x000000040e0e7c28 */ /* 0x004fe20008000000 */
[----:B------:R-:W0:Y:S07]  /*1ce20*/  I2F.F64.U32 R20, R48 ;  /* 0x0000003000147312 */ /* 0x000e2e0000201800 */
[----:B------:R-:W-:Y:S01]  /*1ce30*/  DFMA R12, R14, R84, R12 ;  /* 0x000000540e0c722b */ /* 0x000fe2000000000c */
[----:B------:R-:W-:-:S05]  /*1ce40*/  VIADD R14, R3, 0x7 ;  /* 0x00000007030e7836 */ /* 0x000fca0000000000 */
[----:B------:R-:W-:Y:S01]  /*1ce50*/  ISETP.NE.AND P0, PT, R14, R88, PT ;  /* 0x000000580e00720c */ /* 0x000fe20003f05270 */
[----:B0-----:R-:W-:Y:S01]  /*1ce60*/  DMUL R20, R20, UR4 ;  /* 0x0000000414147c28 */ /* 0x001fe20008000000 */
[----:B------:R-:W-:-:S07]  /*1ce70*/  IADD3 R3, PT, PT, R3, 0x8, RZ ;  /* 0x0000000803037810 */ /* 0x000fce0007ffe0ff */
[----:B------:R-:W-:-:S04]  /*1ce80*/  DFMA R60, R20, R64, R12 ;  /* 0x00000040143c722b */ /* 0x000fc8000000000c */
[----:B------:R-:W-:Y:S07]  /*1ce90*/  @P0 BRA `(.L_x_349) ;  /* 0xfffffff800540947 */ /* 0x000fee000383ffff */
[----:B------:R-:W-:Y:S05]  /*1cea0*/  BSYNC.RECONVERGENT B2 ;  /* 0x0000000000027941 */ /* 0x000fea0003800200 */
.L_x_348:
[----:B------:R-:W-:Y:S05]  /*1ceb0*/  BSYNC.RECONVERGENT B1 ;  /* 0x0000000000017941 */ /* 0x000fea0003800200 */
.L_x_347:
        /* <DEDUP_REMOVED lines=61> */
.L_x_351:
[----:B------:R-:W-:Y:S05]  /*1d290*/  BSYNC.RECONVERGENT B1 ;  /* 0x0000000000017941 */ /* 0x000fea0003800200 */
.L_x_350:
        /* <DEDUP_REMOVED lines=22> */
[----:B------:R-:W-:Y:S02]  /*1d400*/  IADD3 R3, PT, PT, R3, 0x2, RZ ;  /* 0x0000000203037810 */ /* 0x000fe40007ffe0ff */
        /* <DEDUP_REMOVED lines=12> */
.L_x_353:
[----:B------:R-:W-:Y:S05]  /*1d4d0*/  BSYNC.RECONVERGENT B1 ;  /* 0x0000000000017941 */ /* 0x000fea0003800200 */
.L_x_352:
        /* <DEDUP_REMOVED lines=17> */
.L_x_346:
[----:B------:R-:W-:Y:S05]  /*1d5f0*/  BSYNC.RECONVERGENT B0 ;  /* 0x0000000000007941 */ /* 0x000fea0003800200 */
.L_x_345:
[----:B-----5:R-:W2:Y:S04]  /*1d600*/  LDG.E.64 R4, desc[UR36][R6.64+0x188] ;  /* 0x0001882406047981 */ /* 0x020ea8000c1e1b00 */
[----:B--2---:R-:W2:Y:S02]  /*1d610*/  LD.E.64 R4, desc[UR36][R4.64+0x18] ;  /* 0x0000182404047980 */ /* 0x004ea4000c101b00 */
[----:B--2---:R-:W-:-:S06]  /*1d620*/  IMAD.WIDE.U32 R4, R70, 0x8, R4 ;  /* 0x0000000846047825 */ /* 0x004fcc00078e0004 */
[----:B------:R-:W2:Y:S02]  /*1d630*/  LD.E.64 R4, desc[UR36][R4.64] ;  /* 0x0000002404047980 */ /* 0x000ea4000c101b00 */
[----:B--2---:R-:W-:-:S06]  /*1d640*/  IMAD.WIDE R4, R19, 0x8, R4 ;  /* 0x0000000813047825 */ /* 0x004fcc00078e0204 */
[----:B------:R-:W2:Y:S02]  /*1d650*/  LD.E.64 R4, desc[UR36][R4.64] ;  /* 0x0000002404047980 */ /* 0x000ea4000c101b00 */
[----:B--2---:R-:W-:-:S05]  /*1d660*/  IMAD.WIDE R4, R22, 0x8, R4 ;  /* 0x0000000816047825 */ /* 0x004fca00078e0204 */
[----:B------:R-:W2:Y:S02]  /*1d670*/  LD.E.64 R10, desc[UR36][R4.64] ;  /* 0x00000024040a7980 */ /* 0x000ea4000c101b00 */
[----:B--2---:R-:W-:-:S08]  /*1d680*/  DADD R4, R10, R60 ;  /* 0x000000000a047229 */ /* 0x004fd0000000003c */
[----:B------:R-:W-:-:S14]  /*1d690*/  DSETP.GEU.AND P0, PT, R4, RZ, PT ;  /* 0x000000ff0400722a */ /* 0x000fdc0003f0e000 */
[----:B------:R-:W-:Y:S05]  /*1d6a0*/  @!P0 BRA `(.L_x_354) ;  /* 0x00000104005c8947 */ /* 0x000fea0003800000 */
[----:B------:R-:W-:Y:S01]  /*1d6b0*/  DSETP.GEU.AND P0, PT, R10, RZ, PT ;  /* 0x000000ff0a00722a */ /* 0x000fe20003f0e000 */
[----:B------:R-:W-:-:S13]  /*1d6c0*/  BSSY.RECONVERGENT B0, `(.L_x_355) ;  /* 0x000003d000007945 */ /* 0x000fda0003800200 */
[----:B------:R-:W-:Y:S05]  /*1d6d0*/  @P0 BRA `(.L_x_356) ;  /* 0x0000000000780947 */ /* 0x000fea0003800000 */
[----:B------:R-:W2:Y:S04]  /*1d6e0*/  LDG.E.64 R10, desc[UR36][R6.64+0x220] ;  /* 0x00022024060a7981 */ /* 0x000ea8000c1e1b00 */
[----:B--2---:R-:W2:Y:S02]  /*1d6f0*/  LD.E.64 R10, desc[UR36][R10.64+0x18] ;  /* 0x000018240a0a7980 */ /* 0x004ea4000c101b00 */
[----:B--2---:R-:W-:-:S05]  /*1d700*/  IMAD.WIDE R10, R19, 0x4, R10 ;  /* 0x00000004130a7825 */ /* 0x004fca00078e020a */
[----:B------:R-:W2:Y:S02]  /*1d710*/  LD.E R0, desc[UR36][R10.64] ;  /* 0x000000240a007980 */ /* 0x000ea4000c101900 */
[----:B--2---:R-:W-:-:S05]  /*1d720*/  IADD3 R0, PT, PT, R0, -0x1, RZ ;  /* 0xffffffff00007810 */ /* 0x004fca0007ffe0ff */
[----:B------:R2:W-:Y:S04]  /*1d730*/  ST.E desc[UR36][R10.64], R0 ;  /* 0x000000000a007985 */ /* 0x0005e8000c101924 */
[----:B--2---:R-:W2:Y:S04]  /*1d740*/  LDG.E.64 R10, desc[UR36][R6.64+0x220] ;  /* 0x00022024060a7981 */ /* 0x004ea8000c1e1b00 */
[----:B--2---:R-:W2:Y:S02]  /*1d750*/  LD.E.64 R10, desc[UR36][R10.64+0x18] ;  /* 0x000018240a0a7980 */ /* 0x004ea4000c101b00 */
[----:B--2---:R-:W-:-:S05]  /*1d760*/  IMAD.WIDE R10, R22, 0x4, R10 ;  /* 0x00000004160a7825 */ /* 0x004fca00078e020a */
[----:B------:R-:W2:Y:S02]  /*1d770*/  LD.E R0, desc[UR36][R10.64] ;  /* 0x000000240a007980 */ /* 0x000ea4000c101900 */
[----:B--2---:R-:W-:-:S05]  /*1d780*/  VIADD R0, R0, 0xffffffff ;  /* 0xffffffff00007836 */ /* 0x004fca0000000000 */
[----:B------:R2:W-:Y:S04]  /*1d790*/  ST.E desc[UR36][R10.64], R0 ;  /* 0x000000000a007985 */ /* 0x0005e8000c101924 */
[----:B------:R-:W2:Y:S04]  /*1d7a0*/  LDG.E.64 R8, desc[UR36][R8.64+0x8] ;  /* 0x0000082408087981 */ /* 0x000ea8000c1e1b00 */
[----:B------:R-:W3:Y:S01]  /*1d7b0*/  LDG.E.64 R12, desc[UR36][R6.64+0x218] ;  /* 0x00021824060c7981 */ /* 0x000ee2000c1e1b00 */
[----:B--2---:R-:W-:-:S03]  /*1d7c0*/  IMAD.WIDE R10, R56, 0x4, R8 ;  /* 0x00000004380a7825 */ /* 0x004fc600078e0208 */
[----:B---3--:R-:W2:Y:S04]  /*1d7d0*/  LD.E.64 R12, desc[UR36][R12.64+0x18] ;  /* 0x000018240c0c7980 */ /* 0x008ea8000c101b00 */
[----:B------:R-:W2:Y:S02]  /*1d7e0*/  LD.E R0, desc[UR36][R10.64] ;  /* 0x000000240a007980 */ /* 0x000ea4000c101900 */
[----:B--2---:R-:W-:-:S05]  /*1d7f0*/  IMAD.WIDE R12, R0, 0x4, R12 ;  /* 0x00000004000c7825 */ /* 0x004fca00078e020c */
[----:B------:R-:W2:Y:S01]  /*1d800*/  LD.E R3, desc[UR36][R12.64] ;  /* 0x000000240c037980 */ /* 0x000ea2000c101900 */
[----:B------:R-:W-:-:S05]  /*1d810*/  IMAD.WIDE R8, R57, 0x4, R8 ;  /* 0x0000000439087825 */ /* 0x000fca00078e0208 */
[----:B------:R-:W3:Y:S01]  /*1d820*/  LD.E R23, desc[UR36][R8.64] ;  /* 0x0000002408177980 */ /* 0x000ee2000c101900 */
[----:B--2---:R-:W-:-:S05]  /*1d830*/  IADD3 R3, PT, PT, R3, 0x1, RZ ;  /* 0x0000000103037810 */ /* 0x004fca0007ffe0ff */
[----:B------:R2:W-:Y:S04]  /*1d840*/  ST.E desc[UR36][R12.64], R3 ;  /* 0x000000030c007985 */ /* 0x0005e8000c101924 */
[----:B------:R-:W4:Y:S04]  /*1d850*/  LDG.E.64 R8, desc[UR36][R6.64+0x218] ;  /* 0x0002182406087981 */ /* 0x000f28000c1e1b00 */
[----:B----4-:R-:W3:Y:S02]  /*1d860*/  LD.E.64 R8, desc[UR36][R8.64+0x18] ;  /* 0x0000182408087980 */ /* 0x010ee4000c101b00 */
[----:B---3--:R-:W-:-:S05]  /*1d870*/  IMAD.WIDE R8, R23, 0x4, R8 ;  /* 0x0000000417087825 */ /* 0x008fca00078e0208 */
[----:B--2---:R-:W2:Y:S02]  /*1d880*/  LD.E R3, desc[UR36][R8.64] ;  /* 0x0000002408037980 */ /* 0x004ea4000c101900 */
[----:B--2---:R-:W-:-:S05]  /*1d890*/  IADD3 R3, PT, PT, R3, 0x1, RZ ;  /* 0x0000000103037810 */ /* 0x004fca0007ffe0ff */
[----:B------:R3:W-:Y:S01]  /*1d8a0*/  ST.E desc[UR36][R8.64], R3 ;  /* 0x0000000308007985 */ /* 0x0007e2000c101924 */
[----:B------:R-:W-:Y:S05]  /*1d8b0*/  BRA `(.L_x_357) ;  /* 0x0000000000747947 */ /* 0x000fea0003800000 */
.L_x_356:
[----:B------:R-:W2:Y:S04]  /*1d8c0*/  LDG.E.64 R10, desc[UR36][R6.64+0x220] ;  /* 0x00022024060a7981 */ /* 0x000ea8000c1e1b00 */
[----:B--2---:R-:W2:Y:S02]  /*1d8d0*/  LD.E.64 R10, desc[UR36][R10.64+0x20] ;  /* 0x000020240a0a7980 */ /* 0x004ea4000c101b00 */
[----:B--2---:R-:W-:-:S05]  /*1d8e0*/  IMAD.WIDE R10, R19, 0x4, R10 ;  /* 0x00000004130a7825 */ /* 0x004fca00078e020a */
[----:B------:R-:W2:Y:S02]  /*1d8f0*/  LD.E R0, desc[UR36][R10.64] ;  /* 0x000000240a007980 */ /* 0x000ea4000c101900 */
[----:B--2---:R-:W-:-:S05]  /*1d900*/  VIADD R0, R0, 0xffffffff ;  /* 0xffffffff00007836 */ /* 0x004fca0000000000 */
[----:B------:R2:W-:Y:S04]  /*1d910*/  ST.E desc[UR36][R10.64], R0 ;  /* 0x000000000a007985 */ /* 0x0005e8000c101924 */
[----:B--2---:R-:W2:Y:S04]  /*1d920*/  LDG.E.64 R10, desc[UR36][R6.64+0x220] ;  /* 0x00022024060a7981 */ /* 0x004ea8000c1e1b00 */
[----:B--2---:R-:W2:Y:S02]  /*1d930*/  LD.E.64 R10, desc[UR36][R10.64+0x20] ;  /* 0x000020240a0a7980 */ /* 0x004ea4000c101b00 */
[----:B--2---:R-:W-:-:S05]  /*1d940*/  IMAD.WIDE R10, R22, 0x4, R10 ;  /* 0x00000004160a7825 */ /* 0x004fca00078e020a */
[----:B------:R-:W2:Y:S02]  /*1d950*/  LD.E R0, desc[UR36][R10.64] ;  /* 0x000000240a007980 */ /* 0x000ea4000c101900 */
[----:B--2---:R-:W-:-:S05]  /*1d960*/  IADD3 R0, PT, PT, R0, -0x1, RZ ;  /* 0xffffffff00007810 */ /* 0x004fca0007ffe0ff */
        /* <DEDUP_REMOVED lines=16> */
[----:B--2---:R-:W-:-:S05]  /*1da70*/  VIADD R3, R3, 0x1 ;  /* 0x0000000103037836 */ /* 0x004fca0000000000 */
[----:B------:R2:W-:Y:S02]  /*1da80*/  ST.E desc[UR36][R8.64], R3 ;  /* 0x0000000308007985 */ /* 0x0005e4000c101924 */
.L_x_357:
[----:B------:R-:W-:Y:S05]  /*1da90*/  BSYNC.RECONVERGENT B0 ;  /* 0x0000000000007941 */ /* 0x000fea0003800200 */
.L_x_355:
[----:B--23--:R-:W2:Y:S04]  /*1daa0*/  LDG.E.64 R8, desc[UR36][R6.64+0x160] ;  /* 0x0001602406087981 */ /* 0x00cea8000c1e1b00 */
[----:B-1----:R-:W3:Y:S04]  /*1dab0*/  LDG.E.64 R6, desc[UR36][R6.64+0x140] ;  /* 0x0001402406067981 */ /* 0x002ee8000c1e1b00 */
[----:B--2---:R-:W2:Y:S04]  /*1dac0*/  LD.E.64 R8, desc[UR36][R8.64+0x8] ;  /* 0x0000082408087980 */ /* 0x004ea8000c101b00 */
[----:B---3--:R-:W3:Y:S01]  /*1dad0*/  LD.E.64 R6, desc[UR36][R6.64+0x28] ;  /* 0x0000282406067980 */ /* 0x008ee2000c101b00 */
[----:B--2---:R-:W-:-:S06]  /*1dae0*/  IMAD.WIDE R8, R0, 0x8, R8 ;  /* 0x0000000800087825 */ /* 0x004fcc00078e0208 */
[----:B------:R-:W2:Y:S01]  /*1daf0*/  LD.E.64 R8, desc[UR36][R8.64] ;  /* 0x0000002408087980 */ /* 0x000ea2000c101b00 */
[----:B---3--:R-:W-:-:S05]  /*1db00*/  IMAD.WIDE R6, R0, 0x8, R6 ;  /* 0x0000000800067825 */ /* 0x008fca00078e0206 */
[----:B------:R1:W3:Y:S02]  /*1db10*/  LD.E.64 R14, desc[UR36][R6.64] ;  /* 0x00000024060e7980 */ /* 0x0002e4000c101b00 */
[----:B-1----:R-:W-:Y:S01]  /*1db20*/  MOV R6, 0x1 ;  /* 0x0000000100067802 */ /* 0x002fe20000000f00 */
[----:B--2---:R-:W-:-:S05]  /*1db30*/  IMAD.WIDE R8, R23, 0x8, R8 ;  /* 0x0000000817087825 */ /* 0x004fca00078e0208 */
[----:B------:R1:W2:Y:S01]  /*1db40*/  LD.E.64 R12, desc[UR36][R8.64] ;  /* 0x00000024080c7980 */ /* 0x0002a2000c101b00 */
[----:B------:R-:W-:Y:S01]  /*1db50*/  BSSY.RECONVERGENT B1, `(.L_x_358) ;  /* 0x0000015000017945 */ /* 0x000fe20003800200 */
[----:B---3--:R-:W1:Y:S02]  /*1db60*/  MUFU.RCP64H R7, R15 ;  /* 0x0000000f00077308 */ /* 0x008e640000001800 */
        /* <DEDUP_REMOVED lines=16> */
[----:B0-----:R-:W-:Y:S05]  /*1dc70*/  CALL.REL.NOINC `($__internal_1_$__cuda_sm20_div_rn_f64_full) ;  /* 0x0000010000fc7944 */ /* 0x001fea0003c00000 */
[----:B------:R-:W-:Y:S02]  /*1dc80*/  MOV R6, R24 ;  /* 0x0000001800067202 */ /* 0x000fe40000000f00 */
[----:B------:R-:W-:-:S07]  /*1dc90*/  MOV R7, R25 ;  /* 0x0000001900077202 */ /* 0x000fce0000000f00 */
.L_x_359:
[----:B------:R-:W-:Y:S05]  /*1dca0*/  BSYNC.RECONVERGENT B1 ;  /* 0x0000000000017941 */ /* 0x000fea0003800200 */
.L_x_358:
[----:B------:R-:W1:Y:S02]  /*1dcb0*/  LDC.64 R8, c[0x0][0x3a0] ;  /* 0x0000e800ff087b82 */ /* 0x000e640000000a00 */
[----:B-1----:R-:W2:Y:S02]  /*1dcc0*/  LDG.E.64 R10, desc[UR36][R8.64+0x1d8] ;  /* 0x0001d824080a7981 */ /* 0x002ea4000c1e1b00 */
[----:B--2---:R-:W-:-:S06]  /*1dcd0*/  IMAD.WIDE R10, R0, 0x4, R10 ;  /* 0x00000004000a7825 */ /* 0x004fcc00078e020a */
[----:B------:R-:W2:Y:S01]  /*1dce0*/  LD.E R10, desc[UR36][R10.64] ;  /* 0x000000240a0a7980 */ /* 0x000ea2000c101900 */
[----:B------:R-:W-:Y:S01]  /*1dcf0*/  BSSY.RECONVERGENT B0, `(.L_x_360) ;  /* 0x0000013000007945 */ /* 0x000fe20003800200 */
[----:B--2---:R-:W-:-:S13]  /*1dd00*/  ISETP.GE.AND P0, PT, R10, 0x1, PT ;  /* 0x000000010a00780c */ /* 0x004fda0003f06270 */
[----:B------:R-:W-:Y:S05]  /*1dd10*/  @!P0 BRA `(.L_x_361) ;  /* 0x0000000000408947 */ /* 0x000fea0003800000 */
[----:B------:R-:W1:Y:S01]  /*1dd20*/  LDC.64 R12, c[0x0][0x388] ;  /* 0x0000e200ff0c7b82 */ /* 0x000e620000000a00 */
[----:B------:R-:W-:-:S07]  /*1dd30*/  IMAD.MOV.U32 R3, RZ, RZ, 0x1 ;  /* 0x00000001ff037424 */ /* 0x000fce00078e00ff */
.L_x_362:
[----:B-1----:R-:W2:Y:S02]  /*1dd40*/  LDG.E.64 R10, desc[UR36][R12.64+0x20] ;  /* 0x000020240c0a7981 */ /* 0x002ea4000c1e1b00 */
        /* <DEDUP_REMOVED lines=9> */
[----:B------:R-:W2:Y:S01]  /*1dde0*/  LD.E R10, desc[UR36][R10.64] ;  /* 0x000000240a0a7980 */ /* 0x000ea2000c101900 */
[----:B------:R-:W-:Y:S02]  /*1ddf0*/  IADD3 R3, PT, PT, R3, 0x1, RZ ;  /* 0x0000000103037810 */ /* 0x000fe40007ffe0ff */
[----:B--2---:R-:W-:-:S13]  /*1de00*/  ISETP.NE.AND P0, PT, R10, RZ, PT ;  /* 0x000000ff0a00720c */ /* 0x004fda0003f05270 */
[----:B------:R-:W-:Y:S05]  /*1de10*/  @P0 BRA `(.L_x_362) ;  /* 0xfffffffc00c80947 */ /* 0x000fea000383ffff */
.L_x_361:
[----:B------:R-:W-:Y:S05]  /*1de20*/  BSYNC.RECONVERGENT B0 ;  /* 0x0000000000007941 */ /* 0x000fea0003800200 */
.L_x_360:
[----:B------:R-:W2:Y:S04]  /*1de30*/  LDG.E.64 R10, desc[UR36][R8.64+0x1e8] ;  /* 0x0001e824080a7981 */ /* 0x000ea8000c1e1b00 */
[----:B--2---:R-:W2:Y:S02]  /*1de40*/  LD.E.64 R10, desc[UR36][R10.64+0x8] ;  /* 0x000008240a0a7980 */ /* 0x004ea4000c101b00 */
[----:B--2---:R-:W-:-:S06]  /*1de50*/  IMAD.WIDE R10, R0, 0x4, R10 ;  /* 0x00000004000a7825 */ /* 0x004fcc00078e020a */
[----:B------:R-:W2:Y:S02]  /*1de60*/  LD.E R10, desc[UR36][R10.64] ;  /* 0x000000240a0a7980 */ /* 0x000ea4000c101900 */
[----:B--2---:R-:W-:-:S13]  /*1de70*/  ISETP.GE.AND P0, PT, R10, 0x1, PT ;  /* 0x000000010a00780c */ /* 0x004fda0003f06270 */
[----:B------:R-:W1:Y:S02]  /*1de80*/  @P0 LDC.64 R10, c[0x0][0x388] ;  /* 0x0000e200ff0a0b82 */ /* 0x000e640000000a00 */
[----:B-1----:R-:W2:Y:S02]  /*1de90*/  @P0 LDG.E.64 R10, desc[UR36][R10.64+0x40] ;  /* 0x000040240a0a0981 */ /* 0x002ea4000c1e1b00 */
[----:B--2---:R-:W-:-:S05]  /*1dea0*/  @P0 IMAD.WIDE R10, R56, 0x8, R10 ;  /* 0x00000008380a0825 */ /* 0x004fca00078e020a */
[----:B------:R1:W-:Y:S04]  /*1deb0*/  @P0 ST.E.64 desc[UR36][R10.64], RZ ;  /* 0x000000ff0a000985 */ /* 0x0003e8000c101b24 */
[----:B------:R-:W2:Y:S02]  /*1dec0*/  LDG.E R3, desc[UR36][R8.64+0x1c4] ;  /* 0x0001c42408037981 */ /* 0x000ea4000c1e1900 */
[----:B--2---:R-:W-:-:S13]  /*1ded0*/  ISETP.GE.AND P0, PT, R3, 0x2, PT ;  /* 0x000000020300780c */ /* 0x004fda0003f06270 */
[----:B-1----:R-:W1:Y:S02]  /*1dee0*/  @P0 LDC.64 R10, c[0x0][0x388] ;  /* 0x0000e200ff0a0b82 */ /* 0x002e640000000a00 */
        /* <DEDUP_REMOVED lines=9> */
[----:B------:R-:W1:Y:S01]  /*1df80*/  LDC.64 R12, c[0x0][0x388] ;  /* 0x0000e200ff0c7b82 */ /* 0x000e620000000a00 */
[----:B------:R-:W-:-:S07]  /*1df90*/  HFMA2 R3, -RZ, RZ, 0, 5.9604644775390625e-08 ;  /* 0x00000001ff037431 */ /* 0x000fce00000001ff */
.L_x_365:
        /* <DEDUP_REMOVED lines=11> */
[----:B------:R-:W-:Y:S01]  /*1e050*/  VIADD R3, R3, 0x1 ;  /* 0x0000000103037836 */ /* 0x000fe20000000000 */
[----:B--2---:R-:W-:-:S13]  /*1e060*/  ISETP.NE.AND P0, PT, R10, RZ, PT ;  /* 0x000000ff0a00720c */ /* 0x004fda0003f05270 */
[----:B------:R-:W-:Y:S05]  /*1e070*/  @P0 BRA `(.L_x_365) ;  /* 0xfffffffc00c80947 */ /* 0x000fea000383ffff */
.L_x_364:
[----:B------:R-:W-:Y:S05]  /*1e080*/  BSYNC.RECONVERGENT B0 ;  /* 0x0000000000007941 */ /* 0x000fea0003800200 */
.L_x_363:
[----:B------:R-:W2:Y:S04]  /*1e090*/  LDG.E.64 R10, desc[UR36][R8.64+0x1e8] ;  /* 0x0001e824080a7981 */ /* 0x000ea8000c1e1b00 */
[----:B--2---:R-:W2:Y:S01]  /*1e0a0*/  LD.E.64 R10, desc[UR36][R10.64+0x8] ;  /* 0x000008240a0a7980 */ /* 0x004ea2000c101b00 */
[----:B------:R-:W1:Y:S01]  /*1e0b0*/  LDC.64 R60, c[0x0][0x388] ;  /* 0x0000e200ff3c7b82 */ /* 0x000e620000000a00 */
[----:B--2---:R-:W-:-:S06]  /*1e0c0*/  IMAD.WIDE R10, R23, 0x4, R10 ;  /* 0x00000004170a7825 */ /* 0x004fcc00078e020a */
[----:B------:R-:W2:Y:S02]  /*1e0d0*/  LD.E R10, desc[UR36][R10.64] ;  /* 0x000000240a0a7980 */ /* 0x000ea4000c101900 */
[----:B--2---:R-:W-:-:S13]  /*1e0e0*/  ISETP.GE.AND P0, PT, R10, 0x1, PT ;  /* 0x000000010a00780c */ /* 0x004fda0003f06270 */
[----:B-1----:R-:W2:Y:S02]  /*1e0f0*/  @P0 LDG.E.64 R10, desc[UR36][R60.64+0x40] ;  /* 0x000040243c0a0981 */ /* 0x002ea4000c1e1b00 */
[----:B--2---:R-:W-:-:S05]  /*1e100*/  @P0 IMAD.WIDE R10, R57, 0x8, R10 ;  /* 0x00000008390a0825 */ /* 0x004fca00078e020a */
[----:B------:R1:W-:Y:S04]  /*1e110*/  @P0 ST.E.64 desc[UR36][R10.64], RZ ;  /* 0x000000ff0a000985 */ /* 0x0003e8000c101b24 */
[----:B------:R-:W2:Y:S02]  /*1e120*/  LDG.E R3, desc[UR36][R8.64+0x1c4] ;  /* 0x0001c42408037981 */ /* 0x000ea4000c1e1900 */
[----:B--2---:R-:W-:-:S13]  /*1e130*/  ISETP.GE.AND P0, PT, R3, 0x2, PT ;  /* 0x000000020300780c */ /* 0x004fda0003f06270 */
[----:B-1----:R-:W2:Y:S02]  /*1e140*/  @P0 LDG.E.64 R10, desc[UR36][R60.64+0x48] ;  /* 0x000048243c0a0981 */ /* 0x002ea4000c1e1b00 */
[----:B--2---:R-:W-:-:S05]  /*1e150*/  @P0 IMAD.WIDE R10, R57, 0x8, R10 ;  /* 0x00000008390a0825 */ /* 0x004fca00078e020a */
[----:B------:R1:W-:Y:S04]  /*1e160*/  @P0 ST.E.64 desc[UR36][R10.64], RZ ;  /* 0x000000ff0a000985 */ /* 0x0003e8000c101b24 */
[----:B-1----:R-:W2:Y:S04]  /*1e170*/  LDG.E.64 R10, desc[UR36][R8.64+0x188] ;  /* 0x00018824080a7981 */ /* 0x002ea8000c1e1b00 */
[----:B--2---:R-:W2:Y:S02]  /*1e180*/  LD.E.64 R10, desc[UR36][R10.64+0x18] ;  /* 0x000018240a0a7980 */ /* 0x004ea4000c101b00 */
[----:B--2---:R-:W-:-:S06]  /*1e190*/  IMAD.WIDE.U32 R10, R70, 0x8, R10 ;  /* 0x00000008460a7825 */ /* 0x004fcc00078e000a */
[----:B------:R-:W2:Y:S02]  /*1e1a0*/  LD.E.64 R10, desc[UR36][R10.64] ;  /* 0x000000240a0a7980 */ /* 0x000ea4000c101b00 */
[----:B--2---:R-:W-:-:S06]  /*1e1b0*/  IMAD.WIDE R10, R19, 0x8, R10 ;  /* 0x00000008130a7825 */ /* 0x004fcc00078e020a */
[----:B------:R-:W2:Y:S02]  /*1e1c0*/  LD.E.64 R10, desc[UR36][R10.64] ;  /* 0x000000240a0a7980 */ /* 0x000ea4000c101b00 */
[----:B--2---:R-:W-:-:S06]  /*1e1d0*/  IMAD.WIDE R10, R22, 0x8, R10 ;  /* 0x00000008160a7825 */ /* 0x004fcc00078e020a */
[----:B------:R-:W2:Y:S01]  /*1e1e0*/  LD.E.64 R10, desc[UR36][R10.64] ;  /* 0x000000240a0a7980 */ /* 0x000ea2000c101b00 */
[----:B------:R-:W1:Y:S01]  /*1e1f0*/  LDC.64 R72, c[0x0][0x3a0] ;  /* 0x0000e800ff487b82 */ /* 0x000e620000000a00 */
[----:B------:R-:W-:Y:S01]  /*1e200*/  BSSY.RECONVERGENT B1, `(.L_x_366) ;  /* 0x000013c000017945 */ /* 0x000fe20003800200 */
[----:B------:R-:W-:Y:S02]  /*1e210*/  MOV R48, R6 ;  /* 0x0000000600307202 */ /* 0x000fe40000000f00 */
[----:B------:R-:W-:Y:S01]  /*1e220*/  MOV R49, R7 ;  /* 0x0000000700317202 */ /* 0x000fe20000000f00 */
[----:B--2---:R-:W-:-:S14]  /*1e230*/  DSETP.GT.AND P0, PT, R10, RZ, PT ;  /* 0x000000ff0a00722a */ /* 0x004fdc0003f04000 */
[----:B-1----:R-:W-:Y:S05]  /*1e240*/  @!P0 BRA `(.L_x_367) ;  /* 0x00000008008c8947 */ /* 0x002fea0003800000 */
[----:B------:R-:W1:Y:S02]  /*1e250*/  LDC.64 R6, c[0x0][0x380] ;  /* 0x0000e000ff067b82 */ /* 0x000e640000000a00 */
[----:B-1----:R-:W2:Y:S04]  /*1e260*/  LDG.E.64 R10, desc[UR36][R6.64] ;  /* 0x00000024060a7981 */ /* 0x002ea8000c1e1b00 */
[----:B------:R-:W3:Y:S04]  /*1e270*/  LDG.E.64 R14, desc[UR36][R6.64+0x10] ;  /* 0x00001024060e7981 */ /* 0x000ee8000c1e1b00 */
[----:B------:R-:W4:Y:S01]  /*1e280*/  LDG.E.64 R12, desc[UR36][R6.64+0x8] ;  /* 0x00000824060c7981 */ /* 0x000f22000c1e1b00 */
[----:B------:R-:W-:-:S02]  /*1e290*/  MOV R21, 0x2f800000 ;  /* 0x2f80000000157802 */ /* 0x000fc40000000f00 */
[----:B--2---:R-:W-:-:S04]  /*1e2a0*/  SHF.R.U32.HI R3, RZ, 0x2, R11 ;  /* 0x00000002ff037819 */ /* 0x004fc8000001160b */
[----:B------:R-:W-:Y:S01]  /*1e2b0*/  LOP3.LUT R3, R3, R11, RZ, 0x3c, !PT ;  /* 0x0000000b03037212 */ /* 0x000fe200078e3cff */
[----:B---3--:R-:W-:Y:S01]  /*1e2c0*/  IMAD.SHL.U32 R11, R15, 0x10, RZ ;  /* 0x000000100f0b7824 */ /* 0x008fe200078e00ff */
[----:B------:R-:W-:Y:S01]  /*1e2d0*/  MOV R62, R15 ;  /* 0x0000000f003e7202 */ /* 0x000fe20000000f00 */
[----:B------:R-:W-:Y:S01]  /*1e2e0*/  IMAD.MOV.U32 R25, RZ, RZ, R14 ;  /* 0x000000ffff197224 */ /* 0x000fe200078e000e */
[----:B------:R-:W-:Y:S02]  /*1e2f0*/  SHF.L.U32 R20, R3, 0x1, RZ ;  /* 0x0000000103147819 */ /* 0x000fe400000006ff */
[----:B----4-:R-:W-:Y:S02]  /*1e300*/  MOV R24, R13 ;  /* 0x0000000d00187202 */ /* 0x010fe40000000f00 */
[----:B------:R-:W-:Y:S02]  /*1e310*/  LOP3.LUT R11, R15, R11, R20, 0x96, !PT ;  /* 0x0000000b0f0b7212 */ /* 0x000fe400078e9614 */
[----:B------:R-:W-:Y:S01]  /*1e320*/  IADD3 R20, PT, PT, R10, 0x587c5, RZ ;  /* 0x000587c50a147810 */ /* 0x000fe20007ffe0ff */
[----:B------:R-:W-:Y:S01]  /*1e330*/  STG.E.64 desc[UR36][R6.64+0x8], R24 ;  /* 0x0000081806007986 */ /* 0x000fe2000c101b24 */
[----:B------:R-:W-:-:S02]  /*1e340*/  LOP3.LUT R63, R11, R3, RZ, 0x3c, !PT ;  /* 0x000000030b3f7212 */ /* 0x000fc400078e3cff */
[----:B------:R-:W1:Y:S03]  /*1e350*/  LDC.64 R10, c[0x0][0x3a8] ;  /* 0x0000ea00ff0a7b82 */ /* 0x000e660000000a00 */
[----:B------:R-:W-:Y:S01]  /*1e360*/  IMAD.IADD R3, R63, 0x1, R20 ;  /* 0x000000013f037824 */ /* 0x000fe200078e0214 */
[----:B------:R-:W-:Y:S04]  /*1e370*/  STG.E.64 desc[UR36][R6.64+0x10], R62 ;  /* 0x0000103e06007986 */ /* 0x000fe8000c101b24 */
[----:B------:R-:W-:-:S05]  /*1e380*/  I2FP.F32.U32 R3, R3 ;  /* 0x0000000300037245 */ /* 0x000fca0000201000 */
[----:B------:R-:W-:Y:S01]  /*1e390*/  FFMA R3, R3, R21, 1.1641532182693481445e-10 ;  /* 0x2f00000003037423 */ /* 0x000fe20000000015 */
[----:B------:R-:W-:-:S03]  /*1e3a0*/  MOV R21, R12 ;  /* 0x0000000c00157202 */ /* 0x000fc60000000f00 */
[----:B------:R-:W1:Y:S02]  /*1e3b0*/  F2F.F64.F32 R74, R3 ;  /* 0x00000003004a7310 */ /* 0x000e640000201800 */
[----:B------:R2:W-:Y:S04]  /*1e3c0*/  STG.E.64 desc[UR36][R6.64], R20 ;  /* 0x0000001406007986 */ /* 0x0005e8000c101b24 */
[----:B-1----:R1:W-:Y:S04]  /*1e3d0*/  STG.E.64 desc[UR36][R10.64+0x98], R74 ;  /* 0x0000984a0a007986 */ /* 0x0023e8000c101b24 */
[----:B--2---:R-:W2:Y:S04]  /*1e3e0*/  LDG.E.64 R6, desc[UR36][R8.64+0x188] ;  /* 0x0001882408067981 */ /* 0x004ea8000c1e1b00 */
[----:B-1----:R-:W3:Y:S01]  /*1e3f0*/  LDG.E.64 R10, desc[UR36][R8.64+0x1a0] ;  /* 0x0001a024080a7981 */ /* 0x002ee2000c1e1b00 */
[----:B------:R-:W1:Y:S03]  /*1e400*/  LDC.64 R20, c[0x0][0x390] ;  /* 0x0000e400ff147b82 */ /* 0x000e660000000a00 */
[----:B--2---:R-:W2:Y:S04]  /*1e410*/  LD.E.64 R8, desc[UR36][R6.64+0x20] ;  /* 0x0000202406087980 */ /* 0x004ea8000c101b00 */
[----:B------:R-:W4:Y:S04]  /*1e420*/  LD.E.64 R6, desc[UR36][R6.64+0x28] ;  /* 0x0000282406067980 */ /* 0x000f28000c101b00 */
[----:B---3--:R-:W3:Y:S04]  /*1e430*/  LD.E.64 R12, desc[UR36][R10.64+0x8] ;  /* 0x000008240a0c7980 */ /* 0x008ee8000c101b00 */
[----:B------:R-:W3:Y:S01]  /*1e440*/  LD.E.64 R10, desc[UR36][R10.64+0x10] ;  /* 0x000010240a0a7980 */ /* 0x000ee2000c101b00 */
[----:B--2---:R-:W-:-:S06]  /*1e450*/  IMAD.WIDE.U32 R8, R70, 0x8, R8 ;  /* 0x0000000846087825 */ /* 0x004fcc00078e0008 */
[----:B------:R-:W2:Y:S01]  /*1e460*/  LD.E.64 R8, desc[UR36][R8.64] ;  /* 0x0000002408087980 */ /* 0x000ea2000c101b00 */
[----:B----4-:R-:W-:-:S04]  /*1e470*/  IMAD.WIDE.U32 R6, R70, 0x8, R6 ;  /* 0x0000000846067825 */ /* 0x010fc800078e0006 */
[C---:B---3--:R-:W-:Y:S01]  /*1e480*/  IMAD.WIDE.U32 R12, R70.reuse, 0x8, R12 ;  /* 0x00000008460c7825 */ /* 0x048fe200078e000c */
[----:B------:R-:W3:Y:S05]  /*1e490*/  LD.E.64 R14, desc[UR36][R6.64] ;  /* 0x00000024060e7980 */ /* 0x000eea000c101b00 */
[----:B------:R-:W4:Y:S01]  /*1e4a0*/  LD.E.64 R12, desc[UR36][R12.64] ;  /* 0x000000240c0c7980 */ /* 0x000f22000c101b00 */
[----:B------:R-:W-:-:S03]  /*1e4b0*/  IMAD.WIDE.U32 R10, R70, 0x8, R10 ;  /* 0x00000008460a7825 */ /* 0x000fc600078e000a */
[----:B-1----:R-:W4:Y:S04]  /*1e4c0*/  LDG.E.64 R6, desc[UR36][R20.64+0x88] ;  /* 0x0000882414067981 */ /* 0x002f28000c1e1b00 */
[----:B------:R-:W4:Y:S01]  /*1e4d0*/  LD.E.64 R10, desc[UR36][R10.64] ;  /* 0x000000240a0a7980 */ /* 0x000f22000c101b00 */
[----:B--2---:R-:W-:-:S06]  /*1e4e0*/  IMAD.WIDE R8, R19, 0x8, R8 ;  /* 0x0000000813087825 */ /* 0x004fcc00078e0208 */
[----:B------:R-:W2:Y:S01]  /*1e4f0*/  LD.E.64 R8, desc[UR36][R8.64] ;  /* 0x0000002408087980 */ /* 0x000ea2000c101b00 */
[----:B---3--:R-:W-:-:S04]  /*1e500*/  IMAD.WIDE R14, R19, 0x8, R14 ;  /* 0x00000008130e7825 */ /* 0x008fc800078e020e */
[C---:B----4-:R-:W-:Y:S02]  /*1e510*/  IMAD.WIDE R12, R19.reuse, 0x8, R12 ;  /* 0x00000008130c7825 */ /* 0x050fe400078e020c */
[----:B------:R-:W3:Y:S04]  /*1e520*/  LD.E.64 R14, desc[UR36][R14.64] ;  /* 0x000000240e0e7980 */ /* 0x000ee8000c101b00 */
[----:B------:R-:W4:Y:S04]  /*1e530*/  LD.E.64 R6, desc[UR36][R6.64+0x40] ;  /* 0x0000402406067980 */ /* 0x000f28000c101b00 */
[----:B------:R-:W4:Y:S01]  /*1e540*/  LD.E.64 R12, desc[UR36][R12.64] ;  /* 0x000000240c0c7980 */ /* 0x000f22000c101b00 */
[----:B------:R-:W-:-:S06]  /*1e550*/  IMAD.WIDE R10, R19, 0x8, R10 ;  /* 0x00000008130a7825 */ /* 0x000fcc00078e020a */
[----:B------:R-:W4:Y:S01]  /*1e560*/  LD.E.64 R10, desc[UR36][R10.64] ;  /* 0x000000240a0a7980 */ /* 0x000f22000c101b00 */
[----:B--2---:R-:W-:-:S06]  /*1e570*/  IMAD.WIDE R8, R22, 0x8, R8 ;  /* 0x0000000816087825 */ /* 0x004fcc00078e0208 */
[----:B------:R-:W2:Y:S01]  /*1e580*/  LD.E.64 R8, desc[UR36][R8.64] ;  /* 0x0000002408087980 */ /* 0x000ea2000c101b00 */
[----:B---3--:R-:W-:-:S04]  /*1e590*/  IMAD.WIDE R14, R22, 0x8, R14 ;  /* 0x00000008160e7825 */ /* 0x008fc800078e020e */
[----:B----4-:R-:W-:Y:S02]  /*1e5a0*/  IMAD.WIDE R6, R51, 0x8, R6 ;  /* 0x0000000833067825 */ /* 0x010fe400078e0206 */
[----:B------:R-:W2:Y:S02]  /*1e5b0*/  LD.E.64 R14, desc[UR36][R14.64] ;  /* 0x000000240e0e7980 */ /* 0x000ea4000c101b00 */
[C---:B------:R-:W-:Y:S02]  /*1e5c0*/  IMAD.WIDE R12, R22.reuse, 0x8, R12 ;  /* 0x00000008160c7825 */ /* 0x040fe400078e020c */
[----:B------:R-:W3:Y:S04]  /*1e5d0*/  LD.E.64 R6, desc[UR36][R6.64] ;  /* 0x0000002406067980 */ /* 0x000ee8000c101b00 */
[----:B------:R1:W5:Y:S01]  /*1e5e0*/  LD.E.64 R76, desc[UR36][R12.64] ;  /* 0x000000240c4c7980 */ /* 0x000362000c101b00 */
[----:B------:R-:W-:-:S05]  /*1e5f0*/  IMAD.WIDE R10, R22, 0x8, R10 ;  /* 0x00000008160a7825 */ /* 0x000fca00078e020a */
[----:B------:R1:W5:Y:S01]  /*1e600*/  LD.E.64 R78, desc[UR36][R10.64] ;  /* 0x000000240a4e7980 */ /* 0x000362000c101b00 */
[----:B------:R-:W-:Y:S01]  /*1e610*/  BSSY.RECONVERGENT B2, `(.L_x_368) ;  /* 0x0000029000027945 */ /* 0x000fe20003800200 */
[----:B------:R-:W-:Y:S01]  /*1e620*/  IMAD.MOV.U32 R59, RZ, RZ, -0x1 ;  /* 0xffffffffff3b7424 */ /* 0x000fe200078e00ff */
[----:B--2---:R-:W-:Y:S02]  /*1e630*/  DADD R82, -R8, R14 ;  /* 0x0000000008527229 */ /* 0x004fe4000000010e */
[----:B-1-3--:R-:W-:-:S11]  /*1e640*/  DADD R80, R6, -R8 ;  /* 0x0000000006507229 */ /* 0x00afd60000000808 */
.L_x_373:
[----:B------:R-:W-:Y:S01]  /*1e650*/  BSSY.RECONVERGENT B3, `(.L_x_369) ;  /* 0x0000022000037945 */ /* 0x000fe20003800200 */
.L_x_372:
[----:B-----5:R-:W-:-:S04]  /*1e660*/  IMAD.WIDE R6, R59, 0x8, R78 ;  /* 0x000000083b067825 */ /* 0x020fc800078e024e */
[C---:B------:R-:W-:Y:S02]  /*1e670*/  IMAD.WIDE R8, R59.reuse, 0x8, R76 ;  /* 0x000000083b087825 */ /* 0x040fe400078e024c */
[----:B------:R-:W2:Y:S04]  /*1e680*/  LD.E.64 R6, desc[UR36][R6.64+0x8] ;  /* 0x0000082406067980 */ /* 0x000ea8000c101b00 */
[----:B------:R1:W2:Y:S01]  /*1e690*/  LD.E.64 R84, desc[UR36][R8.64+0x8] ;  /* 0x0000082408547980 */ /* 0x0002a2000c101b00 */
[----:B------:R-:W-:Y:S01]  /*1e6a0*/  BSSY.RECONVERGENT B4, `(.L_x_370) ;  /* 0x0000019000047945 */ /* 0x000fe20003800200 */
[----:B------:R-:W-:Y:S01]  /*1e6b0*/  IADD3 R59, PT, PT, R59, 0x1, RZ ;  /* 0x000000013b3b7810 */ /* 0x000fe20007ffe0ff */
[----:B-1----:R-:W1:Y:S01]  /*1e6c0*/  MUFU.RCP64H R9, R83 ;  /* 0x0000005300097308 */ /* 0x002e620000001800 */
[----:B------:R-:W-:-:S06]  /*1e6d0*/  MOV R8, 0x1 ;  /* 0x0000000100087802 */ /* 0x000fcc0000000f00 */
[----:B-1----:R-:W-:-:S08]  /*1e6e0*/  DFMA R10, -R82, R8, 1 ;  /* 0x3ff00000520a742b */ /* 0x002fd00000000108 */
        /* <DEDUP_REMOVED lines=20> */
.L_x_371:
[----:B------:R-:W-:Y:S05]  /*1e830*/  BSYNC.RECONVERGENT B4 ;  /* 0x0000000000047941 */ /* 0x000fea0003800200 */
.L_x_370:
[----:B------:R-:W-:-:S08]  /*1e840*/  DADD R6, R84, R6 ;  /* 0x0000000054067229 */ /* 0x000fd00000000006 */
[----:B------:R-:W-:-:S14]  /*1e850*/  DSETP.GT.AND P0, PT, R6, R74, PT ;  /* 0x0000004a0600722a */ /* 0x000fdc0003f04000 */
[----:B------:R-:W-:Y:S05]  /*1e860*/  @!P0 BRA `(.L_x_372) ;  /* 0xfffffffc007c8947 */ /* 0x000fea000383ffff */
[----:B------:R-:W-:Y:S05]  /*1e870*/  BSYNC.RECONVERGENT B3 ;  /* 0x0000000000037941 */ /* 0x000fea0003800200 */
.L_x_369:
[----:B------:R-:W-:-:S13]  /*1e880*/  ISETP.GT.AND P0, PT, R59, -0x1, PT ;  /* 0xffffffff3b00780c */ /* 0x000fda0003f04270 */
[----:B------:R-:W-:Y:S05]  /*1e890*/  @!P0 BRA `(.L_x_373) ;  /* 0xfffffffc006c8947 */ /* 0x000fea000383ffff */
[----:B------:R-:W-:Y:S05]  /*1e8a0*/  BSYNC.RECONVERGENT B2 ;  /* 0x0000000000027941 */ /* 0x000fea0003800200 */
.L_x_368:
[----:B------:R-:W2:Y:S04]  /*1e8b0*/  LDG.E.64 R6, desc[UR36][R72.64+0x230] ;  /* 0x0002302448067981 */ /* 0x000ea8000c1e1b00 */
[----:B--2---:R-:W2:Y:S02]  /*1e8c0*/  LD.E.64 R6, desc[UR36][R6.64+0x8] ;  /* 0x0000082406067980 */ /* 0x004ea4000c101b00 */
[----:B--2---:R-:W-:-:S05]  /*1e8d0*/  IMAD.WIDE R10, R0, 0x4, R6 ;  /* 0x00000004000a7825 */ /* 0x004fca00078e0206 */
[----:B------:R-:W2:Y:S02]  /*1e8e0*/  LD.E R3, desc[UR36][R10.64] ;  /* 0x000000240a037980 */ /* 0x000ea4000c101900 */
[----:B--2---:R-:W-:-:S13]  /*1e8f0*/  ISETP.GE.AND P0, PT, R3, 0x1, PT ;  /* 0x000000010300780c */ /* 0x004fda0003f06270 */
[----:B------:R1:W-:Y:S04]  /*1e900*/  @P0 ST.E desc[UR36][R10.64], RZ ;  /* 0x000000ff0a000985 */ /* 0x0003e8000c101924 */
[----:B------:R-:W2:Y:S04]  /*1e910*/  LDG.E.64 R6, desc[UR36][R72.64+0x248] ;  /* 0x0002482448067981 */ /* 0x000ea8000c1e1b00 */
[----:B------:R-:W3:Y:S01]  /*1e920*/  LDG.E.64 R8, desc[UR36][R60.64+0x20] ;  /* 0x000020243c087981 */ /* 0x000ee2000c1e1b00 */
[----:B--2---:R-:W-:-:S06]  /*1e930*/  IMAD.WIDE.U32 R6, R70, 0x8, R6 ;  /* 0x0000000846067825 */ /* 0x004fcc00078e0006 */
[----:B------:R-:W2:Y:S04]  /*1e940*/  LD.E.64 R6, desc[UR36][R6.64] ;  /* 0x0000002406067980 */ /* 0x000ea8000c101b00 */
[----:B--2---:R-:W2:Y:S02]  /*1e950*/  LD.E.64 R6, desc[UR36][R6.64+0x38] ;  /* 0x0000382406067980 */ /* 0x004ea4000c101b00 */
[----:B--2---:R-:W-:-:S06]  /*1e960*/  IMAD.WIDE R6, R19, 0x8, R6 ;  /* 0x0000000813067825 */ /* 0x004fcc00078e0206 */
[----:B------:R-:W2:Y:S02]  /*1e970*/  LD.E.64 R6, desc[UR36][R6.64] ;  /* 0x0000002406067980 */ /* 0x000ea4000c101b00 */
[----:B--2---:R-:W-:-:S05]  /*1e980*/  IMAD.WIDE R6, R22, 0x4, R6 ;  /* 0x0000000416067825 */ /* 0x004fca00078e0206 */
[----:B-1----:R-:W3:Y:S02]  /*1e990*/  LD.E R10, desc[UR36][R6.64] ;  /* 0x00000024060a7980 */ /* 0x002ee4000c101900 */
[----:B---3--:R-:W-:-:S06]  /*1e9a0*/  IMAD.WIDE R8, R10, 0x8, R8 ;  /* 0x000000080a087825 */ /* 0x008fcc00078e0208 */
[----:B------:R-:W2:Y:S01]  /*1e9b0*/  LD.E.64 R8, desc[UR36][R8.64] ;  /* 0x0000002408087980 */ /* 0x000ea2000c101b00 */
[----:B------:R-:W-:Y:S01]  /*1e9c0*/  @P0 IADD3 R59, PT, PT, R59, R3, RZ ;  /* 0x000000033b3b0210 */ /* 0x000fe20007ffe0ff */
[----:B--2---:R-:W-:-:S05]  /*1e9d0*/  IMAD.WIDE R8, R56, 0x4, R8 ;  /* 0x0000000438087825 */ /* 0x004fca00078e0208 */
[----:B------:R1:W-:Y:S04]  /*1e9e0*/  ST.E desc[UR36][R8.64], R59 ;  /* 0x0000003b08007985 */ /* 0x0003e8000c101924 */
[----:B------:R-:W2:Y:S04]  /*1e9f0*/  LDG.E.64 R6, desc[UR36][R72.64+0x168] ;  /* 0x0001682448067981 */ /* 0x000ea8000c1e1b00 */
[----:B--2---:R-:W2:Y:S02]  /*1ea00*/  LD.E.64 R6, desc[UR36][R6.64+0x8] ;  /* 0x0000082406067980 */ /* 0x004ea4000c101b00 */
[----:B--2---:R-:W-:-:S06]  /*1ea10*/  IMAD.WIDE R6, R10, 0x8, R6 ;  /* 0x000000080a067825 */ /* 0x004fcc00078e0206 */
[----:B------:R-:W2:Y:S01]  /*1ea20*/  LD.E.64 R6, desc[UR36][R6.64] ;  /* 0x0000002406067980 */ /* 0x000ea2000c101b00 */
[----:B------:R-:W-:Y:S01]  /*1ea30*/  UMOV UR4, 0xf6c91c1b ;  /* 0xf6c91c1b00047882 */ /* 0x000fe20000000000 */
[----:B------:R-:W-:Y:S01]  /*1ea40*/  UMOV UR5, 0x3b30b0ed ;  /* 0x3b30b0ed00057882 */ /* 0x000fe20000000000 */
[----:B--2---:R-:W-:-:S05]  /*1ea50*/  IMAD.WIDE R6, R0, 0x8, R6 ;  /* 0x0000000800067825 */ /* 0x004fca00078e0206 */
[----:B-1----:R1:W2:Y:S02]  /*1ea60*/  LD.E.64 R8, desc[UR36][R6.64] ;  /* 0x0000002406087980 */ /* 0x0022a4000c101b00 */
[----:B-1----:R-:W1:Y:S02]  /*1ea70*/  I2F.F64.U32 R6, R59 ;  /* 0x0000003b00067312 */ /* 0x002e640000201800 */
[----:B-1----:R-:W-:Y:S01]  /*1ea80*/  DMUL R6, R6, -UR4 ;  /* 0x8000000406067c28 */ /* 0x002fe20008000000 */
[----:B------:R-:W-:Y:S01]  /*1ea90*/  BSSY.RECONVERGENT B0, `(.L_x_374) ;  /* 0x000001d000007945 */ /* 0x000fe20003800200 */
[----:B------:R-:W-:-:S06]  /*1eaa0*/  MOV R59, R10 ;  /* 0x0000000a003b7202 */ /* 0x000fcc0000000f00 */
[----:B--2---:R-:W-:-:S08]  /*1eab0*/  DFMA R6, R6, R8, R4 ;  /* 0x000000080606722b */ /* 0x004fd00000000004 */
[----:B------:R-:W-:-:S14]  /*1eac0*/  DSETP.GEU.AND P0, PT, R6, RZ, PT ;  /* 0x000000ff0600722a */ /* 0x000fdc0003f0e000 */
[----:B------:R-:W-:Y:S05]  /*1ead0*/  @P0 BRA `(.L_x_375) ;  /* 0x0000000000600947 */ /* 0x000fea0003800000 */
.L_x_376:
[----:B------:R-:W2:Y:S02]  /*1eae0*/  LDG.E.64 R4, desc[UR36][R60.64+0x20] ;  /* 0x000020243c047981 */ /* 0x000ea4000c1e1b00 */
[----:B--2---:R-:W-:-:S06]  /*1eaf0*/  IMAD.WIDE R4, R10, 0x8, R4 ;  /* 0x000000080a047825 */ /* 0x004fcc00078e0204 */
[----:B------:R-:W2:Y:S02]  /*1eb00*/  LD.E.64 R4, desc[UR36][R4.64] ;  /* 0x0000002404047980 */ /* 0x000ea4000c101b00 */
[----:B--2---:R-:W-:-:S05]  /*1eb10*/  IMAD.WIDE R4, R56, 0x4, R4 ;  /* 0x0000000438047825 */ /* 0x004fca00078e0204 */
[----:B------:R-:W2:Y:S02]  /*1eb20*/  LD.E R3, desc[UR36][R4.64] ;  /* 0x0000002404037980 */ /* 0x000ea4000c101900 */
[----:B--2---:R-:W-:-:S05]  /*1eb30*/  VIADD R3, R3, 0xffffffff ;  /* 0xffffffff03037836 */ /* 0x004fca0000000000 */
[----:B------:R1:W-:Y:S04]  /*1eb40*/  ST.E desc[UR36][R4.64], R3 ;  /* 0x0000000304007985 */ /* 0x0003e8000c101924 */
[----:B-1----:R-:W2:Y:S04]  /*1eb50*/  LDG.E.64 R4, desc[UR36][R72.64+0x230] ;  /* 0x0002302448047981 */ /* 0x002ea8000c1e1b00 */
[----:B--2---:R-:W2:Y:S02]  /*1eb60*/  LD.E.64 R4, desc[UR36][R4.64+0x8] ;  /* 0x0000082404047980 */ /* 0x004ea4000c101b00 */
[----:B--2---:R-:W-:-:S05]  /*1eb70*/  IMAD.WIDE R4, R0, 0x4, R4 ;  /* 0x0000000400047825 */ /* 0x004fca00078e0204 */
[----:B------:R-:W2:Y:S02]  /*1eb80*/  LD.E R3, desc[UR36][R4.64] ;  /* 0x0000002404037980 */ /* 0x000ea4000c101900 */
[----:B--2---:R-:W-:-:S05]  /*1eb90*/  IADD3 R3, PT, PT, R3, 0x1, RZ ;  /* 0x0000000103037810 */ /* 0x004fca0007ffe0ff */
[----:B------:R1:W-:Y:S04]  /*1eba0*/  ST.E desc[UR36][R4.64], R3 ;  /* 0x0000000304007985 */ /* 0x0003e8000c101924 */
[----:B-1----:R-:W2:Y:S04]  /*1ebb0*/  LDG.E.64 R4, desc[UR36][R72.64+0x168] ;  /* 0x0001682448047981 */ /* 0x002ea8000c1e1b00 */
[----:B--2---:R-:W2:Y:S02]  /*1ebc0*/  LD.E.64 R4, desc[UR36][R4.64+0x8] ;  /* 0x0000082404047980 */ /* 0x004ea4000c101b00 */
[----:B--2---:R-:W-:-:S06]  /*1ebd0*/  IMAD.WIDE R4, R10, 0x8, R4 ;  /* 0x000000080a047825 */ /* 0x004fcc00078e0204 */
[----:B------:R-:W2:Y:S02]  /*1ebe0*/  LD.E.64 R4, desc[UR36][R4.64] ;  /* 0x0000002404047980 */ /* 0x000ea4000c101b00 */
[----:B--2---:R-:W-:-:S06]  /*1ebf0*/  IMAD.WIDE R4, R0, 0x8, R4 ;  /* 0x0000000800047825 */ /* 0x004fcc00078e0204 */
[----:B------:R-:W2:Y:S01]  /*1ec00*/  LD.E.64 R4, desc[UR36][R4.64] ;  /* 0x0000002404047980 */ /* 0x000ea2000c101b00 */
[----:B------:R-:W-:Y:S01]  /*1ec10*/  UMOV UR4, 0xf6c91c1b ;  /* 0xf6c91c1b00047882 */ /* 0x000fe20000000000 */
[----:B------:R-:W-:Y:S02]  /*1ec20*/  UMOV UR5, 0x3b30b0ed ;  /* 0x3b30b0ed00057882 */ /* 0x000fe40000000000 */
[----:B--2---:R-:W-:-:S08]  /*1ec30*/  DFMA R6, R4, UR4, R6 ;  /* 0x0000000404067c2b */ /* 0x004fd00008000006 */
[----:B------:R-:W-:-:S14]  /*1ec40*/  DSETP.GEU.AND P0, PT, R6, RZ, PT ;  /* 0x000000ff0600722a */ /* 0x000fdc0003f0e000 */
[----:B------:R-:W-:Y:S05]  /*1ec50*/  @!P0 BRA `(.L_x_376) ;  /* 0xfffffffc00a08947 */ /* 0x000fea000383ffff */
.L_x_375:
[----:B------:R-:W-:Y:S05]  /*1ec60*/  BSYNC.RECONVERGENT B0 ;  /* 0x0000000000007941 */ /* 0x000fea0003800200 */
.L_x_374:
[----:B------:R-:W-:Y:S05]  /*1ec70*/  BRA `(.L_x_377) ;  /* 0x0000000800507947 */ /* 0x000fea0003800000 */
.L_x_367:
[----:B------:R-:W2:Y:S02]  /*1ec80*/  LDG.E.64 R6, desc[UR36][R8.64+0x248] ;  /* 0x0002482408067981 */ /* 0x000ea4000c1e1b00 */
[----:B--2---:R-:W-:-:S06]  /*1ec90*/  IMAD.WIDE.U32 R6, R70, 0x8, R6 ;  /* 0x0000000846067825 */ /* 0x004fcc00078e0006 */
[----:B------:R-:W2:Y:S01]  /*1eca0*/  LD.E.64 R6, desc[UR36][R6.64] ;  /* 0x0000002406067980 */ /* 0x000ea2000c101b00 */
[----:B------:R-:W1:Y:S03]  /*1ecb0*/  LDC.64 R14, c[0x0][0x380] ;  /* 0x0000e000ff0e7b82 */ /* 0x000e660000000a00 */
[----:B-1----:R-:W3:Y:S04]  /*1ecc0*/  LDG.E.64 R12, desc[UR36][R14.64] ;  /* 0x000000240e0c7981 */ /* 0x002ee8000c1e1b00 */
[----:B------:R-:W4:Y:S01]  /*1ecd0*/  LDG.E.64 R62, desc[UR36][R14.64+0x10] ;  /* 0x000010240e3e7981 */ /* 0x000f22000c1e1b00 */
[----:B------:R-:W1:Y:S03]  /*1ece0*/  LDC.64 R10, c[0x0][0x390] ;  /* 0x0000e400ff0a7b82 */ /* 0x000e660000000a00 */
[----:B------:R-:W5:Y:S04]  /*1ecf0*/  LDG.E.64 R24, desc[UR36][R14.64+0x8] ;  /* 0x000008240e187981 */ /* 0x000f68000c1e1b00 */
[----:B-1----:R-:W4:Y:S04]  /*1ed00*/  LDG.E.64 R10, desc[UR36][R10.64+0x88] ;  /* 0x000088240a0a7981 */ /* 0x002f28000c1e1b00 */
[----:B--2---:R-:W2:Y:S01]  /*1ed10*/  LD.E.64 R6, desc[UR36][R6.64+0x28] ;  /* 0x0000282406067980 */ /* 0x004ea2000c101b00 */
[----:B---3--:R-:W-:-:S04]  /*1ed20*/  SHF.R.U32.HI R3, RZ, 0x2, R13 ;  /* 0x00000002ff037819 */ /* 0x008fc8000001160d */
[----:B------:R-:W-:Y:S02]  /*1ed30*/  LOP3.LUT R3, R3, R13, RZ, 0x3c, !PT ;  /* 0x0000000d03037212 */ /* 0x000fe400078e3cff */
[----:B------:R-:W-:Y:S01]  /*1ed40*/  IADD3 R64, PT, PT, R12, 0x587c5, RZ ;  /* 0x000587c50c407810 */ /* 0x000fe20007ffe0ff */
[----:B------:R-:W1:Y:S01]  /*1ed50*/  LDC.64 R20, c[0x0][0x3a8] ;  /* 0x0000ea00ff147b82 */ /* 0x000e620000000a00 */
[----:B-----5:R-:W-:Y:S01]  /*1ed60*/  MOV R66, R25 ;  /* 0x0000001900427202 */ /* 0x020fe20000000f00 */
[----:B------:R-:W-:Y:S01]  /*1ed70*/  IMAD.MOV.U32 R65, RZ, RZ, R24 ;  /* 0x000000ffff417224 */ /* 0x000fe200078e0018 */
[----:B----4-:R-:W-:Y:S02]  /*1ed80*/  MOV R67, R62 ;  /* 0x0000003e00437202 */ /* 0x010fe40000000f00 */
[----:B------:R-:W-:Y:S01]  /*1ed90*/  MOV R70, R63 ;  /* 0x0000003f00467202 */ /* 0x000fe20000000f00 */
[----:B------:R-:W3:Y:S01]  /*1eda0*/  LD.E.64 R10, desc[UR36][R10.64+0x40] ;  /* 0x000040240a0a7980 */ /* 0x000ee2000c101b00 */
[----:B--2---:R-:W-:-:S06]  /*1edb0*/  IMAD.WIDE R6, R0, 0x8, R6 ;  /* 0x0000000800067825 */ /* 0x004fcc00078e0206 */
[----:B------:R-:W2:Y:S01]  /*1edc0*/  LD.E.64 R6, desc[UR36][R6.64] ;  /* 0x0000002406067980 */ /* 0x000ea2000c101b00 */
[----:B------:R-:W-:Y:S01]  /*1edd0*/  IMAD.SHL.U32 R19, R3, 0x2, RZ ;  /* 0x0000000203137824 */ /* 0x000fe200078e00ff */
[----:B------:R-:W-:-:S04]  /*1ede0*/  SHF.L.U32 R13, R63, 0x4, RZ ;  /* 0x000000043f0d7819 */ /* 0x000fc800000006ff */
[----:B------:R-:W-:-:S04]  /*1edf0*/  LOP3.LUT R13, R63, R13, R19, 0x96, !PT ;  /* 0x0000000d3f0d7212 */ /* 0x000fc800078e9613 */
[----:B------:R-:W-:-:S04]  /*1ee00*/  LOP3.LUT R71, R13, R3, RZ, 0x3c, !PT ;  /* 0x000000030d477212 */ /* 0x000fc800078e3cff */
[----:B------:R-:W-:Y:S01]  /*1ee10*/  IADD3 R3, PT, PT, R71, R64, RZ ;  /* 0x0000004047037210 */ /* 0x000fe20007ffe0ff */
[----:B------:R-:W-:-:S03]  /*1ee20*/  IMAD.MOV.U32 R12, RZ, RZ, 0x2f800000 ;  /* 0x2f800000ff0c7424 */ /* 0x000fc600078e00ff */
[----:B------:R-:W-:-:S05]  /*1ee30*/  I2FP.F32.U32 R3, R3 ;  /* 0x0000000300037245 */ /* 0x000fca0000201000 */
[----:B------:R-:W-:-:S04]  /*1ee40*/  FFMA R3, R3, R12, 1.1641532182693481445e-10 ;  /* 0x2f00000003037423 */ /* 0x000fc8000000000c */
[----:B------:R-:W1:Y:S01]  /*1ee50*/  F2F.F64.F32 R12, R3 ;  /* 0x00000003000c7310 */ /* 0x000e620000201800 */
[----:B--2---:R-:W-:-:S05]  /*1ee60*/  IMAD.WIDE R6, R23, 0x4, R6 ;  /* 0x0000000417067825 */ /* 0x004fca00078e0206 */
[----:B------:R-:W2:Y:S04]  /*1ee70*/  LD.E R19, desc[UR36][R6.64] ;  /* 0x0000002406137980 */ /* 0x000ea8000c101900 */
[----:B------:R-:W-:Y:S04]  /*1ee80*/  STG.E.64 desc[UR36][R14.64+0x8], R66 ;  /* 0x000008420e007986 */ /* 0x000fe8000c101b24 */
[----:B------:R-:W-:Y:S04]  /*1ee90*/  STG.E.64 desc[UR36][R14.64], R64 ;  /* 0x000000400e007986 */ /* 0x000fe8000c101b24 */
[----:B------:R4:W-:Y:S04]  /*1eea0*/  STG.E.64 desc[UR36][R14.64+0x10], R70 ;  /* 0x000010460e007986 */ /* 0x0009e8000c101b24 */
[----:B-1----:R1:W-:Y:S04]  /*1eeb0*/  STG.E.64 desc[UR36][R20.64+0x98], R12 ;  /* 0x0000980c14007986 */ /* 0x0023e8000c101b24 */
[----:B------:R-:W5:Y:S04]  /*1eec0*/  LDG.E.64 R8, desc[UR36][R8.64+0x168] ;  /* 0x0001682408087981 */ /* 0x000f68000c1e1b00 */
[----:B-----5:R-:W2:Y:S02]  /*1eed0*/  LD.E.64 R8, desc[UR36][R8.64+0x8] ;  /* 0x0000082408087980 */ /* 0x020ea4000c101b00 */
[----:B--2---:R-:W-:-:S06]  /*1eee0*/  IMAD.WIDE R8, R19, 0x8, R8 ;  /* 0x0000000813087825 */ /* 0x004fcc00078e0208 */
[----:B------:R-:W2:Y:S01]  /*1eef0*/  LD.E.64 R8, desc[UR36][R8.64] ;  /* 0x0000002408087980 */ /* 0x000ea2000c101b00 */
[----:B---3--:R-:W-:-:S06]  /*1ef00*/  IMAD.WIDE R10, R51, 0x8, R10 ;  /* 0x00000008330a7825 */ /* 0x008fcc00078e020a */
[----:B------:R-:W3:Y:S01]  /*1ef10*/  LD.E.64 R10, desc[UR36][R10.64] ;  /* 0x000000240a0a7980 */ /* 0x000ee2000c101b00 */
[----:B------:R-:W-:-:S13]  /*1ef20*/  FSETP.GEU.AND P0, PT, R3, 1.175494350822287508e-38, PT ;  /* 0x008000000300780b */ /* 0x000fda0003f0e000 */
[----:B------:R-:W-:-:S05]  /*1ef30*/  @!P0 FMUL R3, R3, 8388608 ;  /* 0x4b00000003038820 */ /* 0x000fca0000400000 */
[----:B------:R-:W-:Y:S01]  /*1ef40*/  IADD3 R6, PT, PT, R3, -0x3f2aaaab, RZ ;  /* 0xc0d5555503067810 */ /* 0x000fe20007ffe0ff */
[----:B--2---:R-:W-:-:S05]  /*1ef50*/  IMAD.WIDE R8, R0, 0x8, R8 ;  /* 0x0000000800087825 */ /* 0x004fca00078e0208 */
[----:B----4-:R2:W4:Y:S01]  /*1ef60*/  LD.E.64 R14, desc[UR36][R8.64] ;  /* 0x00000024080e7980 */ /* 0x010522000c101b00 */
[----:B------:R-:W-:Y:S02]  /*1ef70*/  MOV R7, 0x3e055027 ;  /* 0x3e05502700077802 */ /* 0x000fe40000000f00 */
[----:B--2---:R-:W-:-:S05]  /*1ef80*/  LOP3.LUT R8, R6, 0xff800000, RZ, 0xc0, !PT ;  /* 0xff80000006087812 */ /* 0x004fca00078ec0ff */
[----:B------:R-:W-:-:S04]  /*1ef90*/  IMAD.IADD R6, R3, 0x1, -R8 ;  /* 0x0000000103067824 */ /* 0x000fc800078e0a08 */
[----:B-1----:R-:W-:-:S04]  /*1efa0*/  FADD R13, R6, -1 ;  /* 0xbf800000060d7421 */ /* 0x002fc80000000000 */
[----:B------:R-:W-:-:S04]  /*1efb0*/  FFMA R6, R13, -R7, 0.14084610342979431152 ;  /* 0x3e1039f60d067423 */ /* 0x000fc80000000807 */
[----:B------:R-:W-:-:S04]  /*1efc0*/  FFMA R6, R13, R6, -0.12148627638816833496 ;  /* 0xbdf8cdcc0d067423 */ /* 0x000fc80000000006 */
[----:B------:R-:W-:-:S04]  /*1efd0*/  FFMA R6, R13, R6, 0.13980610668659210205 ;  /* 0x3e0f29550d067423 */ /* 0x000fc80000000006 */
[----:B------:R-:W-:-:S04]  /*1efe0*/  FFMA R6, R13, R6, -0.16684235632419586182 ;  /* 0xbe2ad8b90d067423 */ /* 0x000fc80000000006 */
[----:B------:R-:W-:-:S04]  /*1eff0*/  FFMA R6, R13, R6, 0.20012299716472625732 ;  /* 0x3e4ced0b0d067423 */ /* 0x000fc80000000006 */
[----:B------:R-:W-:Y:S01]  /*1f000*/  FFMA R6, R13, R6, -0.24999669194221496582 ;  /* 0xbe7fff220d067423 */ /* 0x000fe20000000006 */
[----:B------:R-:W-:-:S03]  /*1f010*/  I2FP.F32.S32 R8, R8 ;  /* 0x0000000800087245 */ /* 0x000fc60000201400 */
[----:B------:R-:W-:Y:S01]  /*1f020*/  FFMA R9, R13, R6, 0.33333182334899902344 ;  /* 0x3eaaaa780d097423 */ /* 0x000fe20000000006 */
[----:B------:R-:W-:Y:S02]  /*1f030*/  FSEL R6, RZ, -23, P0 ;  /* 0xc1b80000ff067808 */ /* 0x000fe40000000000 */
[----:B------:R-:W-:Y:S01]  /*1f040*/  ISETP.GT.U32.AND P0, PT, R3, 0x7f7fffff, PT ;  /* 0x7f7fffff0300780c */ /* 0x000fe20003f04070 */
[C---:B------:R-:W-:Y:S02]  /*1f050*/  FFMA R9, R13.reuse, R9, -0.5 ;  /* 0xbf0000000d097423 */ /* 0x040fe40000000009 */
[----:B------:R-:W-:Y:S01]  /*1f060*/  FFMA R12, R8, 1.1920928955078125e-07, R6 ;  /* 0x34000000080c7823 */ /* 0x000fe20000000006 */
[----:B------:R-:W-:Y:S01]  /*1f070*/  MOV R6, 0x1 ;  /* 0x0000000100067802 */ /* 0x000fe20000000f00 */
[----:B------:R-:W-:-:S04]  /*1f080*/  FMUL R20, R13, R9 ;  /* 0x000000090d147220 */ /* 0x000fc80000400000 */
[----:B------:R-:W-:Y:S01]  /*1f090*/  FFMA R20, R13, R20, R13 ;  /* 0x000000140d147223 */ /* 0x000fe2000000000d */
[----:B------:R-:W-:-:S03]  /*1f0a0*/  IMAD.MOV.U32 R13, RZ, RZ, 0x7f800000 ;  /* 0x7f800000ff0d7424 */ /* 0x000fc600078e00ff */
[----:B------:R-:W-:Y:S01]  /*1f0b0*/  FFMA R12, R12, 0.69314718246459960938, R20 ;  /* 0x3f3172180c0c7823 */ /* 0x000fe20000000014 */
[C---:B------:R-:W-:Y:S01]  /*1f0c0*/  @P0 FFMA R12, R3.reuse, R13, +INF ;  /* 0x7f800000030c0423 */ /* 0x040fe2000000000d */
[----:B------:R-:W-:-:S04]  /*1f0d0*/  FSETP.NEU.AND P0, PT, R3, RZ, PT ;  /* 0x000000ff0300720b */ /* 0x000fc80003f0d000 */
[----:B------:R-:W-:Y:S01]  /*1f0e0*/  FSEL R12, -R12, +INF , P0 ;  /* 0x7f8000000c0c7808 */ /* 0x000fe20000000100 */
[----:B------:R-:W-:Y:S01]  /*1f0f0*/  BSSY.RECONVERGENT B2, `(.L_x_378) ;  /* 0x000001a000027945 */ /* 0x000fe20003800200 */
[----:B------:R-:W-:Y:S01]  /*1f100*/  MOV R59, R19 ;  /* 0x00000013003b7202 */ /* 0x000fe20000000f00 */
[----:B----4-:R-:W1:Y:S02]  /*1f110*/  MUFU.RCP64H R7, R15 ;  /* 0x0000000f00077308 */ /* 0x010e640000001800 */
[----:B-1----:R-:W-:-:S08]  /*1f120*/  DFMA R8, -R14, R6, 1 ;  /* 0x3ff000000e08742b */ /* 0x002fd00000000106 */
[----:B------:R-:W-:-:S08]  /*1f130*/  DFMA R8, R8, R8, R8 ;  /* 0x000000080808722b */ /* 0x000fd00000000008 */
[----:B------:R-:W-:Y:S01]  /*1f140*/  DFMA R8, R6, R8, R6 ;  /* 0x000000080608722b */ /* 0x000fe20000000006 */
[----:B------:R1:W3:Y:S07]  /*1f150*/  F2F.F64.F32 R6, R12 ;  /* 0x0000000c00067310 */ /* 0x0002ee0000201800 */
[----:B-1----:R-:W-:Y:S02]  /*1f160*/  DFMA R12, -R14, R8, 1 ;  /* 0x3ff000000e0c742b */ /* 0x002fe40000000108 */
[----:B---3--:R-:W-:-:S06]  /*1f170*/  DMUL R10, R6, R10 ;  /* 0x0000000a060a7228 */ /* 0x008fcc0000000000 */
        /* <DEDUP_REMOVED lines=17> */
.L_x_379:
[----:B------:R-:W-:Y:S05]  /*1f290*/  BSYNC.RECONVERGENT B2 ;  /* 0x0000000000027941 */ /* 0x000fea0003800200 */
.L_x_378:
[----:B------:R-:W2:Y:S04]  /*1f2a0*/  LDG.E.64 R8, desc[UR36][R72.64+0x230] ;  /* 0x0002302448087981 */ /* 0x000ea8000c1e1b00 */
[----:B--2---:R-:W2:Y:S02]  /*1f2b0*/  LD.E.64 R8, desc[UR36][R8.64+0x10] ;  /* 0x0000102408087980 */ /* 0x004ea4000c101b00 */
[----:B--2---:R-:W-:-:S05]  /*1f2c0*/  IMAD.WIDE R8, R0, 0x4, R8 ;  /* 0x0000000400087825 */ /* 0x004fca00078e0208 */
[----:B------:R-:W2:Y:S02]  /*1f2d0*/  LD.E R10, desc[UR36][R8.64] ;  /* 0x00000024080a7980 */ /* 0x000ea4000c101900 */
[----:B--2---:R-:W-:-:S13]  /*1f2e0*/  ISETP.GE.AND P0, PT, R10, 0x1, PT ;  /* 0x000000010a00780c */ /* 0x004fda0003f06270 */
[----:B------:R1:W-:Y:S04]  /*1f2f0*/  @P0 ST.E desc[UR36][R8.64], RZ ;  /* 0x000000ff08000985 */ /* 0x0003e8000c101924 */
[----:B-1----:R-:W2:Y:S01]  /*1f300*/  LDG.E.64 R8, desc[UR36][R60.64+0x20] ;  /* 0x000020243c087981 */ /* 0x002ea2000c1e1b00 */
[----:B------:R-:W1:Y:S01]  /*1f310*/  F2I.F64.TRUNC R3, R6 ;  /* 0x0000000600037311 */ /* 0x000e62000030d100 */
[----:B--2---:R-:W-:-:S06]  /*1f320*/  IMAD.WIDE R8, R19, 0x8, R8 ;  /* 0x0000000813087825 */ /* 0x004fcc00078e0208 */
[----:B------:R-:W2:Y:S01]  /*1f330*/  LD.E.64 R8, desc[UR36][R8.64] ;  /* 0x0000002408087980 */ /* 0x000ea2000c101b00 */
[----:B-1----:R-:W-:Y:S01]  /*1f340*/  @P0 IADD3 R3, PT, PT, R10, R3, RZ ;  /* 0x000000030a030210 */ /* 0x002fe20007ffe0ff */
        /* <DEDUP_REMOVED lines=10> */
[----:B-1----:R-:W1:Y:S02]  /*1f3f0*/  I2F.F64 R6, R3 ;  /* 0x0000000300067312 */ /* 0x002e640000201c00 */
[----:B-1----:R-:W-:-:S08]  /*1f400*/  DMUL R6, R6, -UR4 ;  /* 0x8000000406067c28 */ /* 0x002fd00008000000 */
[----:B--2---:R-:W-:-:S08]  /*1f410*/  DFMA R6, R6, R8, R4 ;  /* 0x000000080606722b */ /* 0x004fd00000000004 */
[----:B------:R-:W-:-:S14]  /*1f420*/  DSETP.GEU.AND P0, PT, R6, RZ, PT ;  /* 0x000000ff0600722a */ /* 0x000fdc0003f0e000 */
[----:B------:R-:W-:Y:S05]  /*1f430*/  @P0 BRA `(.L_x_377) ;  /* 0x0000000000600947 */ /* 0x000fea0003800000 */
.L_x_380:
        /* <DEDUP_REMOVED lines=24> */
.L_x_377:
[----:B------:R-:W-:Y:S05]  /*1f5c0*/  BSYNC.RECONVERGENT B1 ;  /* 0x0000000000017941 */ /* 0x000fea0003800200 */
.L_x_366:
[----:B------:R-:W2:Y:S01]  /*1f5d0*/  LDG.E.64 R72, desc[UR36][R72.64+0x1e8] ;  /* 0x0001e82448487981 */ /* 0x000ea2000c1e1b00 */
[----:B------:R-:W1:Y:S03]  /*1f5e0*/  LDC.64 R70, c[0x0][0x390] ;  /* 0x0000e400ff467b82 */ /* 0x000e660000000a00 */
[----:B------:R-:W5:Y:S04]  /*1f5f0*/  LDG.E.64 R60, desc[UR36][R60.64+0x40] ;  /* 0x000040243c3c7981 */ /* 0x000f68000c1e1b00 */
[----:B-1----:R-:W3:Y:S04]  /*1f600*/  LDG.E.64 R70, desc[UR36][R70.64+0x88] ;  /* 0x0000882446467981 */ /* 0x002ee8000c1e1b00 */
[----:B--2---:R-:W2:Y:S04]  /*1f610*/  LD.E.64 R72, desc[UR36][R72.64+0x8] ;  /* 0x0000082448487980 */ /* 0x004ea8000c101b00 */
[----:B---3--:R-:W5:Y:S01]  /*1f620*/  LD.E.64 R70, desc[UR36][R70.64+0x40] ;  /* 0x0000402446467980 */ /* 0x008f62000c101b00 */
[----:B--2---:R-:W-:-:S06]  /*1f630*/  IMAD.WIDE R72, R0, 0x4, R72 ;  /* 0x0000000400487825 */ /* 0x004fcc00078e0248 */
[----:B------:R-:W2:Y:S01]  /*1f640*/  LD.E R72, desc[UR36][R72.64] ;  /* 0x0000002448487980 */ /* 0x000ea2000c101900 */
[----:B------:R-:W-:Y:S01]  /*1f650*/  BSSY.RECONVERGENT B1, `(.L_x_381) ;  /* 0x00000f7000017945 */ /* 0x000fe20003800200 */
[----:B--2---:R-:W-:-:S13]  /*1f660*/  ISETP.NE.AND P0, PT, R72, 0x2, PT ;  /* 0x000000024800780c */ /* 0x004fda0003f05270 */
[----:B------:R-:W-:Y:S05]  /*1f670*/  @P0 BRA `(.L_x_382) ;  /* 0x0000000000d40947 */ /* 0x000fea0003800000 */
[----:B------:R-:W1:Y:S02]  /*1f680*/  LDC.64 R8, c[0x0][0x380] ;  /* 0x0000e000ff087b82 */ /* 0x000e640000000a00 */
[----:B-1----:R-:W2:Y:S04]  /*1f690*/  LDG.E.64 R4, desc[UR36][R8.64] ;  /* 0x0000002408047981 */ /* 0x002ea8000c1e1b00 */
[----:B------:R-:W3:Y:S04]  /*1f6a0*/  LDG.E.64 R14, desc[UR36][R8.64+0x10] ;  /* 0x00001024080e7981 */ /* 0x000ee8000c1e1b00 */
[----:B------:R-:W4:Y:S01]  /*1f6b0*/  LDG.E.64 R12, desc[UR36][R8.64+0x8] ;  /* 0x00000824080c7981 */ /* 0x000f22000c1e1b00 */
[----:B------:R-:W-:Y:S01]  /*1f6c0*/  IMAD.MOV.U32 R11, RZ, RZ, 0x3e055027 ;  /* 0x3e055027ff0b7424 */ /* 0x000fe200078e00ff */
[----:B--2---:R-:W-:-:S02]  /*1f6d0*/  SHF.R.U32.HI R3, RZ, 0x2, R5 ;  /* 0x00000002ff037819 */ /* 0x004fc40000011605 */
[----:B------:R-:W-:Y:S01]  /*1f6e0*/  IADD3 R20, PT, PT, R4, 0x587c5, RZ ;  /* 0x000587c504147810 */ /* 0x000fe20007ffe0ff */
[----:B------:R-:W-:Y:S01]  /*1f6f0*/  IMAD.MOV.U32 R4, RZ, RZ, 0x2f800000 ;  /* 0x2f800000ff047424 */ /* 0x000fe200078e00ff */
[----:B------:R-:W-:Y:S02]  /*1f700*/  LOP3.LUT R3, R3, R5, RZ, 0x3c, !PT ;  /* 0x0000000503037212 */ /* 0x000fe400078e3cff */
[----:B---3--:R-:W-:Y:S02]  /*1f710*/  SHF.L.U32 R5, R15, 0x4, RZ ;  /* 0x000000040f057819 */ /* 0x008fe400000006ff */
[----:B----4-:R-:W-:Y:S01]  /*1f720*/  MOV R62, R13 ;  /* 0x0000000d003e7202 */ /* 0x010fe20000000f00 */
[----:B------:R-:W-:Y:S01]  /*1f730*/  IMAD.SHL.U32 R10, R3, 0x2, RZ ;  /* 0x00000002030a7824 */ /* 0x000fe200078e00ff */
[----:B------:R-:W-:Y:S02]  /*1f740*/  MOV R63, R14 ;  /* 0x0000000e003f7202 */ /* 0x000fe40000000f00 */
[----:B------:R-:W-:-:S02]  /*1f750*/  MOV R64, R15 ;  /* 0x0000000f00407202 */ /* 0x000fc40000000f00 */
[----:B------:R-:W-:Y:S01]  /*1f760*/  LOP3.LUT R5, R15, R5, R10, 0x96, !PT ;  /* 0x000000050f057212 */ /* 0x000fe200078e960a */
[----:B------:R1:W-:Y:S03]  /*1f770*/  STG.E.64 desc[UR36][R8.64+0x8], R62 ;  /* 0x0000083e08007986 */ /* 0x0003e6000c101b24 */
[----:B------:R-:W-:-:S04]  /*1f780*/  LOP3.LUT R65, R5, R3, RZ, 0x3c, !PT ;  /* 0x0000000305417212 */ /* 0x000fc800078e3cff */
[----:B------:R-:W-:Y:S01]  /*1f790*/  IADD3 R3, PT, PT, R65, R20, RZ ;  /* 0x0000001441037210 */ /* 0x000fe20007ffe0ff */
[----:B------:R1:W-:Y:S03]  /*1f7a0*/  STG.E.64 desc[UR36][R8.64+0x10], R64 ;  /* 0x0000104008007986 */ /* 0x0003e6000c101b24 */
[----:B------:R-:W-:-:S05]  /*1f7b0*/  I2FP.F32.U32 R3, R3 ;  /* 0x0000000300037245 */ /* 0x000fca0000201000 */
[----:B------:R-:W-:-:S04]  /*1f7c0*/  FFMA R3, R3, R4, 1.1641532182693481445e-10 ;  /* 0x2f00000003037423 */ /* 0x000fc80000000004 */
[----:B------:R2:W3:Y:S01]  /*1f7d0*/  F2F.F64.F32 R4, R3 ;  /* 0x0000000300047310 */ /* 0x0004e20000201800 */
[----:B------:R-:W-:-:S13]  /*1f7e0*/  FSETP.GEU.AND P0, PT, R3, 1.175494350822287508e-38, PT ;  /* 0x008000000300780b */ /* 0x000fda0003f0e000 */
[----:B--2---:R-:W-:-:S05]  /*1f7f0*/  @!P0 FMUL R3, R3, 8388608 ;  /* 0x4b00000003038820 */ /* 0x004fca0000400000 */
[----:B------:R-:W-:-:S04]  /*1f800*/  IADD3 R10, PT, PT, R3, -0x3f2aaaab, RZ ;  /* 0xc0d55555030a7810 */ /* 0x000fc80007ffe0ff */
[----:B------:R-:W-:-:S04]  /*1f810*/  LOP3.LUT R21, R10, 0xff800000, RZ, 0xc0, !PT ;  /* 0xff8000000a157812 */ /* 0x000fc800078ec0ff */
[-C--:B------:R-:W-:Y:S02]  /*1f820*/  IADD3 R10, PT, PT, R3, -R21.reuse, RZ ;  /* 0x80000015030a7210 */ /* 0x080fe40007ffe0ff */
[----:B------:R-:W-:-:S03]  /*1f830*/  I2FP.F32.S32 R21, R21 ;  /* 0x0000001500157245 */ /* 0x000fc60000201400 */
[----:B------:R-:W-:-:S04]  /*1f840*/  FADD R22, R10, -1 ;  /* 0xbf8000000a167421 */ /* 0x000fc80000000000 */
[----:B------:R-:W-:-:S04]  /*1f850*/  FFMA R10, R22, -R11, 0.14084610342979431152 ;  /* 0x3e1039f6160a7423 */ /* 0x000fc8000000080b */
[----:B------:R-:W-:-:S04]  /*1f860*/  FFMA R10, R22, R10, -0.12148627638816833496 ;  /* 0xbdf8cdcc160a7423 */ /* 0x000fc8000000000a */
[----:B------:R-:W-:-:S04]  /*1f870*/  FFMA R10, R22, R10, 0.13980610668659210205 ;  /* 0x3e0f2955160a7423 */ /* 0x000fc8000000000a */
[----:B------:R-:W-:-:S04]  /*1f880*/  FFMA R10, R22, R10, -0.16684235632419586182 ;  /* 0xbe2ad8b9160a7423 */ /* 0x000fc8000000000a */
[C---:B------:R-:W-:Y:S02]  /*1f890*/  FFMA R19, R22.reuse, R10, 0.20012299716472625732 ;  /* 0x3e4ced0b16137423 */ /* 0x040fe4000000000a */
[----:B------:R-:W3:Y:S02]  /*1f8a0*/  LDC.64 R10, c[0x0][0x3a8] ;  /* 0x0000ea00ff0a7b82 */ /* 0x000ee40000000a00 */
[----:B------:R-:W-:-:S04]  /*1f8b0*/  FFMA R19, R22, R19, -0.24999669194221496582 ;  /* 0xbe7fff2216137423 */ /* 0x000fc80000000013 */
[----:B------:R-:W-:-:S04]  /*1f8c0*/  FFMA R19, R22, R19, 0.33333182334899902344 ;  /* 0x3eaaaa7816137423 */ /* 0x000fc80000000013 */
[C---:B------:R-:W-:Y:S01]  /*1f8d0*/  FFMA R24, R22.reuse, R19, -0.5 ;  /* 0xbf00000016187423 */ /* 0x040fe20000000013 */
[----:B------:R-:W-:Y:S02]  /*1f8e0*/  FSEL R19, RZ, -23, P0 ;  /* 0xc1b80000ff137808 */ /* 0x000fe40000000000 */
[----:B------:R-:W-:Y:S01]  /*1f8f0*/  ISETP.GT.U32.AND P0, PT, R3, 0x7f7fffff, PT ;  /* 0x7f7fffff0300780c */ /* 0x000fe20003f04070 */
[C---:B------:R-:W-:Y:S02]  /*1f900*/  FMUL R24, R22.reuse, R24 ;  /* 0x0000001816187220 */ /* 0x040fe40000400000 */
[----:B------:R-:W-:Y:S01]  /*1f910*/  FFMA R19, R21, 1.1920928955078125e-07, R19 ;  /* 0x3400000015137823 */ /* 0x000fe20000000013 */
[----:B------:R-:W-:Y:S02]  /*1f920*/  IMAD.MOV.U32 R21, RZ, RZ, R12 ;  /* 0x000000ffff157224 */ /* 0x000fe400078e000c */
[----:B------:R-:W-:Y:S01]  /*1f930*/  FFMA R24, R22, R24, R22 ;  /* 0x0000001816187223 */ /* 0x000fe20000000016 */
[----:B------:R-:W-:-:S03]  /*1f940*/  MOV R12, 0x7f800000 ;  /* 0x7f800000000c7802 */ /* 0x000fc60000000f00 */
[----:B------:R-:W-:Y:S01]  /*1f950*/  FFMA R19, R19, 0.69314718246459960938, R24 ;  /* 0x3f31721813137823 */ /* 0x000fe20000000018 */
[----:B------:R1:W-:Y:S02]  /*1f960*/  STG.E.64 desc[UR36][R8.64], R20 ;  /* 0x0000001408007986 */ /* 0x0003e4000c101b24 */
[C---:B------:R-:W-:Y:S02]  /*1f970*/  @P0 FFMA R19, R3.reuse, R12, +INF ;  /* 0x7f80000003130423 */ /* 0x040fe4000000000c */
[----:B---3--:R1:W-:Y:S01]  /*1f980*/  STG.E.64 desc[UR36][R10.64+0x98], R4 ;  /* 0x000098040a007986 */ /* 0x0083e2000c101b24 */
[----:B------:R-:W-:-:S04]  /*1f990*/  FSETP.NEU.AND P0, PT, R3, RZ, PT ;  /* 0x000000ff0300720b */ /* 0x000fc80003f0d000 */
[----:B------:R-:W-:-:S04]  /*1f9a0*/  FSEL R19, -R19, +INF , P0 ;  /* 0x7f80000013137808 */ /* 0x000fc80000000100 */
[----:B------:R1:W2:Y:S01]  /*1f9b0*/  F2F.F64.F32 R74, R19 ;  /* 0x00000013004a7310 */ /* 0x0002a20000201800 */
[----:B------:R-:W-:Y:S05]  /*1f9c0*/  BRA `(.L_x_383) ;  /* 0x0000000800fc7947 */ /* 0x000fea0003800000 */
.L_x_382:
[----:B------:R-:W1:Y:S01]  /*1f9d0*/  I2F.F64 R72, R72 ;  /* 0x0000004800487312 */ /* 0x000e620000201c00 */
[----:B------:R-:W-:Y:S02]  /*1f9e0*/  HFMA2 R5, -RZ, RZ, 1.96875, 0 ;  /* 0x3fe00000ff057431 */ /* 0x000fe400000001ff */
[----:B------:R-:W-:-:S06]  /*1f9f0*/  IMAD.MOV.U32 R4, RZ, RZ, 0x0 ;  /* 0x00000000ff047424 */ /* 0x000fcc00078e00ff */
[----:B-1----:R-:W-:-:S06]  /*1fa00*/  DFMA R72, R72, R4, -1 ;  /* 0xbff000004848742b */ /* 0x002fcc0000000004 */
[----:B------:R-:W1:Y:S02]  /*1fa10*/  F2F.F32.F64 R22, R72 ;  /* 0x0000004800167310 */ /* 0x000e640000301000 */
[----:B-1----:R-:W-:-:S06]  /*1fa20*/  FMUL R3, R22, 0.5 ;  /* 0x3f00000016037820 */ /* 0x002fcc0000400000 */
[----:B------:R-:W-:Y:S08]  /*1fa30*/  FRND.FLOOR R19, R22 ;  /* 0x0000001600137307 */ /* 0x000ff00000205000 */
[----:B------:R-:W1:Y:S02]  /*1fa40*/  FRND.TRUNC R3, R3 ;  /* 0x0000000300037307 */ /* 0x000e64000020d000 */
[----:B-1----:R-:W-:-:S04]  /*1fa50*/  FADD R3, R3, R3 ;  /* 0x0000000303037221 */ /* 0x002fc80000000000 */
[----:B------:R-:W-:-:S07]  /*1fa60*/  FADD R22, R22, -R3 ;  /* 0x8000000316167221 */ /* 0x000fce0000000000 */
.L_x_388:
[----:B------:R-:W1:Y:S02]  /*1fa70*/  LDC.64 R20, c[0x0][0x380] ;  /* 0x0000e000ff147b82 */ /* 0x000e640000000a00 */
[----:B-1----:R-:W2:Y:S04]  /*1fa80*/  LDG.E.64 R10, desc[UR36][R20.64] ;  /* 0x00000024140a7981 */ /* 0x002ea8000c1e1b00 */
[----:B------:R-:W3:Y:S04]  /*1fa90*/  LDG.E.64 R64, desc[UR36][R20.64+0x10] ;  /* 0x0000102414407981 */ /* 0x000ee8000c1e1b00 */
[----:B------:R-:W4:Y:S01]  /*1faa0*/  LDG.E.64 R62, desc[UR36][R20.64+0x8] ;  /* 0x00000824143e7981 */ /* 0x000f22000c1e1b00 */
[----:B------:R-:W1:Y:S01]  /*1fab0*/  MUFU.RCP64H R5, R73 ;  /* 0x0000004900057308 */ /* 0x000e620000001800 */
[----:B------:R-:W0:Y:S01]  /*1fac0*/  LDC.64 R24, c[0x0][0x3a8] ;  /* 0x0000ea00ff187b82 */ /* 0x000e220000000a00 */
[----:B------:R-:W-:Y:S06]  /*1fad0*/  BSSY.RECONVERGENT B2, `(.L_x_384) ;  /* 0x0000030000027945 */ /* 0x000fec0003800200 */
[----:B------:R-:W1:Y:S02]  /*1fae0*/  F2F.F32.F64 R76, R72 ;  /* 0x00000048004c7310 */ /* 0x000e640000301000 */
[----:B-1----:R-:W-:-:S02]  /*1faf0*/  FSETP.NEU.AND P4, PT, R76, RZ, PT ;  /* 0x000000ff4c00720b */ /* 0x002fc40003f8d000 */
[----:B--2---:R-:W-:Y:S02]  /*1fb00*/  SHF.R.U32.HI R3, RZ, 0x2, R11 ;  /* 0x00000002ff037819 */ /* 0x004fe4000001160b */
[----:B------:R-:W-:Y:S02]  /*1fb10*/  IADD3 R66, PT, PT, R10, 0x587c5, RZ ;  /* 0x000587c50a427810 */ /* 0x000fe40007ffe0ff */
[----:B------:R-:W-:Y:S01]  /*1fb20*/  LOP3.LUT R3, R3, R11, RZ, 0x3c, !PT ;  /* 0x0000000b03037212 */ /* 0x000fe200078e3cff */
[----:B---3--:R-:W-:Y:S01]  /*1fb30*/  IMAD.MOV.U32 R75, RZ, RZ, R64 ;  /* 0x000000ffff4b7224 */ /* 0x008fe200078e0040 */
[----:B------:R-:W-:Y:S02]  /*1fb40*/  SHF.L.U32 R4, R65, 0x4, RZ ;  /* 0x0000000441047819 */ /* 0x000fe400000006ff */
[----:B------:R-:W-:Y:S01]  /*1fb50*/  MOV R10, 0x2f800000 ;  /* 0x2f800000000a7802 */ /* 0x000fe20000000f00 */
[----:B------:R-:W-:Y:S01]  /*1fb60*/  IMAD.SHL.U32 R8, R3, 0x2, RZ ;  /* 0x0000000203087824 */ /* 0x000fe200078e00ff */
[----:B----4-:R-:W-:-:S02]  /*1fb70*/  MOV R74, R63 ;  /* 0x0000003f004a7202 */ /* 0x010fc40000000f00 */
[----:B------:R-:W-:Y:S02]  /*1fb80*/  MOV R67, R62 ;  /* 0x0000003e00437202 */ /* 0x000fe40000000f00 */
[----:B------:R-:W-:Y:S01]  /*1fb90*/  LOP3.LUT R11, R65, R4, R8, 0x96, !PT ;  /* 0x00000004410b7212 */ /* 0x000fe200078e9608 */
[----:B------:R1:W-:Y:S01]  /*1fba0*/  STG.E.64 desc[UR36][R20.64+0x8], R74 ;  /* 0x0000084a14007986 */ /* 0x0003e2000c101b24 */
[----:B------:R-:W-:Y:S02]  /*1fbb0*/  MOV R4, 0x1 ;  /* 0x0000000100047802 */ /* 0x000fe40000000f00 */
[----:B------:R-:W-:Y:S01]  /*1fbc0*/  LOP3.LUT R79, R11, R3, RZ, 0x3c, !PT ;  /* 0x000000030b4f7212 */ /* 0x000fe200078e3cff */
[----:B------:R2:W-:Y:S01]  /*1fbd0*/  STG.E.64 desc[UR36][R20.64], R66 ;  /* 0x0000004214007986 */ /* 0x0005e2000c101b24 */
[----:B------:R-:W-:Y:S02]  /*1fbe0*/  MOV R78, R65 ;  /* 0x00000041004e7202 */ /* 0x000fe40000000f00 */
[----:B------:R-:W-:Y:S01]  /*1fbf0*/  DFMA R8, -R72, R4, 1 ;  /* 0x3ff000004808742b */ /* 0x000fe20000000104 */
[----:B------:R-:W-:-:S02]  /*1fc00*/  IMAD.IADD R3, R79, 0x1, R66 ;  /* 0x000000014f037824 */ /* 0x000fc400078e0242 */
[----:B------:R2:W-:Y:S03]  /*1fc10*/  STG.E.64 desc[UR36][R20.64+0x10], R78 ;  /* 0x0000104e14007986 */ /* 0x0005e6000c101b24 */
[----:B------:R-:W-:Y:S02]  /*1fc20*/  I2FP.F32.U32 R3, R3 ;  /* 0x0000000300037245 */ /* 0x000fe40000201000 */
[----:B------:R-:W-:-:S03]  /*1fc30*/  DFMA R8, R8, R8, R8 ;  /* 0x000000080808722b */ /* 0x000fc60000000008 */
[----:B------:R-:W-:-:S05]  /*1fc40*/  FFMA R3, R3, R10, 1.1641532182693481445e-10 ;  /* 0x2f00000003037423 */ /* 0x000fca000000000a */
[----:B------:R-:W-:Y:S02]  /*1fc50*/  DFMA R4, R4, R8, R4 ;  /* 0x000000080404722b */ /* 0x000fe40000000004 */
[----:B------:R-:W0:Y:S06]  /*1fc60*/  F2F.F64.F32 R8, R3 ;  /* 0x0000000300087310 */ /* 0x000e2c0000201800 */
[----:B------:R-:W-:-:S08]  /*1fc70*/  DFMA R10, -R72, R4, 1 ;  /* 0x3ff00000480a742b */ /* 0x000fd00000000104 */
[----:B------:R-:W-:Y:S01]  /*1fc80*/  DFMA R4, R4, R10, R4 ;  /* 0x0000000a0404722b */ /* 0x000fe20000000004 */
[----:B0-----:R2:W-:Y:S01]  /*1fc90*/  STG.E.64 desc[UR36][R24.64+0x98], R8 ;  /* 0x0000980818007986 */ /* 0x0015e2000c101b24 */
[----:B------:R-:W-:-:S08]  /*1fca0*/  DMUL R10, R8, 10 ;  /* 0x40240000080a7828 */ /* 0x000fd00000000000 */
[----:B------:R-:W-:Y:S02]  /*1fcb0*/  DMUL R12, R10, R4 ;  /* 0x000000040a0c7228 */ /* 0x000fe40000000000 */
[----:B------:R-:W-:Y:S01]  /*1fcc0*/  FSETP.GEU.AND P1, PT, |R11|, 6.5827683646048100446e-37, PT ;  /* 0x036000000b00780b */ /* 0x000fe20003f2e200 */
[----:B-1----:R-:W-:Y:S01]  /*1fcd0*/  IMAD.MOV.U32 R74, RZ, RZ, R10 ;  /* 0x000000ffff4a7224 */ /* 0x002fe200078e000a */
[----:B------:R-:W-:-:S04]  /*1fce0*/  MOV R75, R11 ;  /* 0x0000000b004b7202 */ /* 0x000fc80000000f00 */
[----:B------:R-:W-:-:S08]  /*1fcf0*/  DFMA R14, -R72, R12, R10 ;  /* 0x0000000c480e722b */ /* 0x000fd0000000010a */
[----:B------:R-:W-:-:S10]  /*1fd00*/  DFMA R4, R4, R14, R12 ;  /* 0x0000000e0404722b */ /* 0x000fd4000000000c */
[----:B------:R-:W-:-:S05]  /*1fd10*/  FFMA R3, RZ, R73, R5 ;  /* 0x00000049ff037223 */ /* 0x000fca0000000005 */
[----:B------:R-:W-:-:S13]  /*1fd20*/  FSETP.GT.AND P0, PT, |R3|, 1.469367938527859385e-39, PT ;  /* 0x001000000300780b */ /* 0x000fda0003f04200 */
[----:B--2---:R-:W-:Y:S05]  /*1fd30*/  @P0 BRA P1, `(.L_x_385) ;  /* 0x0000000000240947 */ /* 0x004fea0000800000 */
[----:B------:R-:W-:Y:S05]  /*1fd40*/  BMOV.32.CLEAR RZ, B5 ;  /* 0x0000000005ff7355 */ /* 0x000fea0000100000 */
[----:B------:R-:W-:Y:S01]  /*1fd50*/  MOV R12, R10 ;  /* 0x0000000a000c7202 */ /* 0x000fe20000000f00 */
[----:B------:R-:W-:Y:S01]  /*1fd60*/  IMAD.MOV.U32 R13, RZ, RZ, R11 ;  /* 0x000000ffff0d7224 */ /* 0x000fe200078e000b */
[----:B------:R-:W-:Y:S02]  /*1fd70*/  MOV R8, R72 ;  /* 0x0000004800087202 */ /* 0x000fe40000000f00 */
[----:B------:R-:W-:Y:S02]  /*1fd80*/  MOV R9, R73 ;  /* 0x0000004900097202 */ /* 0x000fe40000000f00 */
[----:B------:R-:W-:-:S07]  /*1fd90*/  MOV R3, 0x1fdb0 ;  /* 0x0001fdb000037802 */ /* 0x000fce0000000f00 */
[----:B-----5:R-:W-:Y:S05]  /*1fda0*/  CALL.REL.NOINC `($__internal_1_$__cuda_sm20_div_rn_f64_full) ;  /* 0x000000e000b07944 */ /* 0x020fea0003c00000 */
[----:B------:R-:W-:Y:S01]  /*1fdb0*/  IMAD.MOV.U32 R4, RZ, RZ, R24 ;  /* 0x000000ffff047224 */ /* 0x000fe200078e0018 */
[----:B------:R-:W-:-:S07]  /*1fdc0*/  MOV R5, R25 ;  /* 0x0000001900057202 */ /* 0x000fce0000000f00 */
.L_x_385:
[----:B------:R-:W-:Y:S05]  /*1fdd0*/  BSYNC.RECONVERGENT B2 ;  /* 0x0000000000027941 */ /* 0x000fea0003800200 */
.L_x_384:
[----:B------:R-:W0:Y:S01]  /*1fde0*/  F2F.F32.F64 R13, R4 ;  /* 0x00000004000d7310 */ /* 0x000e220000301000 */
[----:B------:R-:W-:Y:S01]  /*1fdf0*/  HFMA2 R11, -RZ, RZ, 0.771484375, 0.21533203125 ;  /* 0x3a2c32e4ff0b7431 */ /* 0x000fe200000001ff */
[----:B------:R-:W-:Y:S01]  /*1fe00*/  BSSY.RECONVERGENT B0, `(.L_x_386) ;  /* 0x0000053000007945 */ /* 0x000fe20003800200 */
[C---:B0-----:R-:W-:Y:S01]  /*1fe10*/  FMUL R3, |R13|.reuse, 16777216 ;  /* 0x4b8000000d037820 */ /* 0x041fe20000400200 */
        /* <DEDUP_REMOVED lines=35> */
[----:B------:R-:W0:Y:S01]  /*20050*/  FRND R8, R5 ;  /* 0x0000000500087307 */ /* 0x000e220000201000 */
[----:B------:R-:W-:Y:S01]  /*20060*/  FADD R12, R3, -R12 ;  /* 0x8000000c030c7221 */ /* 0x000fe20000000000 */
[----:B------:R-:W-:Y:S01]  /*20070*/  FFMA R4, R76, R4, -R5 ;  /* 0x000000044c047223 */ /* 0x000fe20000000805 */
[----:B------:R-:W-:-:S03]  /*20080*/  FSETP.GEU.AND P1, PT, R5, RZ, PT ;  /* 0x000000ff0500720b */ /* 0x000fc60003f2e000 */
[----:B------:R-:W-:Y:S01]  /*20090*/  FFMA R4, R76, R12, R4 ;  /* 0x0000000c4c047223 */ /* 0x000fe20000000004 */
[----:B0-----:R-:W-:Y:S01]  /*200a0*/  FADD R3, R5, -R8 ;  /* 0x8000000805037221 */ /* 0x001fe20000000000 */
[----:B------:R-:W-:-:S03]  /*200b0*/  FSETP.GT.AND P0, PT, R8, RZ, PT ;  /* 0x000000ff0800720b */ /* 0x000fc60003f04000 */
[----:B------:R-:W-:Y:S01]  /*200c0*/  FADD R3, R4, R3 ;  /* 0x0000000304037221 */ /* 0x000fe20000000000 */
[----:B------:R-:W-:Y:S02]  /*200d0*/  SEL R8, RZ, 0x83000000, P0 ;  /* 0x83000000ff087807 */ /* 0x000fe40000000000 */
[----:B------:R-:W-:Y:S01]  /*200e0*/  FSETP.GT.AND P0, PT, |R5|, 152, PT ;  /* 0x431800000500780b */ /* 0x000fe20003f04200 */
[C---:B------:R-:W-:Y:S02]  /*200f0*/  FFMA R4, R3.reuse, R9, 0.0013391353422775864601 ;  /* 0x3aaf85ed03047423 */ /* 0x040fe40000000009 */
[----:B------:R-:W0:Y:S01]  /*20100*/  F2I.NTZ R9, R5 ;  /* 0x0000000500097305 */ /* 0x000e220000203100 */
[----:B------:R-:W-:Y:S02]  /*20110*/  VIADD R10, R8, 0x7f000000 ;  /* 0x7f000000080a7836 */ /* 0x000fe40000000000 */
[----:B------:R-:W-:-:S04]  /*20120*/  FFMA R4, R3, R4, 0.0096188392490148544312 ;  /* 0x3c1d985603047423 */ /* 0x000fc80000000004 */
[----:B------:R-:W-:-:S04]  /*20130*/  FFMA R4, R3, R4, 0.055503588169813156128 ;  /* 0x3d6357bb03047423 */ /* 0x000fc80000000004 */
[----:B------:R-:W-:-:S04]  /*20140*/  FFMA R4, R3, R4, 0.24022644758224487305 ;  /* 0x3e75fdec03047423 */ /* 0x000fc80000000004 */
[----:B------:R-:W-:Y:S01]  /*20150*/  FFMA R4, R3, R4, 0.69314718246459960938 ;  /* 0x3f31721803047423 */ /* 0x000fe20000000004 */
[----:B0-----:R-:W-:-:S03]  /*20160*/  LEA R9, R9, -R8, 0x17 ;  /* 0x8000000809097211 */ /* 0x001fc600078eb8ff */
[----:B------:R-:W-:Y:S01]  /*20170*/  FFMA R4, R3, R4, 1 ;  /* 0x3f80000003047423 */ /* 0x000fe20000000004 */
[----:B------:R-:W-:-:S03]  /*20180*/  HFMA2 R3, -RZ, RZ, 1.875, 0 ;  /* 0x3f800000ff037431 */ /* 0x000fc600000001ff */
        /* <DEDUP_REMOVED lines=22> */
[----:B------:R-:W-:Y:S02]  /*202f0*/  @!P1 FSETP.NEU.AND P2, PT, |R22|, 1, PT ;  /* 0x3f8000001600980b */ /* 0x000fe40003f4d200 */
[----:B------:R-:W-:Y:S02]  /*20300*/  @!P1 FSETP.NEU.AND P0, PT, R19, R76, PT ;  /* 0x0000004c1300920b */ /* 0x000fe40003f0d000 */
[----:B------:R-:W-:-:S04]  /*20310*/  @!P1 FSEL R4, R4, -R4, P2 ;  /* 0x8000000404049208 */ /* 0x000fc80001000000 */
[----:B------:R-:W-:-:S07]  /*20320*/  @!P1 FSEL R3, R4, +QNAN , !P0 ;  /* 0x7fffffff04039808 */ /* 0x000fce0004000000 */
.L_x_387:
[----:B------:R-:W-:Y:S05]  /*20330*/  BSYNC.RECONVERGENT B0 ;  /* 0x0000000000007941 */ /* 0x000fea0003800200 */
.L_x_386:
[----:B------:R-:W0:Y:S02]  /*20340*/  LDC.64 R8, c[0x0][0x380] ;  /* 0x0000e000ff087b82 */ /* 0x000e240000000a00 */
[----:B0-----:R-:W2:Y:S04]  /*20350*/  LDG.E.64 R10, desc[UR36][R8.64] ;  /* 0x00000024080a7981 */ /* 0x001ea8000c1e1b00 */
[----:B------:R-:W3:Y:S04]  /*20360*/  LDG.E.64 R20, desc[UR36][R8.64+0x10] ;  /* 0x0000102408147981 */ /* 0x000ee8000c1e1b00 */
[----:B------:R-:W4:Y:S01]  /*20370*/  LDG.E.64 R14, desc[UR36][R8.64+0x8] ;  /* 0x00000824080e7981 */ /* 0x000f22000c1e1b00 */
[----:B------:R-:W-:Y:S01]  /*20380*/  DADD R4, -R74, R72 ;  /* 0x000000004a047229 */ /* 0x000fe20000000148 */
[----:B------:R-:W-:Y:S01]  /*20390*/  MOV R12, 0x3bbb989d ;  /* 0x3bbb989d000c7802 */ /* 0x000fe20000000f00 */
[----:B------:R-:W-:-:S02]  /*203a0*/  IMAD.MOV.U32 R25, RZ, RZ, 0x437c0000 ;  /* 0x437c0000ff197424 */ /* 0x000fc400078e00ff */
[----:B------:R-:W-:-:S06]  /*203b0*/  HFMA2 R62, -RZ, RZ, 0.1171875, 0 ;  /* 0x2f800000ff3e7431 */ /* 0x000fcc00000001ff */
[----:B------:R2:W0:Y:S02]  /*203c0*/  F2F.F32.F64 R4, R4 ;  /* 0x0000000400047310 */ /* 0x0004240000301000 */
[----:B--2---:R-:W-:-:S04]  /*203d0*/  SHF.R.U32.HI R5, RZ, 0x2, R11 ;  /* 0x00000002ff057819 */ /* 0x004fc8000001160b */
[----:B------:R-:W-:Y:S01]  /*203e0*/  LOP3.LUT R11, R5, R11, RZ, 0x3c, !PT ;  /* 0x0000000b050b7212 */ /* 0x000fe200078e3cff */
[----:B0-----:R-:W-:Y:S01]  /*203f0*/  FFMA.SAT R5, R4, R12, 0.5 ;  /* 0x3f00000004057423 */ /* 0x001fe2000000200c */
[----:B---3--:R-:W-:Y:S01]  /*20400*/  SHF.L.U32 R13, R21, 0x4, RZ ;  /* 0x00000004150d7819 */ /* 0x008fe200000006ff */
[----:B------:R-:W-:Y:S01]  /*20410*/  IMAD.MOV.U32 R66, RZ, RZ, R21 ;  /* 0x000000ffff427224 */ /* 0x000fe200078e0015 */
[----:B------:R-:W-:Y:S01]  /*20420*/  SHF.L.U32 R24, R11, 0x1, RZ ;  /* 0x000000010b187819 */ /* 0x000fe200000006ff */
[----:B------:R-:W-:Y:S01]  /*20430*/  FFMA.RM R12, R5, R25, 12582913 ;  /* 0x4b400001050c7423 */ /* 0x000fe20000004019 */
[----:B----4-:R-:W-:Y:S01]  /*20440*/  IMAD.MOV.U32 R64, RZ, RZ, R15 ;  /* 0x000000ffff407224 */ /* 0x010fe200078e000f */
[----:B------:R-:W-:Y:S02]  /*20450*/  MOV R65, R20 ;  /* 0x0000001400417202 */ /* 0x000fe40000000f00 */
[----:B------:R-:W-:Y:S01]  /*20460*/  LOP3.LUT R13, R21, R13, R24, 0x96, !PT ;  /* 0x0000000d150d7212 */ /* 0x000fe200078e9618 */
[----:B------:R-:W-:Y:S01]  /*20470*/  FADD R5, R12, -12583039 ;  /* 0xcb40007f0c057421 */ /* 0x000fe20000000000 */
[----:B------:R-:W-:Y:S01]  /*20480*/  VIADD R24, R10, 0x587c5 ;  /* 0x000587c50a187836 */ /* 0x000fe20000000000 */
[----:B------:R-:W-:Y:S01]  /*20490*/  SHF.L.U32 R12, R12, 0x17, RZ ;  /* 0x000000170c0c7819 */ /* 0x000fe200000006ff */
[----:B------:R1:W-:Y:S01]  /*204a0*/  STG.E.64 desc[UR36][R8.64+0x8], R64 ;  /* 0x0000084008007986 */ /* 0x0003e2000c101b24 */
[----:B------:R-:W-:Y:S01]  /*204b0*/  LOP3.LUT R67, R13, R11, RZ, 0x3c, !PT ;  /* 0x0000000b0d437212 */ /* 0x000fe200078e3cff */
[----:B------:R-:W-:Y:S01]  /*204c0*/  FFMA R5, R4, 1.4426950216293334961, -R5 ;  /* 0x3fb8aa3b04057823 */ /* 0x000fe20000000805 */
[----:B------:R-:W0:Y:S01]  /*204d0*/  LDC.64 R10, c[0x0][0x3a8] ;  /* 0x0000ea00ff0a7b82 */ /* 0x000e220000000a00 */
[----:B------:R-:W-:-:S02]  /*204e0*/  MOV R25, R14 ;  /* 0x0000000e00197202 */ /* 0x000fc40000000f00 */
[----:B------:R-:W-:Y:S01]  /*204f0*/  IADD3 R13, PT, PT, R67, R24, RZ ;  /* 0x00000018430d7210 */ /* 0x000fe20007ffe0ff */
[----:B------:R-:W-:Y:S01]  /*20500*/  FFMA R5, R4, 1.925963033500011079e-08, R5 ;  /* 0x32a5706004057823 */ /* 0x000fe20000000005 */
[----:B------:R1:W-:Y:S02]  /*20510*/  STG.E.64 desc[UR36][R8.64+0x10], R66 ;  /* 0x0000104208007986 */ /* 0x0003e4000c101b24 */
[----:B------:R-:W-:Y:S02]  /*20520*/  I2FP.F32.U32 R4, R13 ;  /* 0x0000000d00047245 */ /* 0x000fe40000201000 */
[----:B------:R2:W3:Y:S01]  /*20530*/  MUFU.EX2 R13, R5 ;  /* 0x00000005000d7308 */ /* 0x0004e20000000800 */
[----:B------:R1:W-:Y:S02]  /*20540*/  STG.E.64 desc[UR36][R8.64], R24 ;  /* 0x0000001808007986 */ /* 0x0003e4000c101b24 */
[----:B------:R-:W-:-:S05]  /*20550*/  FFMA R62, R4, R62, 1.1641532182693481445e-10 ;  /* 0x2f000000043e7423 */ /* 0x000fca000000003e */
[----:B--2---:R-:W0:Y:S01]  /*20560*/  F2F.F64.F32 R4, R62 ;  /* 0x0000003e00047310 */ /* 0x004e220000201800 */
[----:B---3--:R-:W-:-:S04]  /*20570*/  FMUL R12, R12, R13 ;  /* 0x0000000d0c0c7220 */ /* 0x008fc80000400000 */
[----:B------:R-:W-:Y:S01]  /*20580*/  FMUL R3, R12, R3 ;  /* 0x000000030c037220 */ /* 0x000fe20000400000 */
[----:B0-----:R1:W-:Y:S04]  /*20590*/  STG.E.64 desc[UR36][R10.64+0x98], R4 ;  /* 0x000098040a007986 */ /* 0x0013e8000c101b24 */
[----:B------:R-:W-:-:S13]  /*205a0*/  FSETP.GT.AND P0, PT, R3, R62, PT ;  /* 0x0000003e0300720b */ /* 0x000fda0003f04000 */
[----:B-1----:R-:W-:Y:S05]  /*205b0*/  @!P0 BRA `(.L_x_388) ;  /* 0xfffffff4002c8947 */ /* 0x002fea000383ffff */
.L_x_383:
[----:B------:R-:W-:Y:S05]  /*205c0*/  BSYNC.RECONVERGENT B1 ;  /* 0x0000000000017941 */ /* 0x000fea0003800200 */
.L_x_381:
[----:B-----5:R-:W-:-:S06]  /*205d0*/  IMAD.WIDE R70, R51, 0x8, R70 ;  /* 0x0000000833467825 */ /* 0x020fcc00078e0246 */
[----:B------:R-:W3:Y:S01]  /*205e0*/  LD.E.64 R70, desc[UR36][R70.64] ;  /* 0x0000002446467980 */ /* 0x000ee2000c101b00 */
[----:B------:R-:W1:Y:S01]  /*205f0*/  LDC.64 R14, c[0x0][0x3a0] ;  /* 0x0000e800ff0e7b82 */ /* 0x000e620000000a00 */
[----:B------:R-:W-:Y:S01]  /*20600*/  UMOV UR4, 0xf6c91c1b ;  /* 0xf6c91c1b00047882 */ /* 0x000fe20000000000 */
[----:B------:R-:W-:Y:S01]  /*20610*/  UMOV UR5, 0x3b30b0ed ;  /* 0x3b30b0ed00057882 */ /* 0x000fe20000000000 */
[----:B------:R-:W-:Y:S01]  /*20620*/  IMAD.WIDE R60, R56, 0x8, R60 ;  /* 0x00000008383c7825 */ /* 0x000fe200078e023c */
[----:B--2---:R-:W-:-:S08]  /*20630*/  DMUL R74, R74, UR4 ;  /* 0x000000044a4a7c28 */ /* 0x004fd00008000000 */
[----:B---3--:R-:W-:-:S07]  /*20640*/  DMUL R70, R74, R70 ;  /* 0x000000464a467228 */ /* 0x008fce0000000000 */
[----:B------:R-:W-:Y:S04]  /*20650*/  ST.E.64 desc[UR36][R60.64], R70 ;  /* 0x000000463c007985 */ /* 0x000fe8000c101b24 */
[----:B-1----:R-:W2:Y:S01]  /*20660*/  LDG.E.64 R4, desc[UR36][R14.64+0x128] ;  /* 0x000128240e047981 */ /* 0x002ea2000c1e1b00 */
[----:B------:R-:W1:Y:S01]  /*20670*/  LDC.64 R20, c[0x0][0x388] ;  /* 0x0000e200ff147b82 */ /* 0x000e620000000a00 */
[----:B------:R-:W-:Y:S02]  /*20680*/  HFMA2 R10, -RZ, RZ, 0.0001847743988037109375, -0.0035686492919921875 ;  /* 0x0a0e9b4fff0a7431 */ /* 0x000fe400000001ff */
[----:B--2---:R-:W-:-:S05]  /*20690*/  IMAD.WIDE R4, R0, 0x8, R4 ;  /* 0x0000000800047825 */ /* 0x004fca00078e0204 */
[----:B------:R-:W2:Y:S01]  /*206a0*/  LD.E.64 R12, desc[UR36][R4.64] ;  /* 0x00000024040c7980 */ /* 0x000ea2000c101b00 */
[----:B------:R-:W-:-:S06]  /*206b0*/  IMAD.MOV.U32 R11, RZ, RZ, 0x3b92e3b4 ;  /* 0x3b92e3b4ff0b7424 */ /* 0x000fcc00078e00ff */
[----:B--2---:R-:W-:-:S14]  /*206c0*/  DSETP.GT.AND P0, PT, R12, R10, PT ;  /* 0x0000000a0c00722a */ /* 0x004fdc0003f04000 */
[----:B-1----:R-:W2:Y:S02]  /*206d0*/  @P0 LDG.E.64 R4, desc[UR36][R20.64+0x40] ;  /* 0x0000402414040981 */ /* 0x002ea4000c1e1b00 */
[----:B--2---:R-:W-:-:S05]  /*206e0*/  @P0 IMAD.WIDE R4, R56, 0x8, R4 ;  /* 0x0000000838040825 */ /* 0x004fca00078e0204 */
[----:B------:R-:W2:Y:S02]  /*206f0*/  @P0 LD.E.64 R8, desc[UR36][R4.64] ;  /* 0x0000002404080980 */ /* 0x000ea4000c101b00 */
[----:B--2---:R-:W-:-:S07]  /*20700*/  @P0 DADD R8, R12, R8 ;  /* 0x000000000c080229 */ /* 0x004fce0000000008 */
[----:B------:R1:W-:Y:S04]  /*20710*/  @P0 ST.E.64 desc[UR36][R4.64], R8 ;  /* 0x0000000804000985 */ /* 0x0003e8000c101b24 */
[----:B-1----:R-:W2:Y:S02]  /*20720*/  @P0 LDG.E.64 R4, desc[UR36][R14.64+0x128] ;  /* 0x000128240e040981 */ /* 0x002ea4000c1e1b00 */
[----:B--2---:R-:W-:-:S05]  /*20730*/  @P0 IMAD.WIDE R4, R0, 0x8, R4 ;  /* 0x0000000800040825 */ /* 0x004fca00078e0204 */
[----:B------:R1:W-:Y:S04]  /*20740*/  @P0 ST.E.64 desc[UR36][R4.64], R10 ;  /* 0x0000000a04000985 */ /* 0x0003e8000c101b24 */
[----:B-1----:R-:W2:Y:S02]  /*20750*/  LDG.E.64 R4, desc[UR36][R20.64+0x40] ;  /* 0x0000402414047981 */ /* 0x002ea4000c1e1b00 */
[----:B--2---:R-:W-:-:S06]  /*20760*/  IMAD.WIDE R4, R56, 0x8, R4 ;  /* 0x0000000838047825 */ /* 0x004fcc00078e0204 */
[----:B------:R-:W2:Y:S01]  /*20770*/  LD.E.64 R4, desc[UR36][R4.64] ;  /* 0x0000002404047980 */ /* 0x000ea2000c101b00 */
[----:B------:R-:W-:Y:S01]  /*20780*/  BSSY.RECONVERGENT B0, `(.L_x_389) ;  /* 0x0000013000007945 */ /* 0x000fe20003800200 */
[----:B--2---:R-:W-:-:S08]  /*20790*/  DADD R4, -R4, R6 ;  /* 0x0000000004047229 */ /* 0x004fd00000000106 */
[----:B------:R-:W-:-:S14]  /*207a0*/  DSETP.GEU.AND P0, PT, R4, RZ, PT ;  /* 0x000000ff0400722a */ /* 0x000fdc0003f0e000 */
[----:B------:R-:W-:Y:S05]  /*207b0*/  @P0 BRA `(.L_x_390) ;  /* 0x00000000003c0947 */ /* 0x000fea0003800000 */
.L_x_391:
[----:B-1----:R-:W2:Y:S04]  /*207c0*/  LDG.E.64 R6, desc[UR36][R20.64+0x40] ;  /* 0x0000402414067981 */ /* 0x002ea8000c1e1b00 */
[----:B------:R-:W3:Y:S01]  /*207d0*/  LDG.E.64 R8, desc[UR36][R14.64+0x128] ;  /* 0x000128240e087981 */ /* 0x000ee2000c1e1b00 */
[----:B--2---:R-:W-:-:S06]  /*207e0*/  IMAD.WIDE R6, R56, 0x8, R6 ;  /* 0x0000000838067825 */ /* 0x004fcc00078e0206 */
[----:B------:R-:W2:Y:S01]  /*207f0*/  LD.E.64 R6, desc[UR36][R6.64] ;  /* 0x0000002406067980 */ /* 0x000ea2000c101b00 */
[----:B---3--:R-:W-:-:S05]  /*20800*/  IMAD.WIDE R8, R0, 0x8, R8 ;  /* 0x0000000800087825 */ /* 0x008fca00078e0208 */
[----:B------:R-:W3:Y:S01]  /*20810*/  LD.E.64 R10, desc[UR36][R8.64] ;  /* 0x00000024080a7980 */ /* 0x000ee2000c101b00 */
[----:B--2---:R-:W-:-:S08]  /*20820*/  DMUL R6, R6, 0.5 ;  /* 0x3fe0000006067828 */ /* 0x004fd00000000000 */
[----:B---3--:R-:W-:-:S07]  /*20830*/  DADD R10, R6, R10 ;  /* 0x00000000060a7229 */ /* 0x008fce000000000a */
[----:B------:R1:W-:Y:S04]  /*20840*/  ST.E.64 desc[UR36][R8.64], R10 ;  /* 0x0000000a08007985 */ /* 0x0003e8000c101b24 */
[----:B-1----:R-:W2:Y:S01]  /*20850*/  LDG.E.64 R8, desc[UR36][R20.64+0x40] ;  /* 0x0000402414087981 */ /* 0x002ea2000c1e1b00 */
[----:B------:R-:W-:-:S08]  /*20860*/  DADD R4, R6, R4 ;  /* 0x0000000006047229 */ /* 0x000fd00000000004 */
[----:B------:R-:W-:Y:S01]  /*20870*/  DSETP.GEU.AND P0, PT, R4, RZ, PT ;  /* 0x000000ff0400722a */ /* 0x000fe20003f0e000 */
[----:B--2---:R-:W-:-:S05]  /*20880*/  IMAD.WIDE R8, R56, 0x8, R8 ;  /* 0x0000000838087825 */ /* 0x004fca00078e0208 */
[----:B------:R1:W-:Y:S08]  /*20890*/  ST.E.64 desc[UR36][R8.64], R6 ;  /* 0x0000000608007985 */ /* 0x0003f0000c101b24 */
[----:B------:R-:W-:Y:S05]  /*208a0*/  @!P0 BRA `(.L_x_391) ;  /* 0xfffffffc00c48947 */ /* 0x000fea000383ffff */
.L_x_390:
[----:B------:R-:W-:Y:S05]  /*208b0*/  BSYNC.RECONVERGENT B0 ;  /* 0x0000000000007941 */ /* 0x000fea0003800200 */
.L_x_389:
[----:B-1----:R-:W2:Y:S04]  /*208c0*/  LDG.E.64 R6, desc[UR36][R14.64+0x160] ;  /* 0x000160240e067981 */ /* 0x002ea8000c1e1b00 */
[----:B--2---:R-:W2:Y:S02]  /*208d0*/  LD.E.64 R6, desc[UR36][R6.64+0x8] ;  /* 0x0000082406067980 */ /* 0x004ea4000c101b00 */
[----:B--2---:R-:W-:-:S06]  /*208e0*/  IMAD.WIDE R6, R0, 0x8, R6 ;  /* 0x0000000800067825 */ /* 0x004fcc00078e0206 */
[----:B------:R-:W2:Y:S02]  /*208f0*/  LD.E.64 R6, desc[UR36][R6.64] ;  /* 0x0000002406067980 */ /* 0x000ea4000c101b00 */
[----:B--2---:R-:W-:-:S05]  /*20900*/  IMAD.WIDE R6, R23, 0x8, R6 ;  /* 0x0000000817067825 */ /* 0x004fca00078e0206 */
[----:B------:R1:W2:Y:S01]  /*20910*/  LD.E.64 R14, desc[UR36][R6.64] ;  /* 0x00000024060e7980 */ /* 0x0002a2000c101b00 */
[----:B------:R-:W-:Y:S01]  /*20920*/  DADD R10, R4, R4 ;  /* 0x00000000040a7229 */ /* 0x000fe20000000004 */
[----:B------:R-:W-:Y:S01]  /*20930*/  BSSY.RECONVERGENT B1, `(.L_x_392) ;  /* 0x0000018000017945 */ /* 0x000fe20003800200 */
[----:B-1----:R-:W-:-:S08]  /*20940*/  MOV R6, 0x1 ;  /* 0x0000000100067802 */ /* 0x002fd00000000f00 */
[----:B------:R-:W-:Y:S01]  /*20950*/  FSETP.GEU.AND P1, PT, |R11|, 6.5827683646048100446e-37, PT ;  /* 0x036000000b00780b */ /* 0x000fe20003f2e200 */
[----:B--2---:R-:W1:Y:S02]  /*20960*/  MUFU.RCP64H R7, R15 ;  /* 0x0000000f00077308 */ /* 0x004e640000001800 */
        /* <DEDUP_REMOVED lines=20> */
.L_x_393:
[----:B------:R-:W-:Y:S05]  /*20ab0*/  BSYNC.RECONVERGENT B1 ;  /* 0x0000000000017941 */ /* 0x000fea0003800200 */
.L_x_392:
[----:B------:R-:W-:Y:S01]  /*20ac0*/  MOV R60, R4 ;  /* 0x00000004003c7202 */ /* 0x000fe20000000f00 */
[----:B------:R-:W-:Y:S01]  /*20ad0*/  IMAD.MOV.U32 R61, RZ, RZ, R5 ;  /* 0x000000ffff3d7224 */ /* 0x000fe200078e0005 */
[----:B------:R-:W-:Y:S01]  /*20ae0*/  MOV R19, R0 ;  /* 0x0000000000137202 */ /* 0x000fe20000000f00 */
[----:B------:R-:W-:Y:S01]  /*20af0*/  IMAD.MOV.U32 R70, RZ, RZ, 0x1 ;  /* 0x00000001ff467424 */ /* 0x000fe200078e00ff */
[----:B------:R-:W-:-:S07]  /*20b00*/  MOV R22, R23 ;  /* 0x0000001700167202 */ /* 0x000fce0000000f00 */
.L_x_224:
[----:B------:R-:W-:Y:S05]  /*20b10*/  BSYNC.RECONVERGENT B6 ;  /* 0x0000000000067941 */ /* 0x000fea0003800200 */
.L_x_191:
[----:B-1----:R-:W1:Y:S02]  /*20b20*/  LDC.64 R6, c[0x0][0x3a0] ;  /* 0x0000e800ff067b82 */ /* 0x002e640000000a00 */
[----:B-1----:R-:W5:Y:S01]  /*20b30*/  LDG.E.64 R6, desc[UR36][R6.64+0x160] ;  /* 0x0001602406067981 */ /* 0x002f62000c1e1b00 */
[----:B------:R-:W-:Y:S01]  /*20b40*/  ISETP.NE.AND P0, PT, R68, RZ, PT ;  /* 0x000000ff4400720c */ /* 0x000fe20003f05270 */
[----:B------:R-:W-:-:S12]  /*20b50*/  BSSY.RELIABLE B9, `(.L_x_394) ;  /* 0x00009ed000097945 */ /* 0x000fd80003800100 */
[----:B------:R-:W-:Y:S05]  /*20b60*/  @P0 BRA `(.L_x_395) ;  /* 0x0000009c00ac0947 */ /* 0x000fea0003800000 */
[----:B-----5:R-:W2:Y:S02]  /*20b70*/  LD.E.64 R6, desc[UR36][R6.64+0x8] ;  /* 0x0000082406067980 */ /* 0x020ea4000c101b00 */
[----:B--2---:R-:W-:-:S06]  /*20b80*/  IMAD.WIDE R6, R19, 0x8, R6 ;  /* 0x0000000813067825 */ /* 0x004fcc00078e0206 */
[----:B------:R-:W2:Y:S02]  /*20b90*/  LD.E.64 R6, desc[UR36][R6.64] ;  /* 0x0000002406067980 */ /* 0x000ea4000c101b00 */
[----:B--2---:R-:W-:-:S06]  /*20ba0*/  IMAD.WIDE R6, R22, 0x8, R6 ;  /* 0x0000000816067825 */ /* 0x004fcc00078e0206 */
[----:B------:R-:W2:Y:S01]  /*20bb0*/  LD.E.64 R6, desc[UR36][R6.64] ;  /* 0x0000002406067980 */ /* 0x000ea2000c101b00 */
[----:B------:R-:W-:Y:S01]  /*20bc0*/  BSSY.RELIABLE B8, `(.L_x_396) ;  /* 0x00009b2000087945 */ /* 0x000fe20003800100 */
[----:B------:R-:W-:Y:S01]  /*20bd0*/  MOV R23, 0x1 ;  /* 0x0000000100177802 */ /* 0x000fe20000000f00 */
[----:B--2---:R-:W-:-:S08]  /*20be0*/  DMUL R6, R6, 0.5 ;  /* 0x3fe0000006067828 */ /* 0x004fd00000000000 */
[----:B------:R-:W-:-:S11]  /*20bf0*/  DMUL R60, R6, R60 ;  /* 0x0000003c063c7228 */ /* 0x000fd60000000000 */
.L_x_507:
[----:B------:R-:W1:Y:S02]  /*20c00*/  LDC.64 R4, c[0x0][0x3a0] ;  /* 0x0000e800ff047b82 */ /* 0x000e640000000a00 */
[----:B-12---:R-:W2:Y:S02]  /*20c10*/  LDG.E R0, desc[UR36][R4.64+0x1c4] ;  /* 0x0001c42404007981 */ /* 0x006ea4000c1e1900 */
[----:B--2---:R-:W-:-:S13]  /*20c20*/  ISETP.GE.AND P0, PT, R0, 0x2, PT ;  /* 0x000000020000780c */ /* 0x004fda0003f06270 */
[----:B0-----:R-:W-:Y:S05]  /*20c30*/  @!P0 BRA `(.L_x_397) ;  /* 0x0000003000648947 */ /* 0x001fea0003800000 */
[----:B------:R-:W2:Y:S04]  /*20c40*/  LDG.E.64 R4, desc[UR36][R4.64+0x178] ;  /* 0x0001782404047981 */ /* 0x000ea8000c1e1b00 */
[----:B--2---:R-:W2:Y:S01]  /*20c50*/  LD.E.64 R4, desc[UR36][R4.64+0x18] ;  /* 0x0000182404047980 */ /* 0x004ea2000c101b00 */
[----:B------:R-:W-:-:S04]  /*20c60*/  ISETP.NE.AND P0, PT, R23, 0x1, PT ;  /* 0x000000011700780c */ /* 0x000fc80003f05270 */
[----:B------:R-:W-:Y:S01]  /*20c70*/  SEL R3, R19, R22, !P0 ;  /* 0x0000001613037207 */ /* 0x000fe20004000000 */
[----:B--2---:R-:W2:Y:S04]  /*20c80*/  LD.E.64 R4, desc[UR36][R4.64+0x8] ;  /* 0x0000082404047980 */ /* 0x004ea8000c101b00 */
[----:B--2---:R-:W-:-:S05]  /*20c90*/  IMAD.WIDE R4, R3, 0x8, R4 ;  /* 0x0000000803047825 */ /* 0x004fca00078e0204 */
[----:B------:R-:W2:Y:S01]  /*20ca0*/  LD.E.64 R10, desc[UR36][R4.64] ;  /* 0x00000024040a7980 */ /* 0x000ea2000c101b00 */
[----:B------:R-:W-:Y:S01]  /*20cb0*/  BSSY.RECONVERGENT B1, `(.L_x_398) ;  /* 0x0000011000017945 */ /* 0x000fe20003800200 */
[----:B--2---:R-:W1:Y:S01]  /*20cc0*/  MUFU.RCP64H R5, R11 ;  /* 0x0000000b00057308 */ /* 0x004e620000001800 */
[----:B------:R-:W-:-:S04]  /*20cd0*/  IADD3 R4, PT, PT, R11, 0x300402, RZ ;  /* 0x003004020b047810 */ /* 0x000fc80007ffe0ff */
[----:B------:R-:W-:Y:S02]  /*20ce0*/  FSETP.GEU.AND P1, PT, |R4|, 5.8789094863358348022e-39, PT ;  /* 0x004004020400780b */ /* 0x000fe40003f2e200 */
[----:B-1----:R-:W-:-:S08]  /*20cf0*/  DFMA R6, -R10, R4, 1 ;  /* 0x3ff000000a06742b */ /* 0x002fd00000000104 */
[----:B------:R-:W-:-:S08]  /*20d00*/  DFMA R6, R6, R6, R6 ;  /* 0x000000060606722b */ /* 0x000fd00000000006 */
[----:B------:R-:W-:-:S08]  /*20d10*/  DFMA R6, R4, R6, R4 ;  /* 0x000000060406722b */ /* 0x000fd00000000004 */
[----:B------:R-:W-:-:S08]  /*20d20*/  DFMA R8, -R10, R6, 1 ;  /* 0x3ff000000a08742b */ /* 0x000fd00000000106 */
[----:B------:R-:W-:Y:S01]  /*20d30*/  DFMA R6, R6, R8, R6 ;  /* 0x000000080606722b */ /* 0x000fe20000000006 */
[----:B------:R-:W-:Y:S10]  /*20d40*/  @P1 BRA `(.L_x_399) ;  /* 0x00000000001c1947 */ /* 0x000ff40003800000 */
[----:B------:R-:W-:Y:S01]  /*20d50*/  LOP3.LUT R0, R11, 0x7fffffff, RZ, 0xc0, !PT ;  /* 0x7fffffff0b007812 */ /* 0x000fe200078ec0ff */
[----:B------:R-:W-:Y:S05]  /*20d60*/  BMOV.32.CLEAR RZ, B5 ;  /* 0x0000000005ff7355 */ /* 0x000fea0000100000 */
[----:B------:R-:W-:Y:S01]  /*20d70*/  VIADD R12, R0, 0xfff00000 ;  /* 0xfff00000000c7836 */ /* 0x000fe20000000000 */
[----:B------:R-:W-:-:S07]  /*20d80*/  MOV R62, 0x20da0 ;  /* 0x00020da0003e7802 */ /* 0x000fce0000000f00 */
[----:B0-----:R-:W-:Y:S05]  /*20d90*/  CALL.REL.NOINC `($__internal_0_$__cuda_sm20_dblrcp_rn_slowpath_v3) ;  /* 0x000000d000087944 */ /* 0x001fea0003c00000 */
[----:B------:R-:W-:Y:S02]  /*20da0*/  MOV R6, R12 ;  /* 0x0000000c00067202 */ /* 0x000fe40000000f00 */
[----:B------:R-:W-:-:S07]  /*20db0*/  MOV R7, R13 ;  /* 0x0000000d00077202 */ /* 0x000fce0000000f00 */
.L_x_399:
[----:B------:R-:W-:Y:S05]  /*20dc0*/  BSYNC.RECONVERGENT B1 ;  /* 0x0000000000017941 */ /* 0x000fea0003800200 */
.L_x_398:
[----:B------:R-:W1:Y:S02]  /*20dd0*/  LDC.64 R8, c[0x0][0x380] ;  /* 0x0000e000ff087b82 */ /* 0x000e640000000a00 */
[----:B-1----:R-:W2:Y:S04]  /*20de0*/  LDG.E.64 R4, desc[UR36][R8.64] ;  /* 0x0000002408047981 */ /* 0x002ea8000c1e1b00 */
[----:B------:R-:W3:Y:S04]  /*20df0*/  LDG.E.64 R14, desc[UR36][R8.64+0x10] ;  /* 0x00001024080e7981 */ /* 0x000ee8000c1e1b00 */
[----:B------:R-:W4:Y:S01]  /*20e00*/  LDG.E.64 R12, desc[UR36][R8.64+0x8] ;  /* 0x00000824080c7981 */ /* 0x000f22000c1e1b00 */
[----:B------:R-:W-:Y:S01]  /*20e10*/  BSSY.RECONVERGENT B1, `(.L_x_397) ;  /* 0x00002fb000017945 */ /* 0x000fe20003800200 */
[----:B--2---:R-:W-:-:S02]  /*20e20*/  SHF.R.U32.HI R0, RZ, 0x2, R5 ;  /* 0x00000002ff007819 */ /* 0x004fc40000011605 */
[----:B------:R-:W-:Y:S01]  /*20e30*/  IADD3 R20, PT, PT, R4, 0x587c5, RZ ;  /* 0x000587c504147810 */ /* 0x000fe20007ffe0ff */
[----:B------:R-:W-:Y:S01]  /*20e40*/  HFMA2 R4, -RZ, RZ, 0.1171875, 0 ;  /* 0x2f800000ff047431 */ /* 0x000fe200000001ff */
        /* <DEDUP_REMOVED lines=10> */
[----:B------:R-:W-:-:S03]  /*20ef0*/  LOP3.LUT R53, R5, R0, RZ, 0x3c, !PT ;  /* 0x0000000005357212 */ /* 0x000fc600078e3cff */
        /* <DEDUP_REMOVED lines=11> */
[----:B--2---:R-:W-:-:S05]  /*20fb0*/  IMAD.WIDE R4, R3, 0x4, R4 ;  /* 0x0000000403047825 */ /* 0x004fca00078e0204 */
[----:B------:R-:W2:Y:S02]  /*20fc0*/  LD.E R10, desc[UR36][R4.64] ;  /* 0x00000024040a7980 */ /* 0x000ea4000c101900 */
[----:B--2---:R-:W-:-:S13]  /*20fd0*/  ISETP.NE.AND P1, PT, R10, 0x1, PT ;  /* 0x000000010a00780c */ /* 0x004fda0003f25270 */
[----:B------:R-:W2:Y:S01]  /*20fe0*/  @!P1 LDG.E.64 R4, desc[UR36][R14.64+0x178] ;  /* 0x000178240e049981 */ /* 0x000ea2000c1e1b00 */
[----:B------:R-:W1:Y:S03]  /*20ff0*/  LDC.64 R12, c[0x0][0x388] ;  /* 0x0000e200ff0c7b82 */ /* 0x000e660000000a00 */
[----:B--2---:R-:W2:Y:S04]  /*21000*/  @!P1 LD.E.64 R4, desc[UR36][R4.64+0x8] ;  /* 0x0000082404049980 */ /* 0x004ea8000c101b00 */
[----:B--2---:R-:W2:Y:S04]  /*21010*/  @!P1 LD.E.64 R8, desc[UR36][R4.64+0x8] ;  /* 0x0000082404089980 */ /* 0x004ea8000c101b00 */
[----:B-1----:R-:W3:Y:S01]  /*21020*/  LDG.E.64 R4, desc[UR36][R12.64+0x48] ;  /* 0x000048240c047981 */ /* 0x002ee2000c1e1b00 */
[----:B------:R-:W-:Y:S01]  /*21030*/  SEL R0, R56, R57, !P0 ;  /* 0x0000003938007207 */ /* 0x000fe20004000000 */
[----:B--2---:R-:W-:-:S06]  /*21040*/  @!P1 IMAD.WIDE R8, R3, 0x8, R8 ;  /* 0x0000000803089825 */ /* 0x004fcc00078e0208 */
[----:B------:R-:W2:Y:S01]  /*21050*/  @!P1 LD.E.64 R8, desc[UR36][R8.64] ;  /* 0x0000002408089980 */ /* 0x000ea2000c101b00 */
[----:B---3--:R-:W-:-:S06]  /*21060*/  IMAD.WIDE R4, R0, 0x8, R4 ;  /* 0x0000000800047825 */ /* 0x008fcc00078e0204 */
[----:B------:R-:W3:Y:S01]  /*21070*/  LD.E.64 R4, desc[UR36][R4.64] ;  /* 0x0000002404047980 */ /* 0x000ee2000c101b00 */
[----:B------:R-:W-:Y:S01]  /*21080*/  IMAD.MOV.U32 R0, RZ, RZ, RZ ;  /* 0x000000ffff007224 */ /* 0x000fe200078e00ff */
[----:B------:R-:W-:-:S05]  /*21090*/  ISETP.GE.AND P0, PT, R10, 0x2, PT ;  /* 0x000000020a00780c */ /* 0x000fca0003f06270 */
[----:B--2---:R1:W2:Y:S01]  /*210a0*/  @!P1 F2I.F64.TRUNC R0, R8 ;  /* 0x0000000800009311 */ /* 0x0042a2000030d100 */
[----:B---3--:R-:W-:-:S07]  /*210b0*/  DADD R52, R60, R4 ;  /* 0x000000003c347229 */ /* 0x008fce0000000004 */
[----:B-1----:R-:W-:Y:S05]  /*210c0*/  @!P0 BRA `(.L_x_400) ;  /* 0x0000002c003c8947 */ /* 0x002fea0003800000 */
[----:B------:R-:W3:Y:S01]  /*210d0*/  LDG.E.64 R4, desc[UR36][R14.64+0x178] ;  /* 0x000178240e047981 */ /* 0x000ee2000c1e1b00 */
[C---:B------:R-:W-:Y:S01]  /*210e0*/  ISETP.GE.U32.AND P0, PT, R10.reuse, 0x8, PT ;  /* 0x000000080a00780c */ /* 0x040fe20003f06070 */
[----:B------:R-:W-:Y:S01]  /*210f0*/  BSSY.RECONVERGENT B0, `(.L_x_401) ;  /* 0x0000079000007945 */ /* 0x000fe20003800200 */
[----:B------:R-:W-:Y:S01]  /*21100*/  LOP3.LUT R68, R10, 0x7, RZ, 0xc0, !PT ;  /* 0x000000070a447812 */ /* 0x000fe200078ec0ff */
[----:B---3--:R1:W5:Y:S01]  /*21110*/  LD.E.64 R8, desc[UR36][R4.64+0x10] ;  /* 0x0000102404087980 */ /* 0x008362000c101b00 */
[----:B------:R-:W-:-:S09]  /*21120*/  MOV R62, 0x1 ;  /* 0x00000001003e7802 */ /* 0x000fd20000000f00 */
[----:B------:R-:W-:Y:S05]  /*21130*/  @!P0 BRA `(.L_x_402) ;  /* 0x0000000400d08947 */ /* 0x000fea0003800000 */
[----:B------:R-:W-:Y:S01]  /*21140*/  BSSY.RECONVERGENT B2, `(.L_x_403) ;  /* 0x0000072000027945 */ /* 0x000fe20003800200 */
[----:B------:R-:W-:Y:S02]  /*21150*/  LOP3.LUT R71, R10, 0x7ffffff8, RZ, 0xc0, !PT ;  /* 0x7ffffff80a477812 */ /* 0x000fe400078ec0ff */
[----:B------:R-:W-:-:S07]  /*21160*/  MOV R11, 0x1 ;  /* 0x00000001000b7802 */ /* 0x000fce0000000f00 */
.L_x_404:
[----:B-----5:R-:W-:-:S05]  /*21170*/  IMAD.WIDE.U32 R72, R11, 0x8, R8 ;  /* 0x000000080b487825 */ /* 0x020fca00078e0008 */
[----:B------:R-:W3:Y:S04]  /*21180*/  LD.E.64 R12, desc[UR36][R72.64] ;  /* 0x00000024480c7980 */ /* 0x000ee8000c101b00 */
[----:B----4-:R-:W4:Y:S01]  /*21190*/  LD.E.64 R14, desc[UR36][R72.64+0x8] ;  /* 0x00000824480e7980 */ /* 0x010f22000c101b00 */
[----:B------:R-:W-:Y:S01]  /*211a0*/  UMOV UR4, 0xf6c91c1b ;  /* 0xf6c91c1b00047882 */ /* 0x000fe20000000000 */
[----:B------:R-:W-:Y:S02]  /*211b0*/  UMOV UR5, 0x3b30b0ed ;  /* 0x3b30b0ed00057882 */ /* 0x000fe40000000000 */
[----:B------:R-:W2:Y:S04]  /*211c0*/  LD.E.64 R60, desc[UR36][R72.64+0x18] ;  /* 0x00001824483c7980 */ /* 0x000ea8000c101b00 */
[----:B------:R-:W2:Y:S04]  /*211d0*/  LD.E.64 R62, desc[UR36][R72.64+0x20] ;  /* 0x00002024483e7980 */ /* 0x000ea8000c101b00 */
[----:B------:R-:W2:Y:S04]  /*211e0*/  LD.E.64 R64, desc[UR36][R72.64+0x28] ;  /* 0x0000282448407980 */ /* 0x000ea8000c101b00 */
[----:B------:R-:W2:Y:S01]  /*211f0*/  LD.E.64 R66, desc[UR36][R72.64+0x30] ;  /* 0x0000302448427980 */ /* 0x000ea2000c101b00 */
[----:B---3--:R-:W-:-:S06]  /*21200*/  IMAD.WIDE R12, R3, 0x8, R12 ;  /* 0x00000008030c7825 */ /* 0x008fcc00078e020c */
[----:B------:R-:W3:Y:S01]  /*21210*/  LD.E.64 R12, desc[UR36][R12.64] ;  /* 0x000000240c0c7980 */ /* 0x000ee2000c101b00 */
[----:B----4-:R-:W-:-:S06]  /*21220*/  IMAD.WIDE R14, R3, 0x8, R14 ;  /* 0x00000008030e7825 */ /* 0x010fcc00078e020e */
[----:B------:R-:W4:Y:S01]  /*21230*/  LD.E.64 R14, desc[UR36][R14.64] ;  /* 0x000000240e0e7980 */ /* 0x000f22000c101b00 */
[----:B---3--:R-:W-:-:S08]  /*21240*/  DMUL R12, R12, UR4 ;  /* 0x000000040c0c7c28 */ /* 0x008fd00008000000 */
[----:B------:R-:W-:-:S14]  /*21250*/  DSETP.GT.AND P5, PT, R52, R12, PT ;  /* 0x0000000c3400722a */ /* 0x000fdc0003fa4000 */
[----:B------:R-:W3:Y:S01]  /*21260*/  @P5 LD.E.64 R12, desc[UR36][R4.64+0x8] ;  /* 0x00000824040c5980 */ /* 0x000ee2000c101b00 */
[----:B----4-:R-:W-:-:S08]  /*21270*/  DMUL R14, R14, UR4 ;  /* 0x000000040e0e7c28 */ /* 0x010fd00008000000 */
[----:B------:R-:W-:Y:S02]  /*21280*/  DSETP.GT.AND P0, PT, R52, R14, PT ;  /* 0x0000000e3400722a */ /* 0x000fe40003f04000 */
[----:B------:R-:W4:Y:S04]  /*21290*/  LD.E.64 R14, desc[UR36][R72.64+0x10] ;  /* 0x00001024480e7980 */ /* 0x000f28000c101b00 */
[----:B------:R-:W4:Y:S08]  /*212a0*/  LD.E.64 R72, desc[UR36][R72.64+0x38] ;  /* 0x0000382448487980 */ /* 0x000f30000c101b00 */
[----:B------:R-:W4:Y:S01]  /*212b0*/  @P0 LD.E.64 R20, desc[UR36][R4.64+0x8] ;  /* 0x0000082404140980 */ /* 0x000f22000c101b00 */
[----:B--2---:R-:W-:-:S06]  /*212c0*/  IMAD.WIDE R60, R3, 0x8, R60 ;  /* 0x00000008033c7825 */ /* 0x004fcc00078e023c */
[----:B------:R-:W2:Y:S01]  /*212d0*/  LD.E.64 R60, desc[UR36][R60.64] ;  /* 0x000000243c3c7980 */ /* 0x000ea2000c101b00 */
[----:B------:R-:W-:-:S06]  /*212e0*/  IMAD.WIDE R62, R3, 0x8, R62 ;  /* 0x00000008033e7825 */ /* 0x000fcc00078e023e */
[----:B------:R-:W2:Y:S01]  /*212f0*/  LD.E.64 R62, desc[UR36][R62.64] ;  /* 0x000000243e3e7980 */ /* 0x000ea2000c101b00 */
[----:B---3--:R-:W-:-:S06]  /*21300*/  @P5 IMAD.WIDE.U32 R12, R11, 0x8, R12 ;  /* 0x000000080b0c5825 */ /* 0x008fcc00078e000c */
[----:B------:R-:W3:Y:S01]  /*21310*/  @P5 LD.E.64 R12, desc[UR36][R12.64] ;  /* 0x000000240c0c5980 */ /* 0x000ee2000c101b00 */
[----:B----4-:R-:W-:-:S06]  /*21320*/  @P0 IMAD.WIDE.U32 R20, R11, 0x8, R20 ;  /* 0x000000080b140825 */ /* 0x010fcc00078e0014 */
[----:B------:R-:W4:Y:S01]  /*21330*/  @P0 LD.E.64 R20, desc[UR36][R20.64+0x8] ;  /* 0x0000082414140980 */ /* 0x000f22000c101b00 */
[----:B------:R-:W-:-:S05]  /*21340*/  IMAD.WIDE R14, R3, 0x8, R14 ;  /* 0x00000008030e7825 */ /* 0x000fca00078e020e */
[----:B------:R-:W4:Y:S01]  /*21350*/  LD.E.64 R24, desc[UR36][R14.64] ;  /* 0x000000240e187980 */ /* 0x000f22000c101b00 */
[----:B------:R-:W-:-:S06]  /*21360*/  IMAD.WIDE R64, R3, 0x8, R64 ;  /* 0x0000000803407825 */ /* 0x000fcc00078e0240 */
[----:B------:R-:W4:Y:S01]  /*21370*/  LD.E.64 R64, desc[UR36][R64.64] ;  /* 0x0000002440407980 */ /* 0x000f22000c101b00 */
[----:B------:R-:W-:-:S06]  /*21380*/  IMAD.WIDE R66, R3, 0x8, R66 ;  /* 0x0000000803427825 */ /* 0x000fcc00078e0242 */
[----:B------:R-:W4:Y:S01]  /*21390*/  LD.E.64 R66, desc[UR36][R66.64] ;  /* 0x0000002442427980 */ /* 0x000f22000c101b00 */
[----:B------:R-:W-:-:S06]  /*213a0*/  IMAD.WIDE R72, R3, 0x8, R72 ;  /* 0x0000000803487825 */ /* 0x000fcc00078e0248 */
[----:B------:R-:W4:Y:S01]  /*213b0*/  LD.E.64 R72, desc[UR36][R72.64] ;  /* 0x0000002448487980 */ /* 0x000f22000c101b00 */
[----:B--2---:R-:W-:-:S08]  /*213c0*/  DMUL R60, R60, UR4 ;  /* 0x000000043c3c7c28 */ /* 0x004fd00008000000 */
[----:B------:R-:W-:-:S14]  /*213d0*/  DSETP.GT.AND P2, PT, R52, R60, PT ;  /* 0x0000003c3400722a */ /* 0x000fdc0003f44000 */
[----:B------:R-:W2:Y:S01]  /*213e0*/  @P2 LD.E.64 R60, desc[UR36][R4.64+0x8] ;  /* 0x00000824043c2980 */ /* 0x000ea2000c101b00 */
[----:B---3--:R-:W-:-:S05]  /*213f0*/  @P5 IMAD.WIDE R12, R3, 0x8, R12 ;  /* 0x00000008030c5825 */ /* 0x008fca00078e020c */
[----:B------:R3:W2:Y:S01]  /*21400*/  @P5 LD.E.64 R14, desc[UR36][R12.64] ;  /* 0x000000240c0e5980 */ /* 0x0006a2000c101b00 */
[----:B----4-:R-:W-:-:S06]  /*21410*/  @P0 IMAD.WIDE R20, R3, 0x8, R20 ;  /* 0x0000000803140825 */ /* 0x010fcc00078e0214 */
[----:B------:R-:W4:Y:S01]  /*21420*/  @P0 LD.E.64 R20, desc[UR36][R20.64] ;  /* 0x0000002414140980 */ /* 0x000f22000c101b00 */
[----:B------:R-:W-:-:S08]  /*21430*/  DMUL R24, R24, UR4 ;  /* 0x0000000418187c28 */ /* 0x000fd00008000000 */
[----:B------:R-:W-:-:S14]  /*21440*/  DSETP.GT.AND P1, PT, R52, R24, PT ;  /* 0x000000183400722a */ /* 0x000fdc0003f24000 */
[----:B------:R-:W4:Y:S01]  /*21450*/  @P1 LD.E.64 R24, desc[UR36][R4.64+0x8] ;  /* 0x0000082404181980 */ /* 0x000f22000c101b00 */
[----:B------:R-:W-:-:S08]  /*21460*/  DMUL R62, R62, UR4 ;  /* 0x000000043e3e7c28 */ /* 0x000fd00008000000 */
[----:B------:R-:W-:-:S14]  /*21470*/  DSETP.GT.AND P3, PT, R52, R62, PT ;  /* 0x0000003e3400722a */ /* 0x000fdc0003f64000 */
[----:B------:R-:W4:Y:S01]  /*21480*/  @P3 LD.E.64 R62, desc[UR36][R4.64+0x8] ;  /* 0x00000824043e3980 */ /* 0x000f22000c101b00 */
[----:B------:R-:W-:-:S08]  /*21490*/  DMUL R64, R64, UR4 ;  /* 0x0000000440407c28 */ /* 0x000fd00008000000 */
[----:B------:R-:W-:Y:S01]  /*214a0*/  DSETP.GT.AND P4, PT, R52, R64, PT ;  /* 0x000000403400722a */ /* 0x000fe20003f84000 */
[----:B---3--:R-:W2:-:S13]  /*214b0*/  @P5 I2F.F64 R12, R0 ;  /* 0x00000000000c5312 */ /* 0x008e9a0000201c00 */
[----:B------:R-:W3:Y:S01]  /*214c0*/  @P4 LD.E.64 R64, desc[UR36][R4.64+0x8] ;  /* 0x0000082404404980 */ /* 0x000ee2000c101b00 */
[----:B------:R-:W-:Y:S02]  /*214d0*/  DMUL R66, R66, UR4 ;  /* 0x0000000442427c28 */ /* 0x000fe40008000000 */
[----:B------:R-:W-:Y:S02]  /*214e0*/  DMUL R72, R72, UR4 ;  /* 0x0000000448487c28 */ /* 0x000fe40008000000 */
[----:B--2---:R-:W-:-:S06]  /*214f0*/  @P5 DADD R12, R12, R14 ;  /* 0x000000000c0c5229 */ /* 0x004fcc000000000e */
[----:B------:R-:W2:Y:S01]  /*21500*/  @P5 F2I.F64.TRUNC R0, R12 ;  /* 0x0000000c00005311 */ /* 0x000ea2000030d100 */
[----:B------:R-:W-:-:S14]  /*21510*/  DSETP.GT.AND P5, PT, R52, R66, PT ;  /* 0x000000423400722a */ /* 0x000fdc0003fa4000 */
[----:B------:R-:W3:Y:S01]  /*21520*/  @P5 LD.E.64 R66, desc[UR36][R4.64+0x8] ;  /* 0x0000082404425980 */ /* 0x000ee2000c101b00 */
[----:B--2---:R-:W4:Y:S02]  /*21530*/  @P0 I2F.F64 R12, R0 ;  /* 0x00000000000c0312 */ /* 0x004f240000201c00 */
[----:B----4-:R-:W-:-:S06]  /*21540*/  @P0 DADD R20, R12, R20 ;  /* 0x000000000c140229 */ /* 0x010fcc0000000014 */
[----:B------:R2:W4:Y:S01]  /*21550*/  @P0 F2I.F64.TRUNC R0, R20 ;  /* 0x0000001400000311 */ /* 0x000522000030d100 */
[----:B------:R-:W-:-:S14]  /*21560*/  DSETP.GT.AND P0, PT, R52, R72, PT ;  /* 0x000000483400722a */ /* 0x000fdc0003f04000 */
[----:B------:R-:W4:Y:S01]  /*21570*/  @P0 LD.E.64 R72, desc[UR36][R4.64+0x8] ;  /* 0x0000082404480980 */ /* 0x000f22000c101b00 */
[----:B------:R-:W-:-:S06]  /*21580*/  @P1 IMAD.WIDE.U32 R12, R11, 0x8, R24 ;  /* 0x000000080b0c1825 */ /* 0x000fcc00078e0018 */
[----:B------:R-:W4:Y:S01]  /*21590*/  @P1 LD.E.64 R12, desc[UR36][R12.64+0x10] ;  /* 0x000010240c0c1980 */ /* 0x000f22000c101b00 */
[----:B------:R-:W-:-:S06]  /*215a0*/  @P2 IMAD.WIDE.U32 R14, R11, 0x8, R60 ;  /* 0x000000080b0e2825 */ /* 0x000fcc00078e003c */
[----:B------:R-:W4:Y:S01]  /*215b0*/  @P2 LD.E.64 R14, desc[UR36][R14.64+0x18] ;  /* 0x000018240e0e2980 */ /* 0x000f22000c101b00 */
[----:B--2---:R-:W-:-:S06]  /*215c0*/  @P3 IMAD.WIDE.U32 R20, R11, 0x8, R62 ;  /* 0x000000080b143825 */ /* 0x004fcc00078e003e */
[----:B------:R-:W2:Y:S01]  /*215d0*/  @P3 LD.E.64 R20, desc[UR36][R20.64+0x20] ;  /* 0x0000202414143980 */ /* 0x000ea2000c101b00 */
[----:B---3--:R-:W-:-:S06]  /*215e0*/  @P4 IMAD.WIDE.U32 R24, R11, 0x8, R64 ;  /* 0x000000080b184825 */ /* 0x008fcc00078e0040 */
[----:B------:R-:W3:Y:S01]  /*215f0*/  @P4 LD.E.64 R24, desc[UR36][R24.64+0x28] ;  /* 0x0000282418184980 */ /* 0x000ee2000c101b00 */
[----:B------:R-:W-:-:S06]  /*21600*/  @P5 IMAD.WIDE.U32 R60, R11, 0x8, R66 ;  /* 0x000000080b3c5825 */ /* 0x000fcc00078e0042 */
[----:B------:R-:W3:Y:S01]  /*21610*/  @P5 LD.E.64 R60, desc[UR36][R60.64+0x30] ;  /* 0x000030243c3c5980 */ /* 0x000ee2000c101b00 */
[----:B----4-:R-:W-:-:S06]  /*21620*/  @P0 IMAD.WIDE.U32 R62, R11, 0x8, R72 ;  /* 0x000000080b3e0825 */ /* 0x010fcc00078e0048 */
[----:B------:R-:W4:Y:S01]  /*21630*/  @P0 LD.E.64 R62, desc[UR36][R62.64+0x38] ;  /* 0x000038243e3e0980 */ /* 0x000f22000c101b00 */
[----:B------:R-:W-:-:S06]  /*21640*/  @P1 IMAD.WIDE R12, R3, 0x8, R12 ;  /* 0x00000008030c1825 */ /* 0x000fcc00078e020c */
[----:B------:R-:W4:Y:S01]  /*21650*/  @P1 LD.E.64 R12, desc[UR36][R12.64] ;  /* 0x000000240c0c1980 */ /* 0x000f22000c101b00 */
[----:B------:R-:W-:-:S06]  /*21660*/  @P2 IMAD.WIDE R14, R3, 0x8, R14 ;  /* 0x00000008030e2825 */ /* 0x000fcc00078e020e */
[----:B------:R-:W4:Y:S01]  /*21670*/  @P2 LD.E.64 R14, desc[UR36][R14.64] ;  /* 0x000000240e0e2980 */ /* 0x000f22000c101b00 */
[----:B--2---:R-:W-:-:S06]  /*21680*/  @P3 IMAD.WIDE R20, R3, 0x8, R20 ;  /* 0x0000000803143825 */ /* 0x004fcc00078e0214 */
[----:B------:R-:W2:Y:S01]  /*21690*/  @P3 LD.E.64 R20, desc[UR36][R20.64] ;  /* 0x0000002414143980 */ /* 0x000ea2000c101b00 */
[----:B---3--:R-:W-:-:S06]  /*216a0*/  @P4 IMAD.WIDE R24, R3, 0x8, R24 ;  /* 0x0000000803184825 */ /* 0x008fcc00078e0218 */
[----:B------:R-:W3:Y:S01]  /*216b0*/  @P4 LD.E.64 R24, desc[UR36][R24.64] ;  /* 0x0000002418184980 */ /* 0x000ee2000c101b00 */
[----:B------:R-:W0:Y:S01]  /*216c0*/  @P1 I2F.F64 R64, R0 ;  /* 0x0000000000401312 */ /* 0x000e220000201c00 */
[----:B------:R-:W-:-:S06]  /*216d0*/  @P5 IMAD.WIDE R60, R3, 0x8, R60 ;  /* 0x00000008033c5825 */ /* 0x000fcc00078e023c */
[----:B------:R-:W3:Y:S01]  /*216e0*/  @P5 LD.E.64 R60, desc[UR36][R60.64] ;  /* 0x000000243c3c5980 */ /* 0x000ee2000c101b00 */
[----:B----4-:R-:W-:-:S06]  /*216f0*/  @P0 IMAD.WIDE R62, R3, 0x8, R62 ;  /* 0x00000008033e0825 */ /* 0x010fcc00078e023e */
[----:B------:R-:W4:Y:S01]  /*21700*/  @P0 LD.E.64 R62, desc[UR36][R62.64] ;  /* 0x000000243e3e0980 */ /* 0x000f22000c101b00 */
[----:B0-----:R-:W-:-:S06]  /*21710*/  @P1 DADD R12, R64, R12 ;  /* 0x00000000400c1229 */ /* 0x001fcc000000000c */
[----:B------:R-:W0:Y:S08]  /*21720*/  @P1 F2I.F64.TRUNC R0, R12 ;  /* 0x0000000c00001311 */ /* 0x000e30000030d100 */
[----:B0-----:R-:W0:Y:S02]  /*21730*/  @P2 I2F.F64 R12, R0 ;  /* 0x00000000000c2312 */ /* 0x001e240000201c00 */
[----:B0-----:R-:W-:-:S06]  /*21740*/  @P2 DADD R14, R12, R14 ;  /* 0x000000000c0e2229 */ /* 0x001fcc000000000e */
[----:B------:R-:W0:Y:S08]  /*21750*/  @P2 F2I.F64.TRUNC R0, R14 ;  /* 0x0000000e00002311 */ /* 0x000e30000030d100 */
[----:B0-----:R-:W2:Y:S02]  /*21760*/  @P3 I2F.F64 R12, R0 ;  /* 0x00000000000c3312 */ /* 0x001ea40000201c00 */
[----:B--2---:R-:W-:-:S06]  /*21770*/  @P3 DADD R20, R12, R20 ;  /* 0x000000000c143229 */ /* 0x004fcc0000000014 */
[----:B------:R-:W0:Y:S08]  /*21780*/  @P3 F2I.F64.TRUNC R0, R20 ;  /* 0x0000001400003311 */ /* 0x000e30000030d100 */
[----:B0-----:R-:W3:Y:S02]  /*21790*/  @P4 I2F.F64 R12, R0 ;  /* 0x00000000000c4312 */ /* 0x001ee40000201c00 */
[----:B---3--:R-:W-:-:S06]  /*217a0*/  @P4 DADD R24, R12, R24 ;  /* 0x000000000c184229 */ /* 0x008fcc0000000018 */
[----:B------:R-:W0:Y:S08]  /*217b0*/  @P4 F2I.F64.TRUNC R0, R24 ;  /* 0x0000001800004311 */ /* 0x000e30000030d100 */
[----:B0-----:R-:W0:Y:S02]  /*217c0*/  @P5 I2F.F64 R12, R0 ;  /* 0x00000000000c5312 */ /* 0x001e240000201c00 */
[----:B0-----:R-:W-:-:S06]  /*217d0*/  @P5 DADD R60, R12, R60 ;  /* 0x000000000c3c5229 */ /* 0x001fcc000000003c */
[----:B------:R-:W0:Y:S08]  /*217e0*/  @P5 F2I.F64.TRUNC R0, R60 ;  /* 0x0000003c00005311 */ /* 0x000e30000030d100 */
[----:B0-----:R-:W4:Y:S02]  /*217f0*/  @P0 I2F.F64 R12, R0 ;  /* 0x00000000000c0312 */ /* 0x001f240000201c00 */
[----:B----4-:R-:W-:Y:S01]  /*21800*/  @P0 DADD R62, R12, R62 ;  /* 0x000000000c3e0229 */ /* 0x010fe2000000003e */
[----:B------:R-:W-:-:S05]  /*21810*/  VIADD R12, R11, 0x7 ;  /* 0x000000070b0c7836 */ /* 0x000fca0000000000 */
[----:B------:R3:W4:Y:S01]  /*21820*/  @P0 F2I.F64.TRUNC R0, R62 ;  /* 0x0000003e00000311 */ /* 0x000722000030d100 */
[----:B------:R-:W-:Y:S02]  /*21830*/  ISETP.NE.AND P0, PT, R12, R71, PT ;  /* 0x000000470c00720c */ /* 0x000fe40003f05270 */
[----:B------:R-:W-:-:S11]  /*21840*/  IADD3 R11, PT, PT, R11, 0x8, RZ ;  /* 0x000000080b0b7810 */ /* 0x000fd60007ffe0ff */
[----:B---3--:R-:W-:Y:S05]  /*21850*/  @P0 BRA `(.L_x_404) ;  /* 0xfffffff800440947 */ /* 0x008fea000383ffff */
[----:B------:R-:W-:Y:S05]  /*21860*/  BSYNC.RECONVERGENT B2 ;  /* 0x0000000000027941 */ /* 0x000fea0003800200 */
.L_x_403:
[----:B------:R-:W-:-:S07]  /*21870*/  MOV R62, R11 ;  /* 0x0000000b003e7202 */ /* 0x000fce0000000f00 */
.L_x_402:
[----:B------:R-:W-:Y:S05]  /*21880*/  BSYNC.RECONVERGENT B0 ;  /* 0x0000000000007941 */ /* 0x000fea0003800200 */
.L_x_401:
        /* <DEDUP_REMOVED lines=9> */
[----:B------:R-:W3:Y:S04]  /*21920*/  LD.E.64 R12, desc[UR36][R60.64] ;  /* 0x000000243c0c7980 */ /* 0x000ee8000c101b00 */
[----:B------:R-:W2:Y:S04]  /*21930*/  LD.E.64 R14, desc[UR36][R60.64+0x8] ;  /* 0x000008243c0e7980 */ /* 0x000ea8000c101b00 */
[----:B------:R-:W4:Y:S04]  /*21940*/  LD.E.64 R20, desc[UR36][R60.64+0x10] ;  /* 0x000010243c147980 */ /* 0x000f28000c101b00 */
[----:B------:R-:W4:Y:S01]  /*21950*/  LD.E.64 R24, desc[UR36][R60.64+0x18] ;  /* 0x000018243c187980 */ /* 0x000f22000c101b00 */
[----:B---3--:R-:W-:-:S06]  /*21960*/  IMAD.WIDE R12, R3, 0x8, R12 ;  /* 0x00000008030c7825 */ /* 0x008fcc00078e020c */
[----:B------:R-:W3:Y:S01]  /*21970*/  LD.E.64 R12, desc[UR36][R12.64] ;  /* 0x000000240c0c7980 */ /* 0x000ee2000c101b00 */
[----:B--2---:R-:W-:-:S06]  /*21980*/  IMAD.WIDE R14, R3, 0x8, R14 ;  /* 0x00000008030e7825 */ /* 0x004fcc00078e020e */
[----:B------:R-:W2:Y:S01]  /*21990*/  LD.E.64 R14, desc[UR36][R14.64] ;  /* 0x000000240e0e7980 */ /* 0x000ea2000c101b00 */
[----:B----4-:R-:W-:-:S06]  /*219a0*/  IMAD.WIDE R20, R3, 0x8, R20 ;  /* 0x0000000803147825 */ /* 0x010fcc00078e0214 */
[----:B------:R-:W4:Y:S01]  /*219b0*/  LD.E.64 R20, desc[UR36][R20.64] ;  /* 0x0000002414147980 */ /* 0x000f22000c101b00 */
[----:B------:R-:W-:-:S06]  /*219c0*/  IMAD.WIDE R24, R3, 0x8, R24 ;  /* 0x0000000803187825 */ /* 0x000fcc00078e0218 */
[----:B------:R-:W4:Y:S01]  /*219d0*/  LD.E.64 R24, desc[UR36][R24.64] ;  /* 0x0000002418187980 */ /* 0x000f22000c101b00 */
[----:B------:R-:W-:Y:S01]  /*219e0*/  UMOV UR4, 0xf6c91c1b ;  /* 0xf6c91c1b00047882 */ /* 0x000fe20000000000 */
[----:B------:R-:W-:Y:S02]  /*219f0*/  UMOV UR5, 0x3b30b0ed ;  /* 0x3b30b0ed00057882 */ /* 0x000fe40000000000 */
[----:B---3--:R-:W-:-:S08]  /*21a00*/  DMUL R12, R12, UR4 ;  /* 0x000000040c0c7c28 */ /* 0x008fd00008000000 */
[----:B------:R-:W-:-:S14]  /*21a10*/  DSETP.GT.AND P0, PT, R52, R12, PT ;  /* 0x0000000c3400722a */ /* 0x000fdc0003f04000 */
[----:B------:R-:W3:Y:S01]  /*21a20*/  @P0 LD.E.64 R12, desc[UR36][R4.64+0x8] ;  /* 0x00000824040c0980 */ /* 0x000ee2000c101b00 */
[----:B--2---:R-:W-:-:S08]  /*21a30*/  DMUL R14, R14, UR4 ;  /* 0x000000040e0e7c28 */ /* 0x004fd00008000000 */
[----:B------:R-:W-:-:S14]  /*21a40*/  DSETP.GT.AND P1, PT, R52, R14, PT ;  /* 0x0000000e3400722a */ /* 0x000fdc0003f24000 */
[----:B------:R-:W2:Y:S01]  /*21a50*/  @P1 LD.E.64 R14, desc[UR36][R4.64+0x8] ;  /* 0x00000824040e1980 */ /* 0x000ea2000c101b00 */
[----:B----4-:R-:W-:-:S08]  /*21a60*/  DMUL R20, R20, UR4 ;  /* 0x0000000414147c28 */ /* 0x010fd00008000000 */
[----:B------:R-:W-:-:S14]  /*21a70*/  DSETP.GT.AND P2, PT, R52, R20, PT ;  /* 0x000000143400722a */ /* 0x000fdc0003f44000 */
[----:B------:R-:W4:Y:S01]  /*21a80*/  @P2 LD.E.64 R20, desc[UR36][R4.64+0x8] ;  /* 0x0000082404142980 */ /* 0x000f22000c101b00 */
[----:B------:R-:W-:-:S08]  /*21a90*/  DMUL R24, R24, UR4 ;  /* 0x0000000418187c28 */ /* 0x000fd00008000000 */
[----:B------:R-:W-:-:S14]  /*21aa0*/  DSETP.GT.AND P3, PT, R52, R24, PT ;  /* 0x000000183400722a */ /* 0x000fdc0003f64000 */
[----:B------:R-:W4:Y:S01]  /*21ab0*/  @P3 LD.E.64 R24, desc[UR36][R4.64+0x8] ;  /* 0x0000082404183980 */ /* 0x000f22000c101b00 */
[----:B---3--:R-:W-:-:S06]  /*21ac0*/  @P0 IMAD.WIDE.U32 R12, R62, 0x8, R12 ;  /* 0x000000083e0c0825 */ /* 0x008fcc00078e000c */
[----:B------:R-:W3:Y:S01]  /*21ad0*/  @P0 LD.E.64 R12, desc[UR36][R12.64] ;  /* 0x000000240c0c0980 */ /* 0x000ee2000c101b00 */
[----:B--2---:R-:W-:-:S06]  /*21ae0*/  @P1 IMAD.WIDE.U32 R14, R62, 0x8, R14 ;  /* 0x000000083e0e1825 */ /* 0x004fcc00078e000e */
[----:B------:R-:W2:Y:S01]  /*21af0*/  @P1 LD.E.64 R14, desc[UR36][R14.64+0x8] ;  /* 0x000008240e0e1980 */ /* 0x000ea2000c101b00 */
[----:B----4-:R-:W-:-:S06]  /*21b00*/  @P2 IMAD.WIDE.U32 R20, R62, 0x8, R20 ;  /* 0x000000083e142825 */ /* 0x010fcc00078e0014 */
[----:B------:R-:W4:Y:S01]  /*21b10*/  @P2 LD.E.64 R20, desc[UR36][R20.64+0x10] ;  /* 0x0000102414142980 */ /* 0x000f22000c101b00 */
[----:B------:R-:W-:-:S06]  /*21b20*/  @P3 IMAD.WIDE.U32 R24, R62, 0x8, R24 ;  /* 0x000000083e183825 */ /* 0x000fcc00078e0018 */
[----:B------:R-:W4:Y:S01]  /*21b30*/  @P3 LD.E.64 R24, desc[UR36][R24.64+0x18] ;  /* 0x0000182418183980 */ /* 0x000f22000c101b00 */
[----:B---3--:R-:W-:-:S06]  /*21b40*/  @P0 IMAD.WIDE R12, R3, 0x8, R12 ;  /* 0x00000008030c0825 */ /* 0x008fcc00078e020c */
[----:B------:R-:W3:Y:S01]  /*21b50*/  @P0 LD.E.64 R12, desc[UR36][R12.64] ;  /* 0x000000240c0c0980 */ /* 0x000ee2000c101b00 */
[----:B--2---:R-:W-:-:S06]  /*21b60*/  @P1 IMAD.WIDE R14, R3, 0x8, R14 ;  /* 0x00000008030e1825 */ /* 0x004fcc00078e020e */
[----:B------:R-:W2:Y:S01]  /*21b70*/  @P1 LD.E.64 R14, desc[UR36][R14.64] ;  /* 0x000000240e0e1980 */ /* 0x000ea2000c101b00 */
[----:B----4-:R-:W-:-:S06]  /*21b80*/  @P2 IMAD.WIDE R20, R3, 0x8, R20 ;  /* 0x0000000803142825 */ /* 0x010fcc00078e0214 */
[----:B------:R-:W4:Y:S01]  /*21b90*/  @P2 LD.E.64 R20, desc[UR36][R20.64] ;  /* 0x0000002414142980 */ /* 0x000f22000c101b00 */
[----:B------:R-:W-:-:S06]  /*21ba0*/  @P3 IMAD.WIDE R24, R3, 0x8, R24 ;  /* 0x0000000803183825 */ /* 0x000fcc00078e0218 */
[----:B------:R-:W4:Y:S01]  /*21bb0*/  @P3 LD.E.64 R24, desc[UR36][R24.64] ;  /* 0x0000002418183980 */ /* 0x000f22000c101b00 */
[----:B------:R-:W3:Y:S01]  /*21bc0*/  @P0 I2F.F64 R60, R0 ;  /* 0x00000000003c0312 */ /* 0x000ee20000201c00 */
[----:B------:R-:W-:Y:S01]  /*21bd0*/  VIADD R62, R62, 0x4 ;  /* 0x000000043e3e7836 */ /* 0x000fe20000000000 */
[----:B---3--:R-:W-:-:S06]  /*21be0*/  @P0 DADD R12, R60, R12 ;  /* 0x000000003c0c0229 */ /* 0x008fcc000000000c */
[----:B------:R-:W3:Y:S08]  /*21bf0*/  @P0 F2I.F64.TRUNC R0, R12 ;  /* 0x0000000c00000311 */ /* 0x000ef0000030d100 */
[----:B---3--:R-:W2:Y:S02]  /*21c00*/  @P1 I2F.F64 R12, R0 ;  /* 0x00000000000c1312 */ /* 0x008ea40000201c00 */
[----:B--2---:R-:W-:-:S06]  /*21c10*/  @P1 DADD R14, R12, R14 ;  /* 0x000000000c0e1229 */ /* 0x004fcc000000000e */
[----:B------:R-:W2:Y:S08]  /*21c20*/  @P1 F2I.F64.TRUNC R0, R14 ;  /* 0x0000000e00001311 */ /* 0x000eb0000030d100 */
[----:B--2---:R-:W4:Y:S02]  /*21c30*/  @P2 I2F.F64 R12, R0 ;  /* 0x00000000000c2312 */ /* 0x004f240000201c00 */
[----:B----4-:R-:W-:-:S06]  /*21c40*/  @P2 DADD R20, R12, R20 ;  /* 0x000000000c142229 */ /* 0x010fcc0000000014 */
[----:B------:R-:W2:Y:S08]  /*21c50*/  @P2 F2I.F64.TRUNC R0, R20 ;  /* 0x0000001400002311 */ /* 0x000eb0000030d100 */
[----:B--2---:R-:W2:Y:S02]  /*21c60*/  @P3 I2F.F64 R12, R0 ;  /* 0x00000000000c3312 */ /* 0x004ea40000201c00 */
[----:B--2---:R-:W-:-:S06]  /*21c70*/  @P3 DADD R24, R12, R24 ;  /* 0x000000000c183229 */ /* 0x004fcc0000000018 */
[----:B------:R3:W2:Y:S05]  /*21c80*/  @P3 F2I.F64.TRUNC R0, R24 ;  /* 0x0000001800003311 */ /* 0x0006aa000030d100 */
.L_x_408:
[----:B------:R-:W-:Y:S05]  /*21c90*/  BSYNC.RECONVERGENT B2 ;  /* 0x0000000000027941 */ /* 0x000fea0003800200 */
.L_x_407:
        /* <DEDUP_REMOVED lines=8> */
[----:B------:R-:W3:Y:S01]  /*21d20*/  LD.E.64 R12, desc[UR36][R12.64+0x8] ;  /* 0x000008240c0c7980 */ /* 0x000ee2000c101b00 */
[----:B--2---:R-:W-:-:S06]  /*21d30*/  IMAD.WIDE R10, R3, 0x8, R10 ;  /* 0x00000008030a7825 */ /* 0x004fcc00078e020a */
[----:B------:R-:W2:Y:S01]  /*21d40*/  LD.E.64 R10, desc[UR36][R10.64] ;  /* 0x000000240a0a7980 */ /* 0x000ea2000c101b00 */
[----:B---3--:R-:W-:-:S06]  /*21d50*/  IMAD.WIDE R12, R3, 0x8, R12 ;  /* 0x00000008030c7825 */ /* 0x008fcc00078e020c */
[----:B------:R-:W3:Y:S01]  /*21d60*/  LD.E.64 R12, desc[UR36][R12.64] ;  /* 0x000000240c0c7980 */ /* 0x000ee2000c101b00 */
[----:B------:R-:W-:Y:S01]  /*21d70*/  UMOV UR4, 0xf6c91c1b ;  /* 0xf6c91c1b00047882 */ /* 0x000fe20000000000 */
[----:B------:R-:W-:Y:S02]  /*21d80*/  UMOV UR5, 0x3b30b0ed ;  /* 0x3b30b0ed00057882 */ /* 0x000fe40000000000 */
[----:B--2---:R-:W-:-:S08]  /*21d90*/  DMUL R10, R10, UR4 ;  /* 0x000000040a0a7c28 */ /* 0x004fd00008000000 */
[----:B------:R-:W-:-:S14]  /*21da0*/  DSETP.GT.AND P0, PT, R52, R10, PT ;  /* 0x0000000a3400722a */ /* 0x000fdc0003f04000 */
[----:B------:R-:W2:Y:S01]  /*21db0*/  @P0 LD.E.64 R10, desc[UR36][R4.64+0x8] ;  /* 0x00000824040a0980 */ /* 0x000ea2000c101b00 */
[----:B---3--:R-:W-:-:S08]  /*21dc0*/  DMUL R12, R12, UR4 ;  /* 0x000000040c0c7c28 */ /* 0x008fd00008000000 */
[----:B------:R-:W-:-:S14]  /*21dd0*/  DSETP.GT.AND P1, PT, R52, R12, PT ;  /* 0x0000000c3400722a */ /* 0x000fdc0003f24000 */
[----:B------:R-:W3:Y:S01]  /*21de0*/  @P1 LD.E.64 R12, desc[UR36][R4.64+0x8] ;  /* 0x00000824040c1980 */ /* 0x000ee2000c101b00 */
[----:B--2---:R-:W-:-:S06]  /*21df0*/  @P0 IMAD.WIDE.U32 R10, R62, 0x8, R10 ;  /* 0x000000083e0a0825 */ /* 0x004fcc00078e000a */
[----:B------:R-:W2:Y:S01]  /*21e00*/  @P0 LD.E.64 R10, desc[UR36][R10.64] ;  /* 0x000000240a0a0980 */ /* 0x000ea2000c101b00 */
[----:B---3--:R-:W-:-:S05]  /*21e10*/  @P1 IMAD.WIDE.U32 R12, R62, 0x8, R12 ;  /* 0x000000083e0c1825 */ /* 0x008fca00078e000c */
[----:B------:R-:W3:Y:S01]  /*21e20*/  @P1 LD.E.64 R14, desc[UR36][R12.64+0x8] ;  /* 0x000008240c0e1980 */ /* 0x000ee2000c101b00 */
[----:B--2---:R-:W-:-:S05]  /*21e30*/  @P0 IMAD.WIDE R10, R3, 0x8, R10 ;  /* 0x00000008030a0825 */ /* 0x004fca00078e020a */
[----:B------:R4:W2:Y:S01]  /*21e40*/  @P0 LD.E.64 R12, desc[UR36][R10.64] ;  /* 0x000000240a0c0980 */ /* 0x0008a2000c101b00 */
[----:B---3--:R-:W-:-:S06]  /*21e50*/  @P1 IMAD.WIDE R14, R3, 0x8, R14 ;  /* 0x00000008030e1825 */ /* 0x008fcc00078e020e */
[----:B------:R-:W3:Y:S01]  /*21e60*/  @P1 LD.E.64 R14, desc[UR36][R14.64] ;  /* 0x000000240e0e1980 */ /* 0x000ee2000c101b00 */
[----:B----4-:R-:W2:Y:S01]  /*21e70*/  @P0 I2F.F64 R10, R0 ;  /* 0x00000000000a0312 */ /* 0x010ea20000201c00 */
[----:B------:R-:W-:Y:S01]  /*21e80*/  IADD3 R62, PT, PT, R62, 0x2, RZ ;  /* 0x000000023e3e7810 */ /* 0x000fe20007ffe0ff */
[----:B--2---:R-:W-:-:S06]  /*21e90*/  @P0 DADD R10, R10, R12 ;  /* 0x000000000a0a0229 */ /* 0x004fcc000000000c */
[----:B------:R-:W2:Y:S08]  /*21ea0*/  @P0 F2I.F64.TRUNC R0, R10 ;  /* 0x0000000a00000311 */ /* 0x000eb0000030d100 */
[----:B--2---:R-:W3:Y:S02]  /*21eb0*/  @P1 I2F.F64 R10, R0 ;  /* 0x00000000000a1312 */ /* 0x004ee40000201c00 */
[----:B---3--:R-:W-:-:S06]  /*21ec0*/  @P1 DADD R10, R10, R14 ;  /* 0x000000000a0a1229 */ /* 0x008fcc000000000e */
[----:B------:R2:W3:Y:S05]  /*21ed0*/  @P1 F2I.F64.TRUNC R0, R10 ;  /* 0x0000000a00001311 */ /* 0x0004ea000030d100 */
.L_x_410:
[----:B------:R-:W-:Y:S05]  /*21ee0*/  BSYNC.RECONVERGENT B2 ;  /* 0x0000000000027941 */ /* 0x000fea0003800200 */
.L_x_409:
[----:B------:R-:W-:Y:S05]  /*21ef0*/  @P2 BRA `(.L_x_406) ;  /* 0x0000000000402947 */ /* 0x000fea0003800000 */
[----:B-----5:R-:W-:-:S06]  /*21f00*/  IMAD.WIDE.U32 R8, R62, 0x8, R8 ;  /* 0x000000083e087825 */ /* 0x020fcc00078e0008 */
[----:B------:R-:W2:Y:S02]  /*21f10*/  LD.E.64 R8, desc[UR36][R8.64] ;  /* 0x0000002408087980 */ /* 0x000ea4000c101b00 */
[----:B--2---:R-:W-:-:S06]  /*21f20*/  IMAD.WIDE R8, R3, 0x8, R8 ;  /* 0x0000000803087825 */ /* 0x004fcc00078e0208 */
[----:B------:R-:W2:Y:S01]  /*21f30*/  LD.E.64 R8, desc[UR36][R8.64] ;  /* 0x0000002408087980 */ /* 0x000ea2000c101b00 */
[----:B------:R-:W-:Y:S01]  /*21f40*/  UMOV UR4, 0xf6c91c1b ;  /* 0xf6c91c1b00047882 */ /* 0x000fe20000000000 */
[----:B------:R-:W-:Y:S02]  /*21f50*/  UMOV UR5, 0x3b30b0ed ;  /* 0x3b30b0ed00057882 */ /* 0x000fe40000000000 */
[----:B--2---:R-:W-:-:S08]  /*21f60*/  DMUL R8, R8, UR4 ;  /* 0x0000000408087c28 */ /* 0x004fd00008000000 */
[----:B------:R-:W-:-:S14]  /*21f70*/  DSETP.GT.AND P0, PT, R52, R8, PT ;  /* 0x000000083400722a */ /* 0x000fdc0003f04000 */
[----:B-1----:R-:W2:Y:S02]  /*21f80*/  @P0 LD.E.64 R4, desc[UR36][R4.64+0x8] ;  /* 0x0000082404040980 */ /* 0x002ea4000c101b00 */
[----:B--2---:R-:W-:-:S06]  /*21f90*/  @P0 IMAD.WIDE.U32 R4, R62, 0x8, R4 ;  /* 0x000000083e040825 */ /* 0x004fcc00078e0004 */
[----:B------:R-:W2:Y:S01]  /*21fa0*/  @P0 LD.E.64 R4, desc[UR36][R4.64] ;  /* 0x0000002404040980 */ /* 0x000ea2000c101b00 */
[----:B---34-:R-:W1:Y:S01]  /*21fb0*/  @P0 I2F.F64 R8, R0 ;  /* 0x0000000000080312 */ /* 0x018e620000201c00 */
[----:B--2---:R-:W-:-:S06]  /*21fc0*/  @P0 IMAD.WIDE R4, R3, 0x8, R4 ;  /* 0x0000000803040825 */ /* 0x004fcc00078e0204 */
[----:B------:R-:W1:Y:S02]  /*21fd0*/  @P0 LD.E.64 R4, desc[UR36][R4.64] ;  /* 0x0000002404040980 */ /* 0x000e64000c101b00 */
[----:B-1----:R-:W-:-:S06]  /*21fe0*/  @P0 DADD R4, R8, R4 ;  /* 0x0000000008040229 */ /* 0x002fcc0000000004 */
[----:B------:R1:W2:Y:S05]  /*21ff0*/  @P0 F2I.F64.TRUNC R0, R4 ;  /* 0x0000000400000311 */ /* 0x0002aa000030d100 */
.L_x_406:
[----:B------:R-:W-:Y:S05]  /*22000*/  BSYNC.RECONVERGENT B0 ;  /* 0x0000000000007941 */ /* 0x000fea0003800200 */
.L_x_405:
[----:B------:R-:W-:Y:S01]  /*22010*/  BSSY.RECONVERGENT B2, `(.L_x_411) ;  /* 0x00001d4000027945 */ /* 0x000fe20003800200 */
.L_x_433:
[----:B-1----:R-:W1:Y:S02]  /*22020*/  LDC.64 R4, c[0x0][0x380] ;  /* 0x0000e000ff047b82 */ /* 0x002e640000000a00 */
[----:B-1---5:R-:W3:Y:S04]  /*22030*/  LDG.E.64 R8, desc[UR36][R4.64] ;  /* 0x0000002404087981 */ /* 0x022ee8000c1e1b00 */
[----:B------:R-:W4:Y:S04]  /*22040*/  LDG.E.64 R20, desc[UR36][R4.64+0x10] ;  /* 0x0000102404147981 */ /* 0x000f28000c1e1b00 */
[----:B------:R-:W2:Y:S01]  /*22050*/  LDG.E.64 R14, desc[UR36][R4.64+0x8] ;  /* 0x00000824040e7981 */ /* 0x000ea2000c1e1b00 */
[----:B---3--:R-:W-:-:S02]  /*22060*/  SHF.R.U32.HI R3, RZ, 0x2, R9 ;  /* 0x00000002ff037819 */ /* 0x008fc40000011609 */
[----:B------:R-:W-:Y:S02]  /*22070*/  IADD3 R24, PT, PT, R8, 0x587c5, RZ ;  /* 0x000587c508187810 */ /* 0x000fe40007ffe0ff */
[----:B------:R-:W-:Y:S02]  /*22080*/  LOP3.LUT R3, R3, R9, RZ, 0x3c, !PT ;  /* 0x0000000903037212 */ /* 0x000fe400078e3cff */
[----:B----4-:R-:W-:Y:S02]  /*22090*/  SHF.L.U32 R9, R21, 0x4, RZ ;  /* 0x0000000415097819 */ /* 0x010fe400000006ff */
[----:B------:R-:W-:Y:S01]  /*220a0*/  MOV R61, R20 ;  /* 0x00000014003d7202 */ /* 0x000fe20000000f00 */
[----:B--2---:R-:W-:Y:S01]  /*220b0*/  IMAD.SHL.U32 R10, R3, 0x2, RZ ;  /* 0x00000002030a7824 */ /* 0x004fe200078e00ff */
[----:B------:R-:W-:Y:S01]  /*220c0*/  MOV R62, R21 ;  /* 0x00000015003e7202 */ /* 0x000fe20000000f00 */
[----:B------:R-:W-:Y:S01]  /*220d0*/  IMAD.MOV.U32 R25, RZ, RZ, R14 ;  /* 0x000000ffff197224 */ /* 0x000fe200078e000e */
[----:B------:R-:W-:-:S02]  /*220e0*/  MOV R60, R15 ;  /* 0x0000000f003c7202 */ /* 0x000fc40000000f00 */
[----:B------:R-:W-:Y:S02]  /*220f0*/  LOP3.LUT R9, R21, R9, R10, 0x96, !PT ;  /* 0x0000000915097212 */ /* 0x000fe400078e960a */
[----:B------:R-:W1:Y:S01]  /*22100*/  LDC.64 R10, c[0x0][0x3a8] ;  /* 0x0000ea00ff0a7b82 */ /* 0x000e620000000a00 */
[----:B------:R-:W-:Y:S01]  /*22110*/  STG.E.64 desc[UR36][R4.64], R24 ;  /* 0x0000001804007986 */ /* 0x000fe2000c101b24 */
[----:B------:R-:W-:Y:S01]  /*22120*/  LOP3.LUT R63, R9, R3, RZ, 0x3c, !PT ;  /* 0x00000003093f7212 */ /* 0x000fe200078e3cff */
[----:B------:R-:W-:Y:S02]  /*22130*/  IMAD.MOV.U32 R3, RZ, RZ, 0x2f800000 ;  /* 0x2f800000ff037424 */ /* 0x000fe400078e00ff */
[----:B------:R-:W-:Y:S01]  /*22140*/  STG.E.64 desc[UR36][R4.64+0x8], R60 ;  /* 0x0000083c04007986 */ /* 0x000fe2000c101b24 */
[----:B------:R-:W-:-:S03]  /*22150*/  IADD3 R8, PT, PT, R63, R24, RZ ;  /* 0x000000183f087210 */ /* 0x000fc60007ffe0ff */
[----:B------:R-:W-:Y:S01]  /*22160*/  STG.E.64 desc[UR36][R4.64+0x10], R62 ;  /* 0x0000103e04007986 */ /* 0x000fe2000c101b24 */
[----:B------:R-:W-:Y:S02]  /*22170*/  I2FP.F32.U32 R12, R8 ;  /* 0x00000008000c7245 */ /* 0x000fe40000201000 */
[----:B------:R-:W2:Y:S03]  /*22180*/  LDC.64 R8, c[0x0][0x3a0] ;  /* 0x0000e800ff087b82 */ /* 0x000ea60000000a00 */
[----:B------:R-:W-:-:S06]  /*22190*/  FFMA R12, R12, R3, 1.1641532182693481445e-10 ;  /* 0x2f0000000c0c7423 */ /* 0x000fcc0000000003 */
[----:B------:R-:W1:Y:S02]  /*221a0*/  F2F.F64.F32 R12, R12 ;  /* 0x0000000c000c7310 */ /* 0x000e640000201800 */
[----:B-1----:R1:W-:Y:S04]  /*221b0*/  STG.E.64 desc[UR36][R10.64+0x98], R12 ;  /* 0x0000980c0a007986 */ /* 0x0023e8000c101b24 */
[----:B--2---:R-:W2:Y:S01]  /*221c0*/  LDG.E.64 R14, desc[UR36][R8.64+0x1e0] ;  /* 0x0001e024080e7981 */ /* 0x004ea2000c1e1b00 */
[----:B------:R-:W-:-:S04]  /*221d0*/  ISETP.NE.AND P0, PT, R23, 0x1, PT ;  /* 0x000000011700780c */ /* 0x000fc80003f05270 */
[----:B------:R-:W-:-:S05]  /*221e0*/  SEL R77, R19, R22, !P0 ;  /* 0x00000016134d7207 */ /* 0x000fca0004000000 */
[----:B--2---:R-:W-:-:S05]  /*221f0*/  IMAD.WIDE R14, R77, 0x4, R14 ;  /* 0x000000044d0e7825 */ /* 0x004fca00078e020e */
[----:B------:R2:W3:Y:S01]  /*22200*/  LD.E R79, desc[UR36][R14.64] ;  /* 0x000000240e4f7980 */ /* 0x0004e2000c101900 */
[----:B------:R-:W-:Y:S01]  /*22210*/  BSSY.RECONVERGENT B0, `(.L_x_412) ;  /* 0x00000c4000007945 */ /* 0x000fe20003800200 */
[----:B--2---:R-:W2:Y:S02]  /*22220*/  I2F.F64 R14, R0 ;  /* 0x00000000000e7312 */ /* 0x004ea40000201c00 */
[----:B--2---:R-:W-:Y:S01]  /*22230*/  DMUL R14, R14, R12 ;  /* 0x0000000c0e0e7228 */ /* 0x004fe20000000000 */
[----:B-1----:R-:W-:Y:S01]  /*22240*/  MOV R12, 0xffffffff ;  /* 0xffffffff000c7802 */ /* 0x002fe20000000f00 */
[----:B------:R-:W-:Y:S01]  /*22250*/  IMAD.MOV.U32 R13, RZ, RZ, -0x1 ;  /* 0xffffffffff0d7424 */ /* 0x000fe200078e00ff */
[----:B---3--:R-:W-:-:S13]  /*22260*/  ISETP.GE.AND P0, PT, R79, 0x1, PT ;  /* 0x000000014f00780c */ /* 0x008fda0003f06270 */
[----:B------:R-:W-:Y:S05]  /*22270*/  @!P0 BRA `(.L_x_413) ;  /* 0x0000000800f48947 */ /* 0x000fea0003800000 */
[----:B------:R-:W2:Y:S01]  /*22280*/  LDG.E.64 R12, desc[UR36][R8.64+0x178] ;  /* 0x00017824080c7981 */ /* 0x000ea2000c1e1b00 */
[C---:B------:R-:W-:Y:S01]  /*22290*/  ISETP.GE.U32.AND P1, PT, R79.reuse, 0x8, PT ;  /* 0x000000084f00780c */ /* 0x040fe20003f26070 */
[----:B------:R1:W3:Y:S01]  /*222a0*/  F2I.F64.CEIL R78, R14 ;  /* 0x0000000e004e7311 */ /* 0x0002e20000309100 */
[----:B------:R-:W-:Y:S01]  /*222b0*/  BSSY.RECONVERGENT B3, `(.L_x_414) ;  /* 0x000005e000037945 */ /* 0x000fe20003800200 */
[----:B------:R-:W-:Y:S01]  /*222c0*/  LOP3.LUT P0, R80, R79, 0x7, RZ, 0xc0, !PT ;  /* 0x000000074f507812 */ /* 0x000fe2000780c0ff */
[----:B--2---:R-:W5:Y:S01]  /*222d0*/  LD.E.64 R12, desc[UR36][R12.64+0x8] ;  /* 0x000008240c0c7980 */ /* 0x004f62000c101b00 */
[----:B------:R-:W-:Y:S01]  /*222e0*/  MOV R68, 0xffffffff ;  /* 0xffffffff00447802 */ /* 0x000fe20000000f00 */
[----:B------:R-:W-:Y:S01]  /*222f0*/  IMAD.MOV.U32 R76, RZ, RZ, 0x1 ;  /* 0x00000001ff4c7424 */ /* 0x000fe200078e00ff */
[----:B------:R-:W-:-:S06]  /*22300*/  MOV R71, RZ ;  /* 0x000000ff00477202 */ /* 0x000fcc0000000f00 */
[----:B-1-3--:R-:W-:Y:S05]  /*22310*/  @!P1 BRA `(.L_x_415) ;  /* 0x00000004005c9947 */ /* 0x00afea0003800000 */
[----:B------:R-:W-:Y:S01]  /*22320*/  HFMA2 R71, -RZ, RZ, 0, 0 ;  /* 0x00000000ff477431 */ /* 0x000fe200000001ff */
[----:B------:R-:W-:Y:S01]  /*22330*/  MOV R68, 0xffffffff ;  /* 0xffffffff00447802 */ /* 0x000fe20000000f00 */
[----:B------:R-:W-:-:S07]  /*22340*/  IMAD.MOV.U32 R76, RZ, RZ, 0x1 ;  /* 0x00000001ff4c7424 */ /* 0x000fce00078e00ff */
.L_x_416:
        /* <DEDUP_REMOVED lines=9> */
[----:B--2---:R-:W-:-:S06]  /*223e0*/  IMAD.WIDE R20, R77, 0x8, R20 ;  /* 0x000000084d147825 */ /* 0x004fcc00078e0214 */
[----:B------:R-:W2:Y:S01]  /*223f0*/  LD.E.64 R20, desc[UR36][R20.64] ;  /* 0x0000002414147980 */ /* 0x000ea2000c101b00 */
[----:B---3--:R-:W-:-:S06]  /*22400*/  IMAD.WIDE R24, R77, 0x8, R24 ;  /* 0x000000084d187825 */ /* 0x008fcc00078e0218 */
[----:B------:R-:W3:Y:S01]  /*22410*/  LD.E.64 R24, desc[UR36][R24.64] ;  /* 0x0000002418187980 */ /* 0x000ee2000c101b00 */
[----:B----4-:R-:W-:-:S06]  /*22420*/  IMAD.WIDE R60, R77, 0x8, R60 ;  /* 0x000000084d3c7825 */ /* 0x010fcc00078e023c */
[----:B------:R-:W4:Y:S01]  /*22430*/  LD.E.64 R60, desc[UR36][R60.64] ;  /* 0x000000243c3c7980 */ /* 0x000f22000c101b00 */
[----:B------:R-:W-:-:S06]  /*22440*/  IMAD.WIDE R62, R77, 0x8, R62 ;  /* 0x000000084d3e7825 */ /* 0x000fcc00078e023e */
[----:B------:R-:W4:Y:S01]  /*22450*/  LD.E.64 R62, desc[UR36][R62.64] ;  /* 0x000000243e3e7980 */ /* 0x000f22000c101b00 */
[----:B------:R-:W-:-:S06]  /*22460*/  IMAD.WIDE R64, R77, 0x8, R64 ;  /* 0x000000084d407825 */ /* 0x000fcc00078e0240 */
[----:B------:R-:W4:Y:S01]  /*22470*/  LD.E.64 R64, desc[UR36][R64.64] ;  /* 0x0000002440407980 */ /* 0x000f22000c101b00 */
[----:B------:R-:W-:-:S06]  /*22480*/  IMAD.WIDE R66, R77, 0x8, R66 ;  /* 0x000000084d427825 */ /* 0x000fcc00078e0242 */
[----:B------:R-:W4:Y:S01]  /*22490*/  LD.E.64 R66, desc[UR36][R66.64] ;  /* 0x0000002442427980 */ /* 0x000f22000c101b00 */
[----:B------:R-:W-:-:S06]  /*224a0*/  IMAD.WIDE R72, R77, 0x8, R72 ;  /* 0x000000084d487825 */ /* 0x000fcc00078e0248 */
[----:B------:R-:W4:Y:S01]  /*224b0*/  LD.E.64 R72, desc[UR36][R72.64] ;  /* 0x0000002448487980 */ /* 0x000f22000c101b00 */
[----:B------:R-:W-:-:S05]  /*224c0*/  IMAD.WIDE R14, R77, 0x8, R14 ;  /* 0x000000084d0e7825 */ /* 0x000fca00078e020e */
[----:B------:R1:W4:Y:S01]  /*224d0*/  LD.E.64 R74, desc[UR36][R14.64] ;  /* 0x000000240e4a7980 */ /* 0x000322000c101b00 */
[----:B------:R-:W-:Y:S01]  /*224e0*/  ISETP.GE.AND P2, PT, R68, RZ, PT ;  /* 0x000000ff4400720c */ /* 0x000fe20003f46270 */
[----:B-1----:R-:W2:Y:S02]  /*224f0*/  I2F.F64 R14, R71 ;  /* 0x00000047000e7312 */ /* 0x002ea40000201c00 */
[----:B--2---:R-:W-:-:S06]  /*22500*/  DADD R14, R14, R20 ;  /* 0x000000000e0e7229 */ /* 0x004fcc0000000014 */
[----:B------:R-:W1:Y:S08]  /*22510*/  F2I.F64.TRUNC R20, R14 ;  /* 0x0000000e00147311 */ /* 0x000e70000030d100 */
[----:B-1----:R1:W3:Y:S01]  /*22520*/  I2F.F64 R14, R20 ;  /* 0x00000014000e7312 */ /* 0x0022e20000201c00 */
[----:B------:R-:W-:Y:S02]  /*22530*/  ISETP.GT.AND P1, PT, R78, R20, PT ;  /* 0x000000144e00720c */ /* 0x000fe40003f24270 */
[----:B-1----:R-:W-:-:S11]  /*22540*/  IADD3 R20, PT, PT, R76, 0x1, RZ ;  /* 0x000000014c147810 */ /* 0x002fd60007ffe0ff */
[----:B------:R-:W-:Y:S01]  /*22550*/  @!P1 SEL R68, R76, R68, !P2 ;  /* 0x000000444c449207 */ /* 0x000fe20005000000 */
[----:B---3--:R-:W-:-:S03]  /*22560*/  DADD R14, R14, R24 ;  /* 0x000000000e0e7229 */ /* 0x008fc60000000018 */
[----:B------:R-:W-:-:S03]  /*22570*/  ISETP.GE.AND P1, PT, R68, RZ, PT ;  /* 0x000000ff4400720c */ /* 0x000fc60003f26270 */
[----:B------:R-:W1:Y:S08]  /*22580*/  F2I.F64.TRUNC R21, R14 ;  /* 0x0000000e00157311 */ /* 0x000e70000030d100 */
[----:B-1----:R-:W4:Y:S01]  /*22590*/  I2F.F64 R14, R21 ;  /* 0x00000015000e7312 */ /* 0x002f220000201c00 */
[----:B------:R-:W-:-:S13]  /*225a0*/  ISETP.GT.AND P3, PT, R78, R21, PT ;  /* 0x000000154e00720c */ /* 0x000fda0003f64270 */
[----:B------:R-:W-:Y:S01]  /*225b0*/  @!P3 SEL R68, R20, R68, !P1 ;  /* 0x000000441444b207 */ /* 0x000fe20004800000 */
[----:B----4-:R-:W-:Y:S01]  /*225c0*/  DADD R14, R14, R60 ;  /* 0x000000000e0e7229 */ /* 0x010fe2000000003c */
[----:B------:R-:W-:Y:S02]  /*225d0*/  IADD3 R20, PT, PT, R76, 0x2, RZ ;  /* 0x000000024c147810 */ /* 0x000fe40007ffe0ff */
[----:B------:R-:W-:-:S03]  /*225e0*/  ISETP.GE.AND P1, PT, R68, RZ, PT ;  /* 0x000000ff4400720c */ /* 0x000fc60003f26270 */
[----:B------:R-:W1:Y:S08]  /*225f0*/  F2I.F64.TRUNC R24, R14 ;  /* 0x0000000e00187311 */ /* 0x000e70000030d100 */
[----:B-1----:R-:W1:Y:S01]  /*22600*/  I2F.F64 R14, R24 ;  /* 0x00000018000e7312 */ /* 0x002e620000201c00 */
[----:B------:R-:W-:-:S13]  /*22610*/  ISETP.GT.AND P2, PT, R78, R24, PT ;  /* 0x000000184e00720c */ /* 0x000fda0003f44270 */
[----:B------:R-:W-:Y:S01]  /*22620*/  @!P2 SEL R68, R20, R68, !P1 ;  /* 0x000000441444a207 */ /* 0x000fe20004800000 */
[----:B-1----:R-:W-:Y:S01]  /*22630*/  DADD R14, R14, R62 ;  /* 0x000000000e0e7229 */ /* 0x002fe2000000003e */
[----:B------:R-:W-:Y:S02]  /*22640*/  VIADD R20, R76, 0x3 ;  /* 0x000000034c147836 */ /* 0x000fe40000000000 */
[----:B------:R-:W-:-:S03]  /*22650*/  ISETP.GE.AND P1, PT, R68, RZ, PT ;  /* 0x000000ff4400720c */ /* 0x000fc60003f26270 */
[----:B------:R-:W1:Y:S08]  /*22660*/  F2I.F64.TRUNC R25, R14 ;  /* 0x0000000e00197311 */ /* 0x000e70000030d100 */
[----:B-1----:R-:W1:Y:S01]  /*22670*/  I2F.F64 R14, R25 ;  /* 0x00000019000e7312 */ /* 0x002e620000201c00 */
[----:B------:R-:W-:-:S13]  /*22680*/  ISETP.GT.AND P3, PT, R78, R25, PT ;  /* 0x000000194e00720c */ /* 0x000fda0003f64270 */
[----:B------:R-:W-:Y:S01]  /*22690*/  @!P3 SEL R68, R20, R68, !P1 ;  /* 0x000000441444b207 */ /* 0x000fe20004800000 */
[----:B-1----:R-:W-:-:S03]  /*226a0*/  DADD R14, R14, R64 ;  /* 0x000000000e0e7229 */ /* 0x002fc60000000040 */
[----:B------:R-:W-:-:S03]  /*226b0*/  ISETP.GE.AND P1, PT, R68, RZ, PT ;  /* 0x000000ff4400720c */ /* 0x000fc60003f26270 */
[----:B------:R-:W1:Y:S08]  /*226c0*/  F2I.F64.TRUNC R60, R14 ;  /* 0x0000000e003c7311 */ /* 0x000e70000030d100 */
[----:B-1----:R-:W1:Y:S01]  /*226d0*/  I2F.F64 R14, R60 ;  /* 0x0000003c000e7312 */ /* 0x002e620000201c00 */
[----:B------:R-:W-:Y:S01]  /*226e0*/  ISETP.GT.AND P2, PT, R78, R60, PT ;  /* 0x0000003c4e00720c */ /* 0x000fe20003f44270 */
[----:B-1----:R-:W-:-:S06]  /*226f0*/  DADD R14, R14, R66 ;  /* 0x000000000e0e7229 */ /* 0x002fcc0000000042 */
[----:B------:R-:W1:Y:S08]  /*22700*/  F2I.F64.TRUNC R61, R14 ;  /* 0x0000000e003d7311 */ /* 0x000e70000030d100 */
[----:B-1----:R-:W1:Y:S01]  /*22710*/  I2F.F64 R14, R61 ;  /* 0x0000003d000e7312 */ /* 0x002e620000201c00 */
[----:B------:R-:W-:Y:S01]  /*22720*/  ISETP.GT.AND P3, PT, R78, R61, PT ;  /* 0x0000003d4e00720c */ /* 0x000fe20003f64270 */
[----:B-1----:R-:W-:-:S06]  /*22730*/  DADD R14, R14, R72 ;  /* 0x000000000e0e7229 */ /* 0x002fcc0000000048 */
[----:B------:R-:W1:Y:S08]  /*22740*/  F2I.F64.TRUNC R62, R14 ;  /* 0x0000000e003e7311 */ /* 0x000e70000030d100 */
[----:B-1----:R-:W1:Y:S02]  /*22750*/  I2F.F64 R14, R62 ;  /* 0x0000003e000e7312 */ /* 0x002e640000201c00 */
[----:B-1----:R-:W-:-:S06]  /*22760*/  DADD R14, R14, R74 ;  /* 0x000000000e0e7229 */ /* 0x002fcc000000004a */
[----:B------:R1:W2:Y:S02]  /*22770*/  F2I.F64.TRUNC R71, R14 ;  /* 0x0000000e00477311 */ /* 0x0002a4000030d100 */
[----:B-1----:R-:W-:Y:S02]  /*22780*/  IADD3 R14, PT, PT, R76, 0x4, RZ ;  /* 0x000000044c0e7810 */ /* 0x002fe40007ffe0ff */
[----:B------:R-:W-:Y:S02]  /*22790*/  LOP3.LUT R15, R79, 0x7ffffff8, RZ, 0xc0, !PT ;  /* 0x7ffffff84f0f7812 */ /* 0x000fe400078ec0ff */
[----:B------:R-:W-:Y:S02]  /*227a0*/  @!P2 SEL R68, R14, R68, !P1 ;  /* 0x000000440e44a207 */ /* 0x000fe40004800000 */
[----:B------:R-:W-:Y:S02]  /*227b0*/  ISETP.GT.AND P2, PT, R78, R62, PT ;  /* 0x0000003e4e00720c */ /* 0x000fe40003f44270 */
[----:B------:R-:W-:-:S02]  /*227c0*/  IADD3 R14, PT, PT, R76, 0x5, RZ ;  /* 0x000000054c0e7810 */ /* 0x000fc40007ffe0ff */
[----:B------:R-:W-:-:S04]  /*227d0*/  ISETP.GE.AND P1, PT, R68, RZ, PT ;  /* 0x000000ff4400720c */ /* 0x000fc80003f26270 */
[----:B------:R-:W-:Y:S01]  /*227e0*/  @!P3 SEL R68, R14, R68, !P1 ;  /* 0x000000440e44b207 */ /* 0x000fe20004800000 */
[----:B------:R-:W-:Y:S01]  /*227f0*/  VIADD R14, R76, 0x6 ;  /* 0x000000064c0e7836 */ /* 0x000fe20000000000 */
[----:B--2---:R-:W-:Y:S02]  /*22800*/  ISETP.GT.AND P3, PT, R78, R71, PT ;  /* 0x000000474e00720c */ /* 0x004fe40003f64270 */
[----:B------:R-:W-:-:S04]  /*22810*/  ISETP.GE.AND P1, PT, R68, RZ, PT ;  /* 0x000000ff4400720c */ /* 0x000fc80003f26270 */
[----:B------:R-:W-:Y:S02]  /*22820*/  @!P2 SEL R68, R14, R68, !P1 ;  /* 0x000000440e44a207 */ /* 0x000fe40004800000 */
[----:B------:R-:W-:Y:S02]  /*22830*/  IADD3 R14, PT, PT, R76, 0x7, RZ ;  /* 0x000000074c0e7810 */ /* 0x000fe40007ffe0ff */
[----:B------:R-:W-:Y:S02]  /*22840*/  ISETP.GE.AND P1, PT, R68, RZ, PT ;  /* 0x000000ff4400720c */ /* 0x000fe40003f26270 */
[C---:B------:R-:W-:Y:S02]  /*22850*/  ISETP.NE.AND P2, PT, R14.reuse, R15, PT ;  /* 0x0000000f0e00720c */ /* 0x040fe40003f45270 */
[----:B------:R-:W-:Y:S02]  /*22860*/  @!P3 SEL R68, R14, R68, !P1 ;  /* 0x000000440e44b207 */ /* 0x000fe40004800000 */
[----:B------:R-:W-:-:S09]  /*22870*/  IADD3 R76, PT, PT, R76, 0x8, RZ ;  /* 0x000000084c4c7810 */ /* 0x000fd20007ffe0ff */
[----:B------:R-:W-:Y:S05]  /*22880*/  @P2 BRA `(.L_x_416) ;  /* 0xfffffff800b02947 */ /* 0x000fea000383ffff */
.L_x_415:
[----:B------:R-:W-:Y:S05]  /*22890*/  BSYNC.RECONVERGENT B3 ;  /* 0x0000000000037941 */ /* 0x000fea0003800200 */
.L_x_414:
[----:B------:R-:W-:Y:S04]  /*228a0*/  BSSY.RECONVERGENT B3, `(.L_x_417) ;  /* 0x0000058000037945 */ /* 0x000fe80003800200 */
        /* <DEDUP_REMOVED lines=19> */
[----:B------:R-:W2:Y:S01]  /*229e0*/  I2F.F64 R14, R71 ;  /* 0x00000047000e7312 */ /* 0x000ea20000201c00 */
[----:B------:R-:W-:Y:S01]  /*229f0*/  ISETP.GE.AND P2, PT, R68, RZ, PT ;  /* 0x000000ff4400720c */ /* 0x000fe20003f46270 */
[----:B--2---:R-:W-:-:S06]  /*22a00*/  DADD R14, R14, R20 ;  /* 0x000000000e0e7229 */ /* 0x004fcc0000000014 */
[----:B------:R-:W1:Y:S08]  /*22a10*/  F2I.F64.TRUNC R20, R14 ;  /* 0x0000000e00147311 */ /* 0x000e70000030d100 */
[----:B-1----:R-:W3:Y:S01]  /*22a20*/  I2F.F64 R14, R20 ;  /* 0x00000014000e7312 */ /* 0x002ee20000201c00 */
[----:B------:R-:W-:-:S13]  /*22a30*/  ISETP.GT.AND P1, PT, R78, R20, PT ;  /* 0x000000144e00720c */ /* 0x000fda0003f24270 */
[----:B------:R-:W-:Y:S01]  /*22a40*/  @!P1 SEL R68, R76, R68, !P2 ;  /* 0x000000444c449207 */ /* 0x000fe20005000000 */
[----:B---3--:R-:W-:-:S03]  /*22a50*/  DADD R14, R14, R24 ;  /* 0x000000000e0e7229 */ /* 0x008fc60000000018 */
[----:B------:R-:W-:-:S03]  /*22a60*/  ISETP.GE.AND P1, PT, R68, RZ, PT ;  /* 0x000000ff4400720c */ /* 0x000fc60003f26270 */
[----:B------:R-:W1:Y:S08]  /*22a70*/  F2I.F64.TRUNC R21, R14 ;  /* 0x0000000e00157311 */ /* 0x000e70000030d100 */
[----:B-1----:R-:W4:Y:S01]  /*22a80*/  I2F.F64 R14, R21 ;  /* 0x00000015000e7312 */ /* 0x002f220000201c00 */
[----:B------:R-:W-:Y:S01]  /*22a90*/  ISETP.GT.AND P3, PT, R78, R21, PT ;  /* 0x000000154e00720c */ /* 0x000fe20003f64270 */
[----:B----4-:R-:W-:-:S06]  /*22aa0*/  DADD R14, R14, R60 ;  /* 0x000000000e0e7229 */ /* 0x010fcc000000003c */
[----:B------:R-:W1:Y:S08]  /*22ab0*/  F2I.F64.TRUNC R24, R14 ;  /* 0x0000000e00187311 */ /* 0x000e70000030d100 */
[----:B-1----:R-:W1:Y:S01]  /*22ac0*/  I2F.F64 R14, R24 ;  /* 0x00000018000e7312 */ /* 0x002e620000201c00 */
[----:B------:R-:W-:Y:S01]  /*22ad0*/  ISETP.GT.AND P2, PT, R78, R24, PT ;  /* 0x000000184e00720c */ /* 0x000fe20003f44270 */
[----:B-1----:R-:W-:-:S06]  /*22ae0*/  DADD R14, R14, R62 ;  /* 0x000000000e0e7229 */ /* 0x002fcc000000003e */
[----:B------:R1:W2:Y:S02]  /*22af0*/  F2I.F64.TRUNC R71, R14 ;  /* 0x0000000e00477311 */ /* 0x0002a4000030d100 */
[----:B-1----:R-:W-:-:S05]  /*22b00*/  VIADD R14, R76, 0x1 ;  /* 0x000000014c0e7836 */ /* 0x002fca0000000000 */
[----:B------:R-:W-:Y:S02]  /*22b10*/  @!P3 SEL R68, R14, R68, !P1 ;  /* 0x000000440e44b207 */ /* 0x000fe40004800000 */
[----:B--2---:R-:W-:Y:S02]  /*22b20*/  ISETP.GT.AND P3, PT, R78, R71, PT ;  /* 0x000000474e00720c */ /* 0x004fe40003f64270 */
[----:B------:R-:W-:Y:S02]  /*22b30*/  IADD3 R14, PT, PT, R76, 0x2, RZ ;  /* 0x000000024c0e7810 */ /* 0x000fe40007ffe0ff */
[----:B------:R-:W-:-:S04]  /*22b40*/  ISETP.GE.AND P1, PT, R68, RZ, PT ;  /* 0x000000ff4400720c */ /* 0x000fc80003f26270 */
[----:B------:R-:W-:Y:S02]  /*22b50*/  @!P2 SEL R68, R14, R68, !P1 ;  /* 0x000000440e44a207 */ /* 0x000fe40004800000 */
[C---:B------:R-:W-:Y:S01]  /*22b60*/  IADD3 R14, PT, PT, R76.reuse, 0x3, RZ ;  /* 0x000000034c0e7810 */ /* 0x040fe20007ffe0ff */
[----:B------:R-:W-:Y:S01]  /*22b70*/  VIADD R76, R76, 0x4 ;  /* 0x000000044c4c7836 */ /* 0x000fe20000000000 */
[----:B------:R-:W-:-:S04]  /*22b80*/  ISETP.GE.AND P1, PT, R68, RZ, PT ;  /* 0x000000ff4400720c */ /* 0x000fc80003f26270 */
[----:B------:R-:W-:-:S09]  /*22b90*/  @!P3 SEL R68, R14, R68, !P1 ;  /* 0x000000440e44b207 */ /* 0x000fd20004800000 */
.L_x_420:
[----:B------:R-:W-:Y:S05]  /*22ba0*/  BSYNC.RECONVERGENT B4 ;  /* 0x0000000000047941 */ /* 0x000fea0003800200 */
.L_x_419:
        /* <DEDUP_REMOVED lines=11> */
[----:B---3--:R-:W-:-:S05]  /*22c60*/  IMAD.WIDE R14, R77, 0x8, R14 ;  /* 0x000000084d0e7825 */ /* 0x008fca00078e020e */
[----:B------:R1:W3:Y:S01]  /*22c70*/  LD.E.64 R24, desc[UR36][R14.64] ;  /* 0x000000240e187980 */ /* 0x0002e2000c101b00 */
[----:B------:R-:W-:Y:S01]  /*22c80*/  ISETP.GE.AND P2, PT, R68, RZ, PT ;  /* 0x000000ff4400720c */ /* 0x000fe20003f46270 */
[----:B-1----:R-:W2:Y:S02]  /*22c90*/  I2F.F64 R14, R71 ;  /* 0x00000047000e7312 */ /* 0x002ea40000201c00 */
[----:B--2---:R-:W-:-:S06]  /*22ca0*/  DADD R14, R14, R20 ;  /* 0x000000000e0e7229 */ /* 0x004fcc0000000014 */
[----:B------:R-:W1:Y:S08]  /*22cb0*/  F2I.F64.TRUNC R20, R14 ;  /* 0x0000000e00147311 */ /* 0x000e70000030d100 */
[----:B-1----:R-:W3:Y:S01]  /*22cc0*/  I2F.F64 R14, R20 ;  /* 0x00000014000e7312 */ /* 0x002ee20000201c00 */
[----:B------:R-:W-:-:S13]  /*22cd0*/  ISETP.GT.AND P0, PT, R78, R20, PT ;  /* 0x000000144e00720c */ /* 0x000fda0003f04270 */
[----:B------:R-:W-:Y:S01]  /*22ce0*/  @!P0 SEL R68, R76, R68, !P2 ;  /* 0x000000444c448207 */ /* 0x000fe20005000000 */
[----:B---3--:R-:W-:-:S03]  /*22cf0*/  DADD R14, R14, R24 ;  /* 0x000000000e0e7229 */ /* 0x008fc60000000018 */
[----:B------:R-:W-:-:S03]  /*22d00*/  ISETP.GE.AND P0, PT, R68, RZ, PT ;  /* 0x000000ff4400720c */ /* 0x000fc60003f06270 */
[----:B------:R1:W2:Y:S02]  /*22d10*/  F2I.F64.TRUNC R71, R14 ;  /* 0x0000000e00477311 */ /* 0x0002a4000030d100 */
[C---:B-1----:R-:W-:Y:S02]  /*22d20*/  IADD3 R14, PT, PT, R76.reuse, 0x1, RZ ;  /* 0x000000014c0e7810 */ /* 0x042fe40007ffe0ff */
[----:B------:R-:W-:Y:S02]  /*22d30*/  IADD3 R76, PT, PT, R76, 0x2, RZ ;  /* 0x000000024c4c7810 */ /* 0x000fe40007ffe0ff */
[----:B--2---:R-:W-:-:S13]  /*22d40*/  ISETP.GT.AND P3, PT, R78, R71, PT ;  /* 0x000000474e00720c */ /* 0x004fda0003f64270 */
[----:B------:R-:W-:-:S07]  /*22d50*/  @!P3 SEL R68, R14, R68, !P0 ;  /* 0x000000440e44b207 */ /* 0x000fce0004000000 */
.L_x_422:
[----:B------:R-:W-:Y:S05]  /*22d60*/  BSYNC.RECONVERGENT B4 ;  /* 0x0000000000047941 */ /* 0x000fea0003800200 */
.L_x_421:
[----:B------:R-:W-:Y:S05]  /*22d70*/  @P1 BRA `(.L_x_418) ;  /* 0x0000000000281947 */ /* 0x000fea0003800000 */
[----:B-----5:R-:W-:-:S06]  /*22d80*/  IMAD.WIDE.U32 R12, R76, 0x8, R12 ;  /* 0x000000084c0c7825 */ /* 0x020fcc00078e000c */
[----:B------:R-:W2:Y:S02]  /*22d90*/  LD.E.64 R12, desc[UR36][R12.64] ;  /* 0x000000240c0c7980 */ /* 0x000ea4000c101b00 */
[----:B--2---:R-:W-:-:S05]  /*22da0*/  IMAD.WIDE R12, R77, 0x8, R12 ;  /* 0x000000084d0c7825 */ /* 0x004fca00078e020c */
[----:B------:R1:W2:Y:S01]  /*22db0*/  LD.E.64 R14, desc[UR36][R12.64] ;  /* 0x000000240c0e7980 */ /* 0x0002a2000c101b00 */
[----:B------:R-:W-:Y:S01]  /*22dc0*/  ISETP.GE.AND P1, PT, R68, RZ, PT ;  /* 0x000000ff4400720c */ /* 0x000fe20003f26270 */
[----:B-1----:R-:W2:Y:S02]  /*22dd0*/  I2F.F64 R12, R71 ;  /* 0x00000047000c7312 */ /* 0x002ea40000201c00 */
[----:B--2---:R-:W-:-:S10]  /*22de0*/  DADD R12, R12, R14 ;  /* 0x000000000c0c7229 */ /* 0x004fd4000000000e */
[----:B------:R-:W1:Y:S02]  /*22df0*/  F2I.F64.TRUNC R12, R12 ;  /* 0x0000000c000c7311 */ /* 0x000e64000030d100 */
[----:B-1----:R-:W-:-:S13]  /*22e00*/  ISETP.GT.AND P0, PT, R78, R12, PT ;  /* 0x0000000c4e00720c */ /* 0x002fda0003f04270 */
[----:B------:R-:W-:-:S07]  /*22e10*/  @!P0 SEL R68, R76, R68, !P1 ;  /* 0x000000444c448207 */ /* 0x000fce0004800000 */
.L_x_418:
[----:B------:R-:W-:Y:S05]  /*22e20*/  BSYNC.RECONVERGENT B3 ;  /* 0x0000000000037941 */ /* 0x000fea0003800200 */
.L_x_417:
[--C-:B-----5:R-:W-:Y:S01]  /*22e30*/  SHF.R.S32.HI R13, RZ, 0x1f, R68.reuse ;  /* 0x0000001fff0d7819 */ /* 0x120fe20000011444 */
[----:B------:R-:W-:-:S07]  /*22e40*/  IMAD.MOV.U32 R12, RZ, RZ, R68 ;  /* 0x000000ffff0c7224 */ /* 0x000fce00078e0044 */
.L_x_413:
[----:B------:R-:W-:Y:S05]  /*22e50*/  BSYNC.RECONVERGENT B0 ;  /* 0x0000000000007941 */ /* 0x000fea0003800200 */
.L_x_412:
[----:B------:R-:W2:Y:S04]  /*22e60*/  LDG.E.64 R14, desc[UR36][R4.64] ;  /* 0x00000024040e7981 */ /* 0x000ea8000c1e1b00 */
[----:B------:R-:W3:Y:S04]  /*22e70*/  LDG.E.64 R24, desc[UR36][R4.64+0x10] ;  /* 0x0000102404187981 */ /* 0x000ee8000c1e1b00 */
[----:B------:R-:W4:Y:S01]  /*22e80*/  LDG.E.64 R20, desc[UR36][R4.64+0x8] ;  /* 0x0000082404147981 */ /* 0x000f22000c1e1b00 */
[----:B--2---:R-:W-:Y:S01]  /*22e90*/  SHF.R.U32.HI R60, RZ, 0x2, R15 ;  /* 0x00000002ff3c7819 */ /* 0x004fe2000001160f */
[----:B------:R-:W-:-:S03]  /*22ea0*/  VIADD R62, R14, 0x587c5 ;  /* 0x000587c50e3e7836 */ /* 0x000fc60000000000 */
[----:B------:R-:W-:Y:S02]  /*22eb0*/  LOP3.LUT R60, R60, R15, RZ, 0x3c, !PT ;  /* 0x0000000f3c3c7212 */ /* 0x000fe400078e3cff */
[C---:B---3--:R-:W-:Y:S02]  /*22ec0*/  SHF.L.U32 R15, R25.reuse, 0x4, RZ ;  /* 0x00000004190f7819 */ /* 0x048fe400000006ff */
[----:B------:R-:W-:Y:S02]  /*22ed0*/  SHF.L.U32 R61, R60, 0x1, RZ ;  /* 0x000000013c3d7819 */ /* 0x000fe400000006ff */
[----:B----4-:R-:W-:Y:S02]  /*22ee0*/  MOV R63, R20 ;  /* 0x00000014003f7202 */ /* 0x010fe40000000f00 */
[----:B------:R-:W-:Y:S01]  /*22ef0*/  LOP3.LUT R15, R25, R15, R61, 0x96, !PT ;  /* 0x0000000f190f7212 */ /* 0x000fe200078e963d */
[----:B------:R-:W-:Y:S01]  /*22f00*/  IMAD.MOV.U32 R61, RZ, RZ, R24 ;  /* 0x000000ffff3d7224 */ /* 0x000fe200078e0018 */
[----:B------:R-:W-:Y:S01]  /*22f10*/  MOV R64, R25 ;  /* 0x0000001900407202 */ /* 0x000fe20000000f00 */
[----:B------:R-:W-:Y:S01]  /*22f20*/  STG.E.64 desc[UR36][R4.64], R62 ;  /* 0x0000003e04007986 */ /* 0x000fe2000c101b24 */
[----:B------:R-:W-:-:S02]  /*22f30*/  LOP3.LUT R65, R15, R60, RZ, 0x3c, !PT ;  /* 0x0000003c0f417212 */ /* 0x000fc400078e3cff */
[----:B------:R-:W-:Y:S02]  /*22f40*/  MOV R60, R21 ;  /* 0x00000015003c7202 */ /* 0x000fe40000000f00 */
[----:B------:R-:W-:Y:S01]  /*22f50*/  IADD3 R14, PT, PT, R65, R62, RZ ;  /* 0x0000003e410e7210 */ /* 0x000fe20007ffe0ff */
[----:B------:R-:W-:Y:S03]  /*22f60*/  STG.E.64 desc[UR36][R4.64+0x10], R64 ;  /* 0x0000104004007986 */ /* 0x000fe6000c101b24 */
[----:B------:R-:W-:Y:S01]  /*22f70*/  I2FP.F32.U32 R14, R14 ;  /* 0x0000000e000e7245 */ /* 0x000fe20000201000 */
[----:B------:R1:W-:Y:S04]  /*22f80*/  STG.E.64 desc[UR36][R4.64+0x8], R60 ;  /* 0x0000083c04007986 */ /* 0x0003e8000c101b24 */
[----:B------:R-:W-:-:S06]  /*22f90*/  FFMA R14, R14, R3, 1.1641532182693481445e-10 ;  /* 0x2f0000000e0e7423 */ /* 0x000fcc0000000003 */
[----:B------:R-:W2:Y:S02]  /*22fa0*/  F2F.F64.F32 R14, R14 ;  /* 0x0000000e000e7310 */ /* 0x000ea40000201800 */
[----:B--2---:R2:W-:Y:S04]  /*22fb0*/  STG.E.64 desc[UR36][R10.64+0x98], R14 ;  /* 0x0000980e0a007986 */ /* 0x0045e8000c101b24 */
[----:B------:R-:W3:Y:S01]  /*22fc0*/  LDG.E.64 R8, desc[UR36][R8.64+0x178] ;  /* 0x0001782408087981 */ /* 0x000ee2000c1e1b00 */
[----:B-1----:R-:W-:-:S03]  /*22fd0*/  IMAD.SHL.U32 R60, R12, 0x8, RZ ;  /* 0x000000080c3c7824 */ /* 0x002fc600078e00ff */
[----:B---3--:R-:W3:Y:S01]  /*22fe0*/  LD.E.64 R4, desc[UR36][R8.64+0x18] ;  /* 0x0000182408047980 */ /* 0x008ee2000c101b00 */
[----:B------:R-:W-:Y:S02]  /*22ff0*/  SHF.L.U64.HI R61, R12, 0x3, R13 ;  /* 0x000000030c3d7819 */ /* 0x000fe4000001020d */
[----:B---3--:R-:W-:-:S04]  /*23000*/  IADD3 R12, P0, PT, R4, R60, RZ ;  /* 0x0000003c040c7210 */ /* 0x008fc80007f1e0ff */
[----:B------:R-:W-:-:S05]  /*23010*/  IADD3.X R13, PT, PT, R5, R61, RZ, P0, !PT ;  /* 0x0000003d050d7210 */ /* 0x000fca00007fe4ff */
[----:B------:R-:W3:Y:S01]  /*23020*/  LD.E.64 R4, desc[UR36][R12.64] ;  /* 0x000000240c047980 */ /* 0x000ee2000c101b00 */
[----:B------:R-:W-:-:S04]  /*23030*/  ISETP.NE.AND P4, PT, R23, 0x1, PT ;  /* 0x000000011700780c */ /* 0x000fc80003f85270 */
[----:B------:R-:W-:-:S05]  /*23040*/  SEL R68, R19, R22, !P4 ;  /* 0x0000001613447207 */ /* 0x000fca0006000000 */
[----:B---3--:R-:W-:-:S06]  /*23050*/  IMAD.WIDE R4, R68, 0x8, R4 ;  /* 0x0000000844047825 */ /* 0x008fcc00078e0204 */
[----:B------:R-:W3:Y:S01]  /*23060*/  LD.E.64 R4, desc[UR36][R4.64] ;  /* 0x0000002404047980 */ /* 0x000ee2000c101b00 */
[----:B------:R-:W-:Y:S01]  /*23070*/  BSSY.RECONVERGENT B3, `(.L_x_423) ;  /* 0x0000014000037945 */ /* 0x000fe20003800200 */
[----:B---3--:R-:W-:-:S06]  /*23080*/  DMUL R20, R4, R6 ;  /* 0x0000000604147228 */ /* 0x008fcc0000000000 */
[----:B------:R-:W2:Y:S04]  /*23090*/  MUFU.RCP64H R5, R21 ;  /* 0x0000001500057308 */ /* 0x000ea80000001800 */
[----:B------:R-:W-:-:S04]  /*230a0*/  IADD3 R4, PT, PT, R21, 0x300402, RZ ;  /* 0x0030040215047810 */ /* 0x000fc80007ffe0ff */
[----:B------:R-:W-:Y:S02]  /*230b0*/  FSETP.GEU.AND P0, PT, |R4|, 5.8789094863358348022e-39, PT ;  /* 0x004004020400780b */ /* 0x000fe40003f0e200 */
[----:B--2---:R-:W-:-:S08]  /*230c0*/  DFMA R10, -R20, R4, 1 ;  /* 0x3ff00000140a742b */ /* 0x004fd00000000104 */
[----:B------:R-:W-:-:S08]  /*230d0*/  DFMA R10, R10, R10, R10 ;  /* 0x0000000a0a0a722b */ /* 0x000fd0000000000a */
[----:B------:R-:W-:-:S08]  /*230e0*/  DFMA R10, R4, R10, R4 ;  /* 0x0000000a040a722b */ /* 0x000fd00000000004 */
[----:B------:R-:W-:-:S08]  /*230f0*/  DFMA R12, -R20, R10, 1 ;  /* 0x3ff00000140c742b */ /* 0x000fd0000000010a */
[----:B------:R-:W-:Y:S01]  /*23100*/  DFMA R10, R10, R12, R10 ;  /* 0x0000000c0a0a722b */ /* 0x000fe2000000000a */
[----:B------:R-:W-:Y:S10]  /*23110*/  @P0 BRA `(.L_x_424) ;  /* 0x0000000000240947 */ /* 0x000ff40003800000 */
[----:B------:R-:W-:Y:S01]  /*23120*/  LOP3.LUT R3, R21, 0x7fffffff, RZ, 0xc0, !PT ;  /* 0x7fffffff15037812 */ /* 0x000fe200078ec0ff */
[----:B------:R-:W-:Y:S05]  /*23130*/  BMOV.32.CLEAR RZ, B5 ;  /* 0x0000000005ff7355 */ /* 0x000fea0000100000 */
[----:B------:R-:W-:Y:S01]  /*23140*/  IMAD.MOV.U32 R10, RZ, RZ, R20 ;  /* 0x000000ffff0a7224 */ /* 0x000fe200078e0014 */
[----:B------:R-:W-:Y:S02]  /*23150*/  MOV R11, R21 ;  /* 0x00000015000b7202 */ /* 0x000fe40000000f00 */
[----:B------:R-:W-:Y:S02]  /*23160*/  IADD3 R12, PT, PT, R3, -0x100000, RZ ;  /* 0xfff00000030c7810 */ /* 0x000fe40007ffe0ff */
[----:B------:R-:W-:-:S07]  /*23170*/  MOV R62, 0x23190 ;  /* 0x00023190003e7802 */ /* 0x000fce0000000f00 */
[----:B0-----:R-:W-:Y:S05]  /*23180*/  CALL.REL.NOINC `($__internal_0_$__cuda_sm20_dblrcp_rn_slowpath_v3) ;  /* 0x000000ac000c7944 */ /* 0x001fea0003c00000 */
[----:B------:R-:W-:Y:S01]  /*23190*/  IMAD.MOV.U32 R10, RZ, RZ, R12 ;  /* 0x000000ffff0a7224 */ /* 0x000fe200078e000c */
[----:B------:R-:W-:-:S07]  /*231a0*/  MOV R11, R13 ;  /* 0x0000000d000b7202 */ /* 0x000fce0000000f00 */
.L_x_424:
[----:B------:R-:W-:Y:S05]  /*231b0*/  BSYNC.RECONVERGENT B3 ;  /* 0x0000000000037941 */ /* 0x000fea0003800200 */
.L_x_423:
[----:B------:R-:W-:-:S14]  /*231c0*/  DSETP.GEU.AND P0, PT, R10, R14, PT ;  /* 0x0000000e0a00722a */ /* 0x000fdc0003f0e000 */
[----:B------:R-:W-:Y:S05]  /*231d0*/  @!P0 BRA `(.L_x_425) ;  /* 0x0000000800dc8947 */ /* 0x000fea0003800000 */
[----:B------:R-:W2:Y:S02]  /*231e0*/  LD.E.64 R8, desc[UR36][R8.64+0x10] ;  /* 0x0000102408087980 */ /* 0x000ea4000c101b00 */
[----:B--2---:R-:W-:-:S04]  /*231f0*/  IADD3 R4, P0, PT, R8, R60, RZ ;  /* 0x0000003c08047210 */ /* 0x004fc80007f1e0ff */
[----:B------:R-:W-:-:S06]  /*23200*/  IADD3.X R5, PT, PT, R9, R61, RZ, P0, !PT ;  /* 0x0000003d09057210 */ /* 0x000fcc00007fe4ff */
[----:B------:R-:W2:Y:S02]  /*23210*/  LD.E.64 R4, desc[UR36][R4.64] ;  /* 0x0000002404047980 */ /* 0x000ea4000c101b00 */
[----:B--2---:R-:W-:-:S06]  /*23220*/  IMAD.WIDE R4, R68, 0x8, R4 ;  /* 0x0000000844047825 */ /* 0x004fcc00078e0204 */
[----:B------:R-:W2:Y:S01]  /*23230*/  LD.E.64 R4, desc[UR36][R4.64] ;  /* 0x0000002404047980 */ /* 0x000ea2000c101b00 */
[----:B------:R-:W-:Y:S01]  /*23240*/  UMOV UR4, 0xf6c91c1b ;  /* 0xf6c91c1b00047882 */ /* 0x000fe20000000000 */
[----:B------:R-:W-:Y:S01]  /*23250*/  UMOV UR5, 0x3b30b0ed ;  /* 0x3b30b0ed00057882 */ /* 0x000fe20000000000 */
[----:B------:R-:W-:Y:S01]  /*23260*/  BSSY.RELIABLE B3, `(.L_x_426) ;  /* 0x000009e000037945 */ /* 0x000fe20003800100 */
[----:B--2---:R-:W-:-:S08]  /*23270*/  DMUL R12, R4, UR4 ;  /* 0x00000004040c7c28 */ /* 0x004fd00008000000 */
[----:B------:R-:W-:-:S14]  /*23280*/  DSETP.GT.AND P0, PT, R52, R12, PT ;  /* 0x0000000c3400722a */ /* 0x000fdc0003f04000 */
[----:B------:R-:W-:Y:S05]  /*23290*/  @!P0 BRA `(.L_x_427) ;  /* 0x0000000800688947 */ /* 0x000fea0003800000 */
[----:B------:R-:W1:Y:S01]  /*232a0*/  MUFU.RCP64H R5, R53 ;  /* 0x0000003500057308 */ /* 0x000e620000001800 */
[----:B------:R-:W-:Y:S01]  /*232b0*/  IMAD.MOV.U32 R4, RZ, RZ, 0x1 ;  /* 0x00000001ff047424 */ /* 0x000fe200078e00ff */
[----:B------:R-:W-:Y:S01]  /*232c0*/  FSETP.GEU.AND P1, PT, |R13|, 6.5827683646048100446e-37, PT ;  /* 0x036000000d00780b */ /* 0x000fe20003f2e200 */
[----:B------:R-:W-:Y:S01]  /*232d0*/  BSSY.RECONVERGENT B4, `(.L_x_428) ;  /* 0x0000015000047945 */ /* 0x000fe20003800200 */
[----:B------:R-:W-:Y:S02]  /*232e0*/  MOV R71, 0x3f800000 ;  /* 0x3f80000000477802 */ /* 0x000fe40000000f00 */
[----:B------:R-:W-:Y:S01]  /*232f0*/  SEL R72, R22, R19, !P4 ;  /* 0x0000001316487207 */ /* 0x000fe20006000000 */
        /* <DEDUP_REMOVED lines=18> */
.L_x_429:
[----:B------:R-:W-:Y:S05]  /*23420*/  BSYNC.RECONVERGENT B4 ;  /* 0x0000000000047941 */ /* 0x000fea0003800200 */
.L_x_428:
[----:B------:R-:W1:Y:S02]  /*23430*/  LDC.64 R8, c[0x0][0x3a0] ;  /* 0x0000e800ff087b82 */ /* 0x000e640000000a00 */
[----:B-1----:R-:W2:Y:S04]  /*23440*/  LDG.E.64 R10, desc[UR36][R8.64+0x160] ;  /* 0x00016024080a7981 */ /* 0x002ea8000c1e1b00 */
[----:B--2---:R-:W2:Y:S02]  /*23450*/  LD.E.64 R10, desc[UR36][R10.64+0x18] ;  /* 0x000018240a0a7980 */ /* 0x004ea4000c101b00 */
[----:B--2---:R-:W-:-:S06]  /*23460*/  IMAD.WIDE R10, R68, 0x8, R10 ;  /* 0x00000008440a7825 */ /* 0x004fcc00078e020a */
[----:B------:R-:W2:Y:S01]  /*23470*/  LD.E.64 R10, desc[UR36][R10.64] ;  /* 0x000000240a0a7980 */ /* 0x000ea2000c101b00 */
[----:B------:R-:W-:-:S06]  /*23480*/  DADD R4, -R4, 1 ;  /* 0x3ff0000004047429 */ /* 0x000fcc0000000100 */
[----:B------:R-:W1:Y:S02]  /*23490*/  F2F.F32.F64 R21, R4 ;  /* 0x0000000400157310 */ /* 0x000e640000301000 */
[C---:B-1----:R-:W-:Y:S01]  /*234a0*/  FMUL R3, |R21|.reuse, 16777216 ;  /* 0x4b80000015037820 */ /* 0x042fe20000400200 */
[----:B------:R-:W-:-:S04]  /*234b0*/  FSETP.GEU.AND P0, PT, |R21|, 1.175494350822287508e-38, PT ;  /* 0x008000001500780b */ /* 0x000fc80003f0e200 */
[----:B------:R-:W-:-:S05]  /*234c0*/  FSEL R3, R3, |R21|, !P0 ;  /* 0x4000001503037208 */ /* 0x000fca0004000000 */
[----:B------:R-:W-:-:S05]  /*234d0*/  VIADD R4, R3, 0xc0cafb0d ;  /* 0xc0cafb0d03047836 */ /* 0x000fca0000000000 */
[----:B------:R-:W-:Y:S01]  /*234e0*/  LOP3.LUT R4, R4, 0xff800000, RZ, 0xc0, !PT ;  /* 0xff80000004047812 */ /* 0x000fe200078ec0ff */
[----:B--2---:R-:W-:-:S06]  /*234f0*/  IMAD.WIDE R10, R72, 0x8, R10 ;  /* 0x00000008480a7825 */ /* 0x004fcc00078e020a */
[----:B------:R-:W2:Y:S01]  /*23500*/  LD.E.64 R10, desc[UR36][R10.64] ;  /* 0x000000240a0a7980 */ /* 0x000ea2000c101b00 */
[-C--:B------:R-:W-:Y:S01]  /*23510*/  IADD3 R3, PT, PT, R3, -R4.reuse, RZ ;  /* 0x8000000403037210 */ /* 0x080fe20007ffe0ff */
[----:B------:R-:W-:Y:S01]  /*23520*/  BSSY.RECONVERGENT B0, `(.L_x_430) ;  /* 0x0000055000007945 */ /* 0x000fe20003800200 */
[----:B------:R-:W-:Y:S02]  /*23530*/  I2FP.F32.S32 R4, R4 ;  /* 0x0000000400047245 */ /* 0x000fe40000201400 */
[----:B------:R-:W-:Y:S01]  /*23540*/  MOV R15, 0x3a2c32e4 ;  /* 0x3a2c32e4000f7802 */ /* 0x000fe20000000f00 */
        /* <DEDUP_REMOVED lines=82> */
.L_x_431:
[----:B------:R-:W-:Y:S05]  /*23a70*/  BSYNC.RECONVERGENT B0 ;  /* 0x0000000000007941 */ /* 0x000fea0003800200 */
.L_x_430:
[----:B------:R-:W1:Y:S02]  /*23a80*/  LDC.64 R10, c[0x0][0x380] ;  /* 0x0000e000ff0a7b82 */ /* 0x000e640000000a00 */
[----:B-1----:R-:W2:Y:S04]  /*23a90*/  LDG.E.64 R4, desc[UR36][R10.64] ;  /* 0x000000240a047981 */ /* 0x002ea8000c1e1b00 */
[----:B------:R-:W3:Y:S04]  /*23aa0*/  LDG.E.64 R20, desc[UR36][R10.64+0x10] ;  /* 0x000010240a147981 */ /* 0x000ee8000c1e1b00 */
[----:B------:R-:W4:Y:S01]  /*23ab0*/  LDG.E.64 R14, desc[UR36][R10.64+0x8] ;  /* 0x000008240a0e7981 */ /* 0x000f22000c1e1b00 */
[----:B--2---:R-:W-:-:S02]  /*23ac0*/  SHF.R.U32.HI R3, RZ, 0x2, R5 ;  /* 0x00000002ff037819 */ /* 0x004fc40000011605 */
[----:B------:R-:W-:Y:S01]  /*23ad0*/  IADD3 R24, PT, PT, R4, 0x587c5, RZ ;  /* 0x000587c504187810 */ /* 0x000fe20007ffe0ff */
[----:B------:R-:W-:Y:S01]  /*23ae0*/  IMAD.MOV.U32 R4, RZ, RZ, 0x2f800000 ;  /* 0x2f800000ff047424 */ /* 0x000fe200078e00ff */
        /* <DEDUP_REMOVED lines=8> */
[----:B------:R1:W-:Y:S01]  /*23b70*/  STG.E.64 desc[UR36][R10.64+0x8], R62 ;  /* 0x0000083e0a007986 */ /* 0x0003e2000c101b24 */
[----:B------:R-:W2:Y:S02]  /*23b80*/  LDC.64 R12, c[0x0][0x3a8] ;  /* 0x0000ea00ff0c7b82 */ /* 0x000ea40000000a00 */
[----:B------:R-:W-:Y:S01]  /*23b90*/  LOP3.LUT R65, R5, R3, RZ, 0x3c, !PT ;  /* 0x0000000305417212 */ /* 0x000fe200078e3cff */
[----:B------:R1:W-:Y:S03]  /*23ba0*/  STG.E.64 desc[UR36][R10.64], R24 ;  /* 0x000000180a007986 */ /* 0x0003e6000c101b24 */
[----:B------:R-:W-:Y:S01]  /*23bb0*/  IADD3 R3, PT, PT, R65, R24, RZ ;  /* 0x0000001841037210 */ /* 0x000fe20007ffe0ff */
[----:B------:R1:W-:Y:S03]  /*23bc0*/  STG.E.64 desc[UR36][R10.64+0x10], R64 ;  /* 0x000010400a007986 */ /* 0x0003e6000c101b24 */
[----:B------:R-:W-:-:S05]  /*23bd0*/  I2FP.F32.U32 R3, R3 ;  /* 0x0000000300037245 */ /* 0x000fca0000201000 */
[----:B------:R-:W-:-:S04]  /*23be0*/  FFMA R3, R3, R4, 1.1641532182693481445e-10 ;  /* 0x2f00000003037423 */ /* 0x000fc80000000004 */
[----:B------:R-:W2:Y:S01]  /*23bf0*/  F2F.F64.F32 R4, R3 ;  /* 0x0000000300047310 */ /* 0x000ea20000201800 */
[----:B------:R-:W-:-:S13]  /*23c00*/  FSETP.GT.AND P0, PT, R71, R3, PT ;  /* 0x000000034700720b */ /* 0x000fda0003f04000 */
[----:B------:R-:W-:Y:S05]  /*23c10*/  @P0 BREAK.RELIABLE B3 ;  /* 0x0000000000030942 */ /* 0x000fea0003800100 */
[----:B--2---:R1:W-:Y:S01]  /*23c20*/  STG.E.64 desc[UR36][R12.64+0x98], R4 ;  /* 0x000098040c007986 */ /* 0x0043e2000c101b24 */
[----:B------:R-:W-:Y:S05]  /*23c30*/  @P0 BRA `(.L_x_432) ;  /* 0x0000000000080947 */ /* 0x000fea0003800000 */
.L_x_427:
[----:B------:R-:W-:Y:S05]  /*23c40*/  BSYNC.RELIABLE B3 ;  /* 0x0000000000037941 */ /* 0x000fea0003800100 */
.L_x_426:
[----:B------:R-:W-:Y:S05]  /*23c50*/  BRA `(.L_x_433) ;  /* 0xffffffe000f07947 */ /* 0x000fea000383ffff */
.L_x_432:
[----:B------:R-:W2:Y:S04]  /*23c60*/  LDG.E.64 R8, desc[UR36][R8.64+0x178] ;  /* 0x0001782408087981 */ /* 0x000ea8000c1e1b00 */
[----:B--2---:R-:W1:Y:S01]  /*23c70*/  LD.E.64 R8, desc[UR36][R8.64+0x10] ;  /* 0x0000102408087980 */ /* 0x004e62000c101b00 */
[----:B------:R-:W2:Y:S03]  /*23c80*/  LDC.64 R6, c[0x0][0x388] ;  /* 0x0000e200ff067b82 */ /* 0x000ea60000000a00 */
[----:B--2---:R-:W2:Y:S01]  /*23c90*/  LDG.E.64 R6, desc[UR36][R6.64+0x48] ;  /* 0x0000482406067981 */ /* 0x004ea2000c1e1b00 */
[----:B-1----:R-:W-:-:S04]  /*23ca0*/  IADD3 R4, P0, PT, R8, R60, RZ ;  /* 0x0000003c08047210 */ /* 0x002fc80007f1e0ff */
[----:B------:R-:W-:-:S06]  /*23cb0*/  IADD3.X R5, PT, PT, R9, R61, RZ, P0, !PT ;  /* 0x0000003d09057210 */ /* 0x000fcc00007fe4ff */
[----:B------:R-:W3:Y:S02]  /*23cc0*/  LD.E.64 R4, desc[UR36][R4.64] ;  /* 0x0000002404047980 */ /* 0x000ee4000c101b00 */
[----:B---3--:R-:W-:-:S06]  /*23cd0*/  IMAD.WIDE R4, R68, 0x8, R4 ;  /* 0x0000000844047825 */ /* 0x008fcc00078e0204 */
[----:B------:R-:W3:Y:S01]  /*23ce0*/  LD.E.64 R4, desc[UR36][R4.64] ;  /* 0x0000002404047980 */ /* 0x000ee2000c101b00 */
[----:B------:R-:W-:Y:S01]  /*23cf0*/  SEL R0, R56, R57, !P4 ;  /* 0x0000003938007207 */ /* 0x000fe20006000000 */
[----:B------:R-:W-:Y:S01]  /*23d00*/  UMOV UR4, 0xf6c91c1b ;  /* 0xf6c91c1b00047882 */ /* 0x000fe20000000000 */
[----:B------:R-:W-:-:S03]  /*23d10*/  UMOV UR5, 0x3b30b0ed ;  /* 0x3b30b0ed00057882 */ /* 0x000fc60000000000 */
[----:B--2---:R-:W-:Y:S01]  /*23d20*/  IMAD.WIDE R6, R0, 0x8, R6 ;  /* 0x0000000800067825 */ /* 0x004fe200078e0206 */
[----:B---3--:R-:W-:-:S07]  /*23d30*/  DMUL R4, R4, UR4 ;  /* 0x0000000404047c28 */ /* 0x008fce0008000000 */
[----:B------:R1:W-:Y:S04]  /*23d40*/  ST.E.64 desc[UR36][R6.64], R4 ;  /* 0x0000000406007985 */ /* 0x0003e8000c101b24 */
.L_x_425:
[----:B------:R-:W-:Y:S05]  /*23d50*/  BSYNC.RECONVERGENT B2 ;  /* 0x0000000000027941 */ /* 0x000fea0003800200 */
.L_x_411:
[----:B-1----:R-:W1:Y:S02]  /*23d60*/  LDC.64 R4, c[0x0][0x388] ;  /* 0x0000e200ff047b82 */ /* 0x002e640000000a00 */
[----:B-1----:R-:W2:Y:S01]  /*23d70*/  LDG.E.64 R4, desc[UR36][R4.64+0x48] ;  /* 0x0000482404047981 */ /* 0x002ea2000c1e1b00 */
[----:B------:R-:W-:-:S05]  /*23d80*/  SEL R0, R56, R57, !P4 ;  /* 0x0000003938007207 */ /* 0x000fca0006000000 */
[----:B--2---:R-:W-:-:S06]  /*23d90*/  IMAD.WIDE R4, R0, 0x8, R4 ;  /* 0x0000000800047825 */ /* 0x004fcc00078e0204 */
[----:B------:R-:W2:Y:S02]  /*23da0*/  LD.E.64 R4, desc[UR36][R4.64] ;  /* 0x0000002404047980 */ /* 0x000ea4000c101b00 */
[----:B--2---:R-:W-:-:S11]  /*23db0*/  DADD R60, R52, -R4 ;  /* 0x00000000343c7229 */ /* 0x004fd60000000804 */
.L_x_400:
[----:B------:R-:W-:Y:S05]  /*23dc0*/  BSYNC.RECONVERGENT B1 ;  /* 0x0000000000017941 */ /* 0x000fea0003800200 */
.L_x_397:
[----:B------:R-:W2:Y:S02]  /*23dd0*/  LDC.64 R52, c[0x0][0x3a0] ;  /* 0x0000e800ff347b82 */ /* 0x000ea40000000a00 */
[----:B--2---:R-:W2:Y:S01]  /*23de0*/  LDG.E R0, desc[UR36][R52.64+0x1ac] ;  /* 0x0001ac2434007981 */ /* 0x004ea2000c1e1900 */
[----:B------:R-:W-:Y:S01]  /*23df0*/  BSSY.RELIABLE B7, `(.L_x_434) ;  /* 0x0000324000077945 */ /* 0x000fe20003800100 */
[----:B--2---:R-:W-:-:S04]  /*23e00*/  ISETP.GE.AND P0, PT, R0, 0x1, PT ;  /* 0x000000010000780c */ /* 0x004fc80003f06270 */
[----:B------:R-:W-:-:S13]  /*23e10*/  ISETP.NE.OR P0, PT, R70, RZ, !P0 ;  /* 0x000000ff4600720c */ /* 0x000fda0004705670 */
[----:B------:R-:W-:Y:S05]  /*23e20*/  @P0 BRA `(.L_x_435) ;  /* 0x0000003000800947 */ /* 0x000fea0003800000 */
[----:B------:R-:W2:Y:S01]  /*23e30*/  LDG.E.64 R4, desc[UR36][R52.64+0x1d8] ;  /* 0x0001d82434047981 */ /* 0x000ea2000c1e1b00 */
[----:B------:R-:W-:-:S04]  /*23e40*/  ISETP.NE.AND P0, PT, R23, 0x1, PT ;  /* 0x000000011700780c */ /* 0x000fc80003f05270 */
[----:B------:R-:W-:-:S05]  /*23e50*/  SEL R0, R19, R22, !P0 ;  /* 0x0000001613007207 */ /* 0x000fca0004000000 */
[----:B--2---:R-:W-:-:S06]  /*23e60*/  IMAD.WIDE R4, R0, 0x4, R4 ;  /* 0x0000000400047825 */ /* 0x004fcc00078e0204 */
[----:B------:R-:W2:Y:S02]  /*23e70*/  LD.E R4, desc[UR36][R4.64] ;  /* 0x0000002404047980 */ /* 0x000ea4000c101900 */
[----:B--2---:R-:W-:-:S13]  /*23e80*/  ISETP.GE.AND P0, PT, R4, 0x1, PT ;  /* 0x000000010400780c */ /* 0x004fda0003f06270 */
[----:B------:R-:W-:Y:S05]  /*23e90*/  @!P0 BRA `(.L_x_435) ;  /* 0x0000003000648947 */ /* 0x000fea0003800000 */
[----:B------:R-:W-:-:S07]  /*23ea0*/  IMAD.MOV.U32 R59, RZ, RZ, 0x1 ;  /* 0x00000001ff3b7424 */ /* 0x000fce00078e00ff */
.L_x_467:
[----:B-1----:R-:W1:Y:S02]  /*23eb0*/  LDC.64 R4, c[0x0][0x388] ;  /* 0x0000e200ff047b82 */ /* 0x002e640000000a00 */
[----:B-1----:R-:W2:Y:S01]  /*23ec0*/  LDG.E.64 R4, desc[UR36][R4.64+0x20] ;  /* 0x0000202404047981 */ /* 0x002ea2000c1e1b00 */
[----:B------:R-:W-:Y:S01]  /*23ed0*/  ISETP.NE.AND P4, PT, R23, 0x1, PT ;  /* 0x000000011700780c */ /* 0x000fe20003f85270 */
[----:B--2---:R-:W-:-:S06]  /*23ee0*/  IMAD.WIDE.U32 R4, R59, 0x8, R4 ;  /* 0x000000083b047825 */ /* 0x004fcc00078e0004 */
[----:B------:R-:W2:Y:S01]  /*23ef0*/  LD.E.64 R4, desc[UR36][R4.64] ;  /* 0x0000002404047980 */ /* 0x000ea2000c101b00 */
[----:B------:R-:W-:-:S05]  /*23f00*/  SEL R0, R56, R57, !P4 ;  /* 0x0000003938007207 */ /* 0x000fca0006000000 */
[----:B--2---:R-:W-:-:S05]  /*23f10*/  IMAD.WIDE R4, R0, 0x4, R4 ;  /* 0x0000000400047825 */ /* 0x004fca00078e0204 */
[----:B------:R-:W2:Y:S01]  /*23f20*/  LD.E R0, desc[UR36][R4.64] ;  /* 0x0000002404007980 */ /* 0x000ea2000c101900 */
[----:B------:R-:W-:Y:S01]  /*23f30*/  BSSY.RELIABLE B6, `(.L_x_436) ;  /* 0x0000307000067945 */ /* 0x000fe20003800100 */
[----:B--2---:R-:W-:-:S13]  /*23f40*/  ISETP.LT.OR P0, PT, R0, RZ, !P6 ;  /* 0x000000ff0000720c */ /* 0x004fda0007701670 */
[----:B0-----:R-:W-:Y:S05]  /*23f50*/  @P0 BRA `(.L_x_437) ;  /* 0x0000003000100947 */ /* 0x001fea0003800000 */
[----:B------:R-:W1:Y:S02]  /*23f60*/  LDC.64 R72, c[0x0][0x3a0] ;  /* 0x0000e800ff487b82 */ /* 0x000e640000000a00 */
[----:B-1----:R-:W2:Y:S04]  /*23f70*/  LDG.E.64 R72, desc[UR36][R72.64+0x168] ;  /* 0x0001682448487981 */ /* 0x002ea8000c1e1b00 */
[----:B--2---:R-:W2:Y:S02]  /*23f80*/  LD.E.64 R4, desc[UR36][R72.64+0x8] ;  /* 0x0000082448047980 */ /* 0x004ea4000c101b00 */
[----:B--2---:R-:W-:-:S06]  /*23f90*/  IMAD.WIDE.U32 R4, R59, 0x8, R4 ;  /* 0x000000083b047825 */ /* 0x004fcc00078e0004 */
[----:B------:R-:W2:Y:S01]  /*23fa0*/  LD.E.64 R4, desc[UR36][R4.64] ;  /* 0x0000002404047980 */ /* 0x000ea2000c101b00 */
[----:B------:R-:W-:-:S05]  /*23fb0*/  SEL R68, R19, R22, !P4 ;  /* 0x0000001613447207 */ /* 0x000fca0006000000 */
        /* <DEDUP_REMOVED lines=9> */
[----:B------:R-:W-:Y:S01]  /*24050*/  DFMA R4, R4, R6, R60 ;  /* 0x000000060404722b */ /* 0x000fe2000000003c */
[----:B------:R-:W1:Y:S09]  /*24060*/  MUFU.RCP64H R9, R13 ;  /* 0x0000000d00097308 */ /* 0x000e720000001800 */
        /* <DEDUP_REMOVED lines=21> */
.L_x_439:
[----:B------:R-:W-:Y:S05]  /*241c0*/  BSYNC.RECONVERGENT B1 ;  /* 0x0000000000017941 */ /* 0x000fea0003800200 */
.L_x_438:
[----:B------:R-:W2:Y:S02]  /*241d0*/  LD.E.64 R8, desc[UR36][R72.64+0x18] ;  /* 0x0000182448087980 */ /* 0x000ea4000c101b00 */
[----:B--2---:R-:W-:-:S06]  /*241e0*/  IMAD.WIDE.U32 R8, R59, 0x8, R8 ;  /* 0x000000083b087825 */ /* 0x004fcc00078e0008 */
[----:B------:R-:W2:Y:S02]  /*241f0*/  LD.E.64 R8, desc[UR36][R8.64] ;  /* 0x0000002408087980 */ /* 0x000ea4000c101b00 */
[----:B--2---:R-:W-:-:S05]  /*24200*/  IMAD.WIDE R8, R68, 0x8, R8 ;  /* 0x0000000844087825 */ /* 0x004fca00078e0208 */
[----:B------:R-:W2:Y:S01]  /*24210*/  LD.E.64 R12, desc[UR36][R8.64] ;  /* 0x00000024080c7980 */ /* 0x000ea2000c101b00 */
[----:B------:R1:W3:Y:S01]  /*24220*/  F2I.F64.TRUNC R0, R6 ;  /* 0x0000000600007311 */ /* 0x0002e2000030d100 */
[----:B------:R-:W-:Y:S01]  /*24230*/  BSSY.RECONVERGENT B1, `(.L_x_440) ;  /* 0x00001d0000017945 */ /* 0x000fe20003800200 */
[----:B--2---:R-:W-:-:S14]  /*24240*/  DSETP.GT.AND P0, PT, R12, RZ, PT ;  /* 0x000000ff0c00722a */ /* 0x004fdc0003f04000 */
[----:B-1-3--:R-:W-:Y:S05]  /*24250*/  @!P0 BRA `(.L_x_441) ;  /* 0x0000001c00208947 */ /* 0x00afea0003800000 */
[----:B------:R-:W2:Y:S02]  /*24260*/  LD.E.64 R6, desc[UR36][R72.64+0x20] ;  /* 0x0000202448067980 */ /* 0x000ea4000c101b00 */
[----:B--2---:R-:W-:-:S06]  /*24270*/  IMAD.WIDE.U32 R6, R59, 0x8, R6 ;  /* 0x000000083b067825 */ /* 0x004fcc00078e0006 */
[----:B------:R-:W2:Y:S02]  /*24280*/  LD.E.64 R6, desc[UR36][R6.64] ;  /* 0x0000002406067980 */ /* 0x000ea4000c101b00 */
[----:B--2---:R-:W-:-:S05]  /*24290*/  IMAD.WIDE R6, R68, 0x8, R6 ;  /* 0x0000000844067825 */ /* 0x004fca00078e0206 */
[----:B------:R1:W2:Y:S01]  /*242a0*/  LD.E.64 R74, desc[UR36][R6.64] ;  /* 0x00000024064a7980 */ /* 0x0002a2000c101b00 */
[----:B------:R-:W-:Y:S01]  /*242b0*/  BSSY.RECONVERGENT B2, `(.L_x_442) ;  /* 0x000001a000027945 */ /* 0x000fe20003800200 */
[----:B------:R-:W-:Y:S01]  /*242c0*/  IMAD.MOV.U32 R71, RZ, RZ, 0x3f800000 ;  /* 0x3f800000ff477424 */ /* 0x000fe200078e00ff */
[----:B------:R-:W-:Y:S01]  /*242d0*/  SEL R76, R22, R19, !P4 ;  /* 0x00000013164c7207 */ /* 0x000fe20006000000 */
[----:B-1----:R-:W1:Y:S01]  /*242e0*/  MUFU.RCP64H R7, R13 ;  /* 0x0000000d00077308 */ /* 0x002e620000001800 */
[----:B------:R-:W-:-:S06]  /*242f0*/  MOV R6, 0x1 ;  /* 0x0000000100067802 */ /* 0x000fcc0000000f00 */
        /* <DEDUP_REMOVED lines=21> */
.L_x_443:
[----:B------:R-:W-:Y:S05]  /*24450*/  BSYNC.RECONVERGENT B2 ;  /* 0x0000000000027941 */ /* 0x000fea0003800200 */
.L_x_442:
[----:B------:R-:W1:Y:S02]  /*24460*/  LDC.64 R8, c[0x0][0x390] ;  /* 0x0000e400ff087b82 */ /* 0x000e640000000a00 */
[----:B-1----:R-:W2:Y:S04]  /*24470*/  LDG.E.64 R8, desc[UR36][R8.64+0x88] ;  /* 0x0000882408087981 */ /* 0x002ea8000c1e1b00 */
[----:B--2---:R-:W2:Y:S02]  /*24480*/  LD.E.64 R8, desc[UR36][R8.64+0x40] ;  /* 0x0000402408087980 */ /* 0x004ea4000c101b00 */
[----:B--2---:R-:W-:-:S05]  /*24490*/  IMAD.WIDE R8, R51, 0x8, R8 ;  /* 0x0000000833087825 */ /* 0x004fca00078e0208 */
        /* <DEDUP_REMOVED lines=25> */
.L_x_445:
[----:B------:R-:W-:Y:S05]  /*24630*/  BSYNC.RECONVERGENT B2 ;  /* 0x0000000000027941 */ /* 0x000fea0003800200 */
.L_x_444:
[----:B------:R-:W1:Y:S02]  /*24640*/  LDC.64 R10, c[0x0][0x3a0] ;  /* 0x0000e800ff0a7b82 */ /* 0x000e640000000a00 */
[----:B-1----:R-:W2:Y:S04]  /*24650*/  LDG.E.64 R10, desc[UR36][R10.64+0x160] ;  /* 0x000160240a0a7981 */ /* 0x002ea8000c1e1b00 */
[----:B--2---:R-:W2:Y:S02]  /*24660*/  LD.E.64 R10, desc[UR36][R10.64+0x18] ;  /* 0x000018240a0a7980 */ /* 0x004ea4000c101b00 */
[----:B--2---:R-:W-:-:S06]  /*24670*/  IMAD.WIDE R10, R68, 0x8, R10 ;  /* 0x00000008440a7825 */ /* 0x004fcc00078e020a */
[----:B------:R-:W2:Y:S01]  /*24680*/  LD.E.64 R10, desc[UR36][R10.64] ;  /* 0x000000240a0a7980 */ /* 0x000ea2000c101b00 */
[----:B------:R-:W1:Y:S02]  /*24690*/  F2F.F32.F64 R21, R8 ;  /* 0x0000000800157310 */ /* 0x000e640000301000 */
[C---:B-1----:R-:W-:Y:S01]  /*246a0*/  FMUL R3, |R21|.reuse, 16777216 ;  /* 0x4b80000015037820 */ /* 0x042fe20000400200 */
[----:B------:R-:W-:-:S04]  /*246b0*/  FSETP.GEU.AND P0, PT, |R21|, 1.175494350822287508e-38, PT ;  /* 0x008000001500780b */ /* 0x000fc80003f0e200 */
[----:B------:R-:W-:-:S04]  /*246c0*/  FSEL R3, R3, |R21|, !P0 ;  /* 0x4000001503037208 */ /* 0x000fc80004000000 */
[----:B------:R-:W-:-:S04]  /*246d0*/  IADD3 R8, PT, PT, R3, -0x3f3504f3, RZ ;  /* 0xc0cafb0d03087810 */ /* 0x000fc80007ffe0ff */
[----:B------:R-:W-:-:S05]  /*246e0*/  LOP3.LUT R8, R8, 0xff800000, RZ, 0xc0, !PT ;  /* 0xff80000008087812 */ /* 0x000fca00078ec0ff */
[----:B------:R-:W-:-:S04]  /*246f0*/  IMAD.IADD R3, R3, 0x1, -R8 ;  /* 0x0000000103037824 */ /* 0x000fc800078e0a08 */
[----:B------:R-:W-:Y:S01]  /*24700*/  FADD R9, R3, 1 ;  /* 0x3f80000003097421 */ /* 0x000fe20000000000 */
[----:B--2---:R-:W-:-:S06]  /*24710*/  IMAD.WIDE R10, R76, 0x8, R10 ;  /* 0x000000084c0a7825 */ /* 0x004fcc00078e020a */
[----:B------:R-:W2:Y:S01]  /*24720*/  LD.E.64 R10, desc[UR36][R10.64] ;  /* 0x000000240a0a7980 */ /* 0x000ea2000c101b00 */
[----:B------:R1:W3:Y:S01]  /*24730*/  MUFU.RCP R12, R9 ;  /* 0x00000009000c7308 */ /* 0x0002e20000001000 */
[----:B------:R-:W-:Y:S01]  /*24740*/  I2FP.F32.S32 R8, R8 ;  /* 0x0000000800087245 */ /* 0x000fe20000201400 */
[----:B------:R-:W-:Y:S01]  /*24750*/  HFMA2 R25, -RZ, RZ, 0.771484375, 0.21533203125 ;  /* 0x3a2c32e4ff197431 */ /* 0x000fe200000001ff */
[----:B------:R-:W-:Y:S01]  /*24760*/  MOV R62, 0x391fcb8e ;  /* 0x391fcb8e003e7802 */ /* 0x000fe20000000f00 */
        /* <DEDUP_REMOVED lines=27> */
[----:B-1----:R-:W-:-:S06]  /*24920*/  FMUL R8, R24, R13 ;  /* 0x0000000d18087220 */ /* 0x002fcc0000400000 */
[----:B------:R-:W1:Y:S01]  /*24930*/  FRND R9, R8 ;  /* 0x0000000800097307 */ /* 0x000e620000201000 */
[----:B------:R-:W-:Y:S01]  /*24940*/  FFMA R3, R24, R13, -R8 ;  /* 0x0000000d18037223 */ /* 0x000fe20000000808 */
        /* <DEDUP_REMOVED lines=49> */
.L_x_447:
[----:B------:R-:W-:Y:S05]  /*24c60*/  BSYNC.RECONVERGENT B0 ;  /* 0x0000000000007941 */ /* 0x000fea0003800200 */
.L_x_446:
[----:B------:R-:W2:Y:S02]  /*24c70*/  LD.E.64 R72, desc[UR36][R72.64+0x10] ;  /* 0x0000102448487980 */ /* 0x000ea4000c101b00 */
[----:B--2---:R-:W-:-:S06]  /*24c80*/  IMAD.WIDE.U32 R72, R59, 0x8, R72 ;  /* 0x000000083b487825 */ /* 0x004fcc00078e0048 */
        /* <DEDUP_REMOVED lines=8> */
[----:B------:R-:W-:-:S04]  /*24d10*/  FADD R7, R3, 1 ;  /* 0x3f80000003077421 */ /* 0x000fc80000000000 */
[----:B------:R1:W3:Y:S01]  /*24d20*/  MUFU.RCP R8, R7 ;  /* 0x0000000700087308 */ /* 0x0002e20000001000 */
[----:B------:R-:W-:Y:S01]  /*24d30*/  I2FP.F32.S32 R6, R6 ;  /* 0x0000000600067245 */ /* 0x000fe20000201400 */
[----:B-1----:R-:W-:Y:S01]  /*24d40*/  FADD R7, R3, -1 ;  /* 0xbf80000003077421 */ /* 0x002fe20000000000 */
[----:B------:R-:W-:-:S03]  /*24d50*/  FSEL R3, RZ, -24, P1 ;  /* 0xc1c00000ff037808 */ /* 0x000fc60000800000 */
[----:B------:R-:W-:-:S04]  /*24d60*/  FADD R9, R7, R7 ;  /* 0x0000000707097221 */ /* 0x000fc80000000000 */
[----:B---3--:R-:W-:Y:S01]  /*24d70*/  FMUL R9, R8, R9 ;  /* 0x0000000908097220 */ /* 0x008fe20000400000 */
[----:B------:R-:W-:-:S03]  /*24d80*/  FFMA R3, R6, 1.1920928955078125e-07, R3 ;  /* 0x3400000006037823 */ /* 0x000fc60000000003 */
        /* <DEDUP_REMOVED lines=12> */
[----:B--2---:R-:W-:-:S06]  /*24e50*/  IMAD.WIDE R72, R68, 0x8, R72 ;  /* 0x0000000844487825 */ /* 0x004fcc00078e0248 */
[----:B------:R-:W5:Y:S01]  /*24e60*/  LD.E.64 R72, desc[UR36][R72.64] ;  /* 0x0000002448487980 */ /* 0x000f62000c101b00 */
[----:B------:R-:W-:Y:S01]  /*24e70*/  FMUL R11, R6, R11 ;  /* 0x0000000b060b7220 */ /* 0x000fe20000400000 */
[----:B------:R-:W-:Y:S01]  /*24e80*/  FFMA R3, R9, 1.9251366722983220825e-08, R3 ;  /* 0x32a55e3409037823 */ /* 0x000fe20000000003 */
[----:B------:R-:W-:Y:S01]  /*24e90*/  FSETP.EQ.OR P0, PT, R14, 1, !P0 ;  /* 0x3f8000000e00780b */ /* 0x000fe20004702400 */
[----:B------:R-:W-:Y:S01]  /*24ea0*/  BSSY.RECONVERGENT B0, `(.L_x_448) ;  /* 0x000003a000007945 */ /* 0x000fe20003800200 */
        /* <DEDUP_REMOVED lines=19> */
[----:B------:R-:W-:Y:S02]  /*24fe0*/  HFMA2 R6, -RZ, RZ, 1.875, 0 ;  /* 0x3f800000ff067431 */ /* 0x000fe400000001ff */
[----:B------:R-:W-:-:S04]  /*24ff0*/  FFMA R3, R8, R3, 0.0096188392490148544312 ;  /* 0x3c1d985608037423 */ /* 0x000fc80000000003 */
[----:B------:R-:W-:-:S04]  /*25000*/  FFMA R3, R8, R3, 0.055503588169813156128 ;  /* 0x3d6357bb08037423 */ /* 0x000fc80000000003 */
[----:B------:R-:W-:Y:S01]  /*25010*/  FFMA R9, R8, R3, 0.24022644758224487305 ;  /* 0x3e75fdec08097423 */ /* 0x000fe20000000003 */
[----:B------:R-:W-:-:S03]  /*25020*/  FMUL R3, R24, -0.5 ;  /* 0xbf00000018037820 */ /* 0x000fc60000400000 */
        /* <DEDUP_REMOVED lines=28> */
[----:B------:R-:W1:Y:S01]  /*251f0*/  @!P1 FRND.FLOOR R3, -R24 ;  /* 0x8000001800039307 */ /* 0x000e620000205000 */
[----:B------:R-:W-:Y:S02]  /*25200*/  @!P1 FSETP.NEU.AND P2, PT, |R7|, 1, PT ;  /* 0x3f8000000700980b */ /* 0x000fe40003f4d200 */
[----:B-1----:R-:W-:Y:S02]  /*25210*/  @!P1 FSETP.NEU.AND P0, PT, R3, -R24, PT ;  /* 0x800000180300920b */ /* 0x002fe40003f0d000 */
[----:B------:R-:W-:-:S04]  /*25220*/  @!P1 FSEL R3, R8, -R8, P2 ;  /* 0x8000000808039208 */ /* 0x000fc80001000000 */
[----:B------:R-:W-:-:S07]  /*25230*/  @!P1 FSEL R6, R3, +QNAN , !P0 ;  /* 0x7fffffff03069808 */ /* 0x000fce0004000000 */
.L_x_449:
[----:B------:R-:W-:Y:S05]  /*25240*/  BSYNC.RECONVERGENT B0 ;  /* 0x0000000000007941 */ /* 0x000fea0003800200 */
.L_x_448:
[----:B------:R-:W-:Y:S01]  /*25250*/  FMUL R3, R13, 0.3333333134651184082 ;  /* 0x3eaaaaaa0d037820 */ /* 0x000fe20000400000 */
        /* <DEDUP_REMOVED lines=14> */
[----:B--2---:R-:W-:-:S03]  /*25340*/  IMAD R11, R11, 0x800000, -R8 ;  /* 0x008000000b0b7824 */ /* 0x004fc600078e0a08 */
[----:B------:R-:W-:-:S04]  /*25350*/  FFMA R10, R9, R10, 0.0096188392490148544312 ;  /* 0x3c1d9856090a7423 */ /* 0x000fc8000000000a */
[----:B------:R-:W-:-:S04]  /*25360*/  FFMA R10, R9, R10, 0.055503588169813156128 ;  /* 0x3d6357bb090a7423 */ /* 0x000fc8000000000a */
[----:B------:R-:W-:Y:S01]  /*25370*/  FFMA R10, R9, R10, 0.24022644758224487305 ;  /* 0x3e75fdec090a7423 */ /* 0x000fe2000000000a */
[----:B-1---5:R-:W-:-:S03]  /*25380*/  DMUL R6, R72, R6 ;  /* 0x0000000648067228 */ /* 0x022fc60000000000 */
[----:B------:R-:W-:-:S03]  /*25390*/  FFMA R10, R9, R10, 0.69314718246459960938 ;  /* 0x3f317218090a7423 */ /* 0x000fc6000000000a */
[----:B------:R1:W2:Y:S01]  /*253a0*/  F2F.F32.F64 R68, R6 ;  /* 0x0000000600447310 */ /* 0x0002a20000301000 */
[----:B------:R-:W-:Y:S01]  /*253b0*/  FFMA R10, R9, R10, 1 ;  /* 0x3f800000090a7423 */ /* 0x000fe2000000000a */
[----:B------:R-:W-:-:S05]  /*253c0*/  IADD3 R9, PT, PT, R8, 0x7f000000, RZ ;  /* 0x7f00000008097810 */ /* 0x000fca0007ffe0ff */
[----:B------:R-:W-:Y:S01]  /*253d0*/  FMUL R9, R10, R9 ;  /* 0x000000090a097220 */ /* 0x000fe20000400000 */
[----:B------:R-:W-:-:S03]  /*253e0*/  MOV R10, 0x3f800000 ;  /* 0x3f800000000a7802 */ /* 0x000fc60000000f00 */
[----:B------:R-:W-:Y:S01]  /*253f0*/  FMUL R9, R9, R11 ;  /* 0x0000000b09097220 */ /* 0x000fe20000400000 */
        /* <DEDUP_REMOVED lines=10> */
[----:B------:R-:W-:Y:S02]  /*254a0*/  FSETP.GEU.AND P0, PT, R21, RZ, PT ;  /* 0x000000ff1500720b */ /* 0x000fe40003f0e000 */
[----:B------:R-:W-:-:S11]  /*254b0*/  MOV R10, R9 ;  /* 0x00000009000a7202 */ /* 0x000fd60000000f00 */
[----:B------:R-:W-:-:S07]  /*254c0*/  @!P0 IMAD.MOV.U32 R10, RZ, RZ, 0x7fffffff ;  /* 0x7fffffffff0a8424 */ /* 0x000fce00078e00ff */
.L_x_451:
[----:B------:R-:W-:Y:S05]  /*254d0*/  BSYNC.RECONVERGENT B0 ;  /* 0x0000000000007941 */ /* 0x000fea0003800200 */
.L_x_450:
[C---:B------:R-:W-:Y:S01]  /*254e0*/  FMUL R3, R15.reuse, 0.33333000540733337402 ;  /* 0x3eaaaa3b0f037820 */ /* 0x040fe20000400000 */
[----:B------:R-:W-:Y:S01]  /*254f0*/  FSETP.NEU.AND P2, PT, R14, 1, PT ;  /* 0x3f8000000e00780b */ /* 0x000fe20003f4d000 */
[----:B------:R-:W-:Y:S02]  /*25500*/  BSSY.RECONVERGENT B0, `(.L_x_452) ;  /* 0x0000024000007945 */ /* 0x000fe40003800200 */
[----:B------:R-:W1:Y:S01]  /*25510*/  FRND R7, R3 ;  /* 0x0000000300077307 */ /* 0x000e620000201000 */
[----:B------:R-:W-:Y:S01]  /*25520*/  FFMA R6, R15, 0.33333000540733337402, -R3 ;  /* 0x3eaaaa3b0f067823 */ /* 0x000fe20000000803 */
[----:B------:R-:W-:-:S03]  /*25530*/  FSETP.GEU.AND P1, PT, R3, RZ, PT ;  /* 0x000000ff0300720b */ /* 0x000fc60003f2e000 */
[----:B------:R-:W-:-:S03]  /*25540*/  FFMA R6, R12, 0.33333000540733337402, R6 ;  /* 0x3eaaaa3b0c067823 */ /* 0x000fc60000000006 */
[----:B------:R-:W3:Y:S01]  /*25550*/  F2I.NTZ R9, R3 ;  /* 0x0000000300097305 */ /* 0x000ee20000203100 */
[----:B-1----:R-:W-:Y:S01]  /*25560*/  FADD R8, R3, -R7 ;  /* 0x8000000703087221 */ /* 0x002fe20000000000 */
[----:B------:R-:W-:-:S03]  /*25570*/  FSETP.GT.AND P0, PT, R7, RZ, PT ;  /* 0x000000ff0700720b */ /* 0x000fc60003f04000 */
[----:B------:R-:W-:Y:S01]  /*25580*/  FADD R6, R6, R8 ;  /* 0x0000000806067221 */ /* 0x000fe20000000000 */
[----:B------:R-:W-:Y:S02]  /*25590*/  SEL R7, RZ, 0x83000000, P0 ;  /* 0x83000000ff077807 */ /* 0x000fe40000000000 */
[----:B------:R-:W-:Y:S01]  /*255a0*/  FSETP.GT.AND P0, PT, |R3|, 152, PT ;  /* 0x431800000300780b */ /* 0x000fe20003f04200 */
[C---:B------:R-:W-:Y:S01]  /*255b0*/  FFMA R8, R6.reuse, R62, 0.0013391353422775864601 ;  /* 0x3aaf85ed06087423 */ /* 0x040fe2000000003e */
[----:B------:R-:W-:Y:S02]  /*255c0*/  IADD3 R11, PT, PT, R7, 0x7f000000, RZ ;  /* 0x7f000000070b7810 */ /* 0x000fe40007ffe0ff */
[----:B---3--:R-:W-:Y:S01]  /*255d0*/  LEA R9, R9, -R7, 0x17 ;  /* 0x8000000709097211 */ /* 0x008fe200078eb8ff */
[----:B------:R-:W-:-:S04]  /*255e0*/  FFMA R8, R6, R8, 0.0096188392490148544312 ;  /* 0x3c1d985606087423 */ /* 0x000fc80000000008 */
[----:B------:R-:W-:-:S04]  /*255f0*/  FFMA R8, R6, R8, 0.055503588169813156128 ;  /* 0x3d6357bb06087423 */ /* 0x000fc80000000008 */
[----:B------:R-:W-:-:S04]  /*25600*/  FFMA R8, R6, R8, 0.24022644758224487305 ;  /* 0x3e75fdec06087423 */ /* 0x000fc80000000008 */
[----:B------:R-:W-:-:S04]  /*25610*/  FFMA R8, R6, R8, 0.69314718246459960938 ;  /* 0x3f31721806087423 */ /* 0x000fc80000000008 */
[----:B------:R-:W-:Y:S01]  /*25620*/  FFMA R8, R6, R8, 1 ;  /* 0x3f80000006087423 */ /* 0x000fe20000000008 */
[----:B------:R-:W-:-:S03]  /*25630*/  IMAD.MOV.U32 R6, RZ, RZ, 0x3f800000 ;  /* 0x3f800000ff067424 */ /* 0x000fc600078e00ff */
[----:B------:R-:W-:Y:S02]  /*25640*/  FMUL R8, R8, R11 ;  /* 0x0000000b08087220 */ /* 0x000fe40000400000 */
[----:B------:R-:W1:Y:S02]  /*25650*/  F2F.F64.F32 R10, R10 ;  /* 0x0000000a000a7310 */ /* 0x000e640000201800 */
[----:B------:R-:W-:Y:S01]  /*25660*/  FMUL R8, R8, R9 ;  /* 0x0000000908087220 */ /* 0x000fe20000400000 */
[----:B------:R-:W-:Y:S01]  /*25670*/  @P0 FSEL R8, RZ, +INF , !P1 ;  /* 0x7f800000ff080808 */ /* 0x000fe20004800000 */
[----:B------:R-:W-:Y:S06]  /*25680*/  @!P2 BRA `(.L_x_453) ;  /* 0x00000000002ca947 */ /* 0x000fec0003800000 */
[----:B------:R-:W-:-:S13]  /*25690*/  FSETP.NAN.AND P0, PT, |R14|, |R14|, PT ;  /* 0x4000000e0e00720b */ /* 0x000fda0003f08200 */
[----:B------:R-:W-:Y:S01]  /*256a0*/  @P0 FADD R6, R14, 0.33333000540733337402 ;  /* 0x3eaaaa3b0e060421 */ /* 0x000fe20000000000 */
        /* <DEDUP_REMOVED lines=8> */
[----:B------:R-:W-:-:S07]  /*25730*/  @!P0 MOV R6, 0x7fffffff ;  /* 0x7fffffff00068802 */ /* 0x000fce0000000f00 */
.L_x_453:
[----:B------:R-:W-:Y:S05]  /*25740*/  BSYNC.RECONVERGENT B0 ;  /* 0x0000000000007941 */ /* 0x000fea0003800200 */
.L_x_452:
        /* <DEDUP_REMOVED lines=22> */
[----:B0-2---:R-:W-:Y:S05]  /*258b0*/  CALL.REL.NOINC `($__internal_1_$__cuda_sm20_div_rn_f64_full) ;  /* 0x0000008400ec7944 */ /* 0x005fea0003c00000 */
[----:B------:R-:W-:Y:S01]  /*258c0*/  IMAD.MOV.U32 R6, RZ, RZ, R24 ;  /* 0x000000ffff067224 */ /* 0x000fe200078e0018 */
[----:B------:R-:W-:-:S07]  /*258d0*/  MOV R7, R25 ;  /* 0x0000001900077202 */ /* 0x000fce0000000f00 */
.L_x_455:
[----:B------:R-:W-:Y:S05]  /*258e0*/  BSYNC.RECONVERGENT B2 ;  /* 0x0000000000027941 */ /* 0x000fea0003800200 */
.L_x_454:
        /* <DEDUP_REMOVED lines=91> */
.L_x_457:
[----:B------:R-:W-:Y:S05]  /*25ea0*/  BSYNC.RECONVERGENT B0 ;  /* 0x0000000000007941 */ /* 0x000fea0003800200 */
.L_x_456:
[----:B------:R-:W-:-:S06]  /*25eb0*/  FMUL R6, R6, R71 ;  /* 0x0000004706067220 */ /* 0x000fcc0000400000 */
[----:B------:R-:W1:Y:S01]  /*25ec0*/  F2F.F64.F32 R6, R6 ;  /* 0x0000000600067310 */ /* 0x000e620000201800 */
[----:B------:R-:W-:Y:S05]  /*25ed0*/  BRA `(.L_x_458) ;  /* 0x0000000000147947 */ /* 0x000fea0003800000 */
.L_x_441:
[----:B------:R-:W2:Y:S02]  /*25ee0*/  LD.E.64 R72, desc[UR36][R72.64+0x10] ;  /* 0x0000102448487980 */ /* 0x000ea4000c101b00 */
[----:B--2---:R-:W-:-:S06]  /*25ef0*/  IMAD.WIDE.U32 R72, R59, 0x8, R72 ;  /* 0x000000083b487825 */ /* 0x004fcc00078e0048 */
[----:B------:R-:W2:Y:S02]  /*25f00*/  LD.E.64 R72, desc[UR36][R72.64] ;  /* 0x0000002448487980 */ /* 0x000ea4000c101b00 */
[----:B--2---:R-:W-:-:S05]  /*25f10*/  IMAD.WIDE R72, R68, 0x8, R72 ;  /* 0x0000000844487825 */ /* 0x004fca00078e0248 */
[----:B------:R2:W5:Y:S02]  /*25f20*/  LD.E.64 R6, desc[UR36][R72.64] ;  /* 0x0000002448067980 */ /* 0x000564000c101b00 */
.L_x_458:
[----:B------:R-:W-:Y:S05]  /*25f30*/  BSYNC.RECONVERGENT B1 ;  /* 0x0000000000017941 */ /* 0x000fea0003800200 */
.L_x_440:
[----:B------:R-:W3:Y:S02]  /*25f40*/  LDC.64 R14, c[0x0][0x380] ;  /* 0x0000e000ff0e7b82 */ /* 0x000ee40000000a00 */
[----:B---3--:R-:W3:Y:S04]  /*25f50*/  LDG.E.64 R8, desc[UR36][R14.64] ;  /* 0x000000240e087981 */ /* 0x008ee8000c1e1b00 */
[----:B------:R-:W4:Y:S04]  /*25f60*/  LDG.E.64 R62, desc[UR36][R14.64+0x10] ;  /* 0x000010240e3e7981 */ /* 0x000f28000c1e1b00 */
[----:B------:R-:W2:Y:S01]  /*25f70*/  LDG.E.64 R24, desc[UR36][R14.64+0x8] ;  /* 0x000008240e187981 */ /* 0x000ea2000c1e1b00 */
[----:B-1---5:R-:W1:Y:S01]  /*25f80*/  MUFU.RCP64H R11, R7 ;  /* 0x00000007000b7308 */ /* 0x022e620000001800 */
[----:B------:R-:W0:Y:S01]  /*25f90*/  LDC.64 R20, c[0x0][0x3a8] ;  /* 0x0000ea00ff147b82 */ /* 0x000e220000000a00 */
[----:B------:R-:W-:Y:S01]  /*25fa0*/  BSSY.RECONVERGENT B1, `(.L_x_459) ;  /* 0x0000024000017945 */ /* 0x000fe20003800200 */
[----:B---3--:R-:W-:-:S02]  /*25fb0*/  SHF.R.U32.HI R3, RZ, 0x2, R9 ;  /* 0x00000002ff037819 */ /* 0x008fc40000011609 */
[----:B------:R-:W-:Y:S01]  /*25fc0*/  IADD3 R64, PT, PT, R8, 0x587c5, RZ ;  /* 0x000587c508407810 */ /* 0x000fe20007ffe0ff */
[----:B------:R-:W-:Y:S01]  /*25fd0*/  IMAD.MOV.U32 R8, RZ, RZ, 0x2f800000 ;  /* 0x2f800000ff087424 */ /* 0x000fe200078e00ff */
[----:B------:R-:W-:Y:S01]  /*25fe0*/  LOP3.LUT R3, R3, R9, RZ, 0x3c, !PT ;  /* 0x0000000903037212 */ /* 0x000fe200078e3cff */
[----:B----4-:R-:W-:Y:S01]  /*25ff0*/  IMAD.MOV.U32 R67, RZ, RZ, R62 ;  /* 0x000000ffff437224 */ /* 0x010fe200078e003e */
[----:B------:R-:W-:Y:S02]  /*26000*/  SHF.L.U32 R9, R63, 0x4, RZ ;  /* 0x000000043f097819 */ /* 0x000fe400000006ff */
[----:B--2---:R-:W-:Y:S01]  /*26010*/  MOV R66, R25 ;  /* 0x0000001900427202 */ /* 0x004fe20000000f00 */
[----:B------:R-:W-:Y:S01]  /*26020*/  IMAD.SHL.U32 R10, R3, 0x2, RZ ;  /* 0x00000002030a7824 */ /* 0x000fe200078e00ff */
[----:B------:R-:W-:Y:S02]  /*26030*/  MOV R65, R24 ;  /* 0x0000001800417202 */ /* 0x000fe40000000f00 */
[----:B------:R-:W-:Y:S01]  /*26040*/  MOV R72, R63 ;  /* 0x0000003f00487202 */ /* 0x000fe20000000f00 */
[----:B------:R-:W-:Y:S01]  /*26050*/  STG.E.64 desc[UR36][R14.64+0x8], R66 ;  /* 0x000008420e007986 */ /* 0x000fe2000c101b24 */
[----:B------:R-:W-:-:S02]  /*26060*/  LOP3.LUT R9, R63, R9, R10, 0x96, !PT ;  /* 0x000000093f097212 */ /* 0x000fc400078e960a */
[----:B------:R-:W-:Y:S01]  /*26070*/  IADD3 R10, PT, PT, R7, 0x300402, RZ ;  /* 0x00300402070a7810 */ /* 0x000fe20007ffe0ff */
[----:B------:R-:W-:Y:S01]  /*26080*/  STG.E.64 desc[UR36][R14.64], R64 ;  /* 0x000000400e007986 */ /* 0x000fe2000c101b24 */
[----:B------:R-:W-:Y:S02]  /*26090*/  LOP3.LUT R73, R9, R3, RZ, 0x3c, !PT ;  /* 0x0000000309497212 */ /* 0x000fe400078e3cff */
[----:B------:R-:W-:Y:S02]  /*260a0*/  FSETP.GEU.AND P0, PT, |R10|, 5.8789094863358348022e-39, PT ;  /* 0x004004020a00780b */ /* 0x000fe40003f0e200 */
[----:B------:R-:W-:Y:S01]  /*260b0*/  IADD3 R3, PT, PT, R73, R64, RZ ;  /* 0x0000004049037210 */ /* 0x000fe20007ffe0ff */
[----:B-1----:R-:W-:Y:S01]  /*260c0*/  DFMA R12, R10, -R6, 1 ;  /* 0x3ff000000a0c742b */ /* 0x002fe20000000806 */
[----:B------:R1:W-:Y:S02]  /*260d0*/  STG.E.64 desc[UR36][R14.64+0x10], R72 ;  /* 0x000010480e007986 */ /* 0x0003e4000c101b24 */
[----:B------:R-:W-:-:S05]  /*260e0*/  I2FP.F32.U32 R3, R3 ;  /* 0x0000000300037245 */ /* 0x000fca0000201000 */
[----:B------:R-:W-:Y:S01]  /*260f0*/  FFMA R3, R3, R8, 1.1641532182693481445e-10 ;  /* 0x2f00000003037423 */ /* 0x000fe20000000008 */
[----:B------:R-:W-:-:S03]  /*26100*/  DFMA R12, R12, R12, R12 ;  /* 0x0000000c0c0c722b */ /* 0x000fc6000000000c */
[----:B------:R-:W0:Y:S05]  /*26110*/  F2F.F64.F32 R8, R3 ;  /* 0x0000000300087310 */ /* 0x000e2a0000201800 */
[----:B------:R-:W-:-:S08]  /*26120*/  DFMA R12, R10, R12, R10 ;  /* 0x0000000c0a0c722b */ /* 0x000fd0000000000a */
[C---:B-1----:R-:W-:Y:S01]  /*26130*/  DFMA R14, R12.reuse, -R6, 1 ;  /* 0x3ff000000c0e742b */ /* 0x042fe20000000806 */
[----:B0-----:R0:W-:Y:S07]  /*26140*/  STG.E.64 desc[UR36][R20.64+0x98], R8 ;  /* 0x0000980814007986 */ /* 0x0011ee000c101b24 */
        /* <DEDUP_REMOVED lines=9> */
.L_x_460:
[----:B------:R-:W-:Y:S05]  /*261e0*/  BSYNC.RECONVERGENT B1 ;  /* 0x0000000000017941 */ /* 0x000fea0003800200 */
.L_x_459:
[----:B------:R-:W-:-:S14]  /*261f0*/  DSETP.GT.AND P0, PT, R12, R8, PT ;  /* 0x000000080c00722a */ /* 0x000fdc0003f04000 */
[----:B------:R-:W-:Y:S05]  /*26200*/  @!P0 BRA `(.L_x_437) ;  /* 0x0000000c00648947 */ /* 0x000fea0003800000 */
[----:B------:R-:W-:-:S07]  /*26210*/  IMAD.MOV.U32 R68, RZ, RZ, RZ ;  /* 0x000000ffff447224 */ /* 0x000fce00078e00ff */
.L_x_462:
[----:B------:R-:W-:-:S13]  /*26220*/  ISETP.NE.AND P0, PT, R68, 0x182b8, PT ;  /* 0x000182b84400780c */ /* 0x000fda0003f05270 */
[----:B------:R-:W-:Y:S05]  /*26230*/  @!P0 BREAK.RELIABLE B6 ;  /* 0x0000000000068942 */ /* 0x000fea0003800100 */
[----:B------:R-:W-:Y:S05]  /*26240*/  @!P0 BREAK.RELIABLE B7 ;  /* 0x0000000000078942 */ /* 0x000fea0003800100 */
[----:B------:R-:W-:Y:S05]  /*26250*/  @!P0 BREAK.RELIABLE B8 ;  /* 0x0000000000088942 */ /* 0x000fea0003800100 */
[----:B------:R-:W-:Y:S05]  /*26260*/  @!P0 BREAK.RELIABLE B9 ;  /* 0x0000000000098942 */ /* 0x000fea0003800100 */
[----:B------:R-:W-:Y:S05]  /*26270*/  @!P0 BREAK.RELIABLE B11 ;  /* 0x00000000000b8942 */ /* 0x000fea0003800100 */
[----:B-1----:R-:W-:Y:S05]  /*26280*/  @!P0 BRA `(.L_x_461) ;  /* 0x0000007800248947 */ /* 0x002fea0003800000 */
[----:B------:R-:W1:Y:S02]  /*26290*/  LDC.64 R12, c[0x0][0x380] ;  /* 0x0000e000ff0c7b82 */ /* 0x000e640000000a00 */
[----:B-1----:R-:W2:Y:S04]  /*262a0*/  LDG.E.64 R6, desc[UR36][R12.64] ;  /* 0x000000240c067981 */ /* 0x002ea8000c1e1b00 */
[----:B0-----:R-:W3:Y:S04]  /*262b0*/  LDG.E.64 R20, desc[UR36][R12.64+0x10] ;  /* 0x000010240c147981 */ /* 0x001ee8000c1e1b00 */
[----:B------:R-:W4:Y:S01]  /*262c0*/  LDG.E.64 R14, desc[UR36][R12.64+0x8] ;  /* 0x000008240c0e7981 */ /* 0x000f22000c1e1b00 */
[----:B------:R-:W0:Y:S01]  /*262d0*/  LDC.64 R10, c[0x0][0x388] ;  /* 0x0000e200ff0a7b82 */ /* 0x000e220000000a00 */
        /* <DEDUP_REMOVED lines=12> */
[----:B------:R-:W-:Y:S01]  /*263a0*/  STG.E.64 desc[UR36][R12.64+0x8], R60 ;  /* 0x0000083c0c007986 */ /* 0x000fe2000c101b24 */
[----:B------:R-:W-:-:S03]  /*263b0*/  LOP3.LUT R63, R7, R3, RZ, 0x3c, !PT ;  /* 0x00000003073f7212 */ /* 0x000fc600078e3cff */
[----:B------:R-:W-:Y:S01]  /*263c0*/  STG.E.64 desc[UR36][R12.64], R24 ;  /* 0x000000180c007986 */ /* 0x000fe2000c101b24 */
[----:B------:R-:W-:-:S03]  /*263d0*/  IADD3 R3, PT, PT, R63, R24, RZ ;  /* 0x000000183f037210 */ /* 0x000fc60007ffe0ff */
[----:B------:R-:W-:Y:S01]  /*263e0*/  STG.E.64 desc[UR36][R12.64+0x10], R62 ;  /* 0x0000103e0c007986 */ /* 0x000fe2000c101b24 */
[----:B------:R-:W-:-:S05]  /*263f0*/  I2FP.F32.U32 R3, R3 ;  /* 0x0000000300037245 */ /* 0x000fca0000201000 */
[----:B------:R-:W-:-:S04]  /*26400*/  FFMA R3, R3, R6, 1.1641532182693481445e-10 ;  /* 0x2f00000003037423 */ /* 0x000fc80000000006 */
[----:B------:R-:W1:Y:S02]  /*26410*/  F2F.F64.F32 R6, R3 ;  /* 0x0000000300067310 */ /* 0x000e640000201800 */
[----:B-1----:R0:W-:Y:S04]  /*26420*/  STG.E.64 desc[UR36][R8.64+0x98], R6 ;  /* 0x0000980608007986 */ /* 0x0021e8000c101b24 */
[----:B0-----:R-:W2:Y:S01]  /*26430*/  LDG.E.64 R8, desc[UR36][R10.64+0x20] ;  /* 0x000020240a087981 */ /* 0x001ea2000c1e1b00 */
[----:B------:R-:W-:Y:S01]  /*26440*/  UMOV UR4, 0xfaa19c47 ;  /* 0xfaa19c4700047882 */ /* 0x000fe20000000000 */
[----:B------:R-:W-:Y:S01]  /*26450*/  UMOV UR5, 0x3fefffff ;  /* 0x3fefffff00057882 */ /* 0x000fe20000000000 */
[----:B------:R-:W0:Y:S01]  /*26460*/  LDC.64 R72, c[0x0][0x3a0] ;  /* 0x0000e800ff487b82 */ /* 0x000e220000000a00 */
[----:B------:R-:W-:Y:S01]  /*26470*/  ISETP.NE.AND P1, PT, R23, 0x1, PT ;  /* 0x000000011700780c */ /* 0x000fe20003f25270 */
[----:B--2---:R-:W-:-:S05]  /*26480*/  IMAD.WIDE.U32 R8, R59, 0x8, R8 ;  /* 0x000000083b087825 */ /* 0x004fca00078e0008 */
[----:B------:R1:W2:Y:S01]  /*26490*/  LD.E.64 R10, desc[UR36][R8.64] ;  /* 0x00000024080a7980 */ /* 0x0002a2000c101b00 */
[----:B------:R-:W-:Y:S01]  /*264a0*/  SEL R3, R56, R57, !P1 ;  /* 0x0000003938037207 */ /* 0x000fe20004800000 */
[----:B-1----:R-:W1:Y:S02]  /*264b0*/  I2F.F64 R8, R0 ;  /* 0x0000000000087312 */ /* 0x002e640000201c00 */
[----:B-1----:R-:W-:-:S08]  /*264c0*/  DADD R8, R8, UR4 ;  /* 0x0000000408087e29 */ /* 0x002fd00008000000 */
[----:B------:R-:W-:-:S10]  /*264d0*/  DMUL R8, R6, R8 ;  /* 0x0000000806087228 */ /* 0x000fd40000000000 */
[----:B------:R-:W1:Y:S01]  /*264e0*/  F2I.F64.TRUNC R8, R8 ;  /* 0x0000000800087311 */ /* 0x000e62000030d100 */
[----:B--2---:R-:W-:-:S05]  /*264f0*/  IMAD.WIDE R10, R3, 0x4, R10 ;  /* 0x00000004030a7825 */ /* 0x004fca00078e020a */
[----:B-1----:R1:W-:Y:S04]  /*26500*/  ST.E desc[UR36][R10.64], R8 ;  /* 0x000000080a007985 */ /* 0x0023e8000c101924 */
[----:B0-----:R-:W2:Y:S04]  /*26510*/  LDG.E.64 R72, desc[UR36][R72.64+0x168] ;  /* 0x0001682448487981 */ /* 0x001ea8000c1e1b00 */
[----:B--2---:R-:W2:Y:S02]  /*26520*/  LD.E.64 R6, desc[UR36][R72.64+0x8] ;  /* 0x0000082448067980 */ /* 0x004ea4000c101b00 */
[----:B--2---:R-:W-:-:S06]  /*26530*/  IMAD.WIDE.U32 R6, R59, 0x8, R6 ;  /* 0x000000083b067825 */ /* 0x004fcc00078e0006 */
[----:B------:R-:W2:Y:S01]  /*26540*/  LD.E.64 R6, desc[UR36][R6.64] ;  /* 0x0000002406067980 */ /* 0x000ea2000c101b00 */
[----:B------:R-:W-:Y:S01]  /*26550*/  SEL R75, R19, R22, !P1 ;  /* 0x00000016134b7207 */ /* 0x000fe20004800000 */
[----:B------:R-:W-:Y:S01]  /*26560*/  UMOV UR4, 0xf6c91c1b ;  /* 0xf6c91c1b00047882 */ /* 0x000fe20000000000 */
[----:B------:R-:W-:-:S03]  /*26570*/  UMOV UR5, 0x3b30b0ed ;  /* 0x3b30b0ed00057882 */ /* 0x000fc60000000000 */
[----:B--2---:R-:W-:-:S05]  /*26580*/  IMAD.WIDE R6, R75, 0x8, R6 ;  /* 0x000000084b067825 */ /* 0x004fca00078e0206 */
[----:B------:R0:W2:Y:S01]  /*26590*/  LD.E.64 R60, desc[UR36][R6.64] ;  /* 0x00000024063c7980 */ /* 0x0000a2000c101b00 */
[----:B------:R-:W-:Y:S01]  /*265a0*/  IADD3 R68, PT, PT, R68, 0x1, RZ ;  /* 0x0000000144447810 */ /* 0x000fe20007ffe0ff */
[----:B0-----:R-:W0:Y:S02]  /*265b0*/  I2F.F64 R6, R8 ;  /* 0x0000000800067312 */ /* 0x001e240000201c00 */
[----:B0-----:R-:W-:-:S08]  /*265c0*/  DMUL R6, R6, UR4 ;  /* 0x0000000406067c28 */ /* 0x001fd00008000000 */
[----:B--2---:R-:W-:-:S08]  /*265d0*/  DMUL R60, R6, R60 ;  /* 0x0000003c063c7228 */ /* 0x004fd00000000000 */
[----:B------:R-:W-:-:S14]  /*265e0*/  DSETP.GEU.AND P0, PT, R60, R4, PT ;  /* 0x000000043c00722a */ /* 0x000fdc0003f0e000 */
[----:B-1----:R-:W-:Y:S05]  /*265f0*/  @P0 BRA `(.L_x_462) ;  /* 0xfffffffc00080947 */ /* 0x002fea000383ffff */
[----:B------:R-:W0:Y:S01]  /*26600*/  MUFU.RCP64H R7, R5 ;  /* 0x0000000500077308 */ /* 0x000e220000001800 */
[----:B------:R-:W-:Y:S01]  /*26610*/  MOV R6, 0x1 ;  /* 0x0000000100067802 */ /* 0x000fe20000000f00 */
[----:B------:R-:W-:Y:S01]  /*26620*/  BSSY.RECONVERGENT B1, `(.L_x_463) ;  /* 0x0000018000017945 */ /* 0x000fe20003800200 */
[----:B------:R-:W-:Y:S01]  /*26630*/  FSETP.GEU.AND P2, PT, |R61|, 6.5827683646048100446e-37, PT ;  /* 0x036000003d00780b */ /* 0x000fe20003f4e200 */
[----:B------:R-:W-:Y:S01]  /*26640*/  IMAD.MOV.U32 R71, RZ, RZ, 0x3f800000 ;  /* 0x3f800000ff477424 */ /* 0x000fe200078e00ff */
[----:B------:R-:W-:Y:S02]  /*26650*/  SEL R76, R22, R19, !P1 ;  /* 0x00000013164c7207 */ /* 0x000fe40004800000 */
        /* <DEDUP_REMOVED lines=20> */
.L_x_464:
[----:B------:R-:W-:Y:S05]  /*267a0*/  BSYNC.RECONVERGENT B1 ;  /* 0x0000000000017941 */ /* 0x000fea0003800200 */
.L_x_463:
[----:B------:R-:W2:Y:S02]  /*267b0*/  LD.E.64 R72, desc[UR36][R72.64+0x18] ;  /* 0x0000182448487980 */ /* 0x000ea4000c101b00 */
[----:B--2---:R-:W-:-:S06]  /*267c0*/  IMAD.WIDE R72, R75, 0x8, R72 ;  /* 0x000000084b487825 */ /* 0x004fcc00078e0248 */
[----:B------:R-:W2:Y:S01]  /*267d0*/  LD.E.64 R72, desc[UR36][R72.64] ;  /* 0x0000002448487980 */ /* 0x000ea2000c101b00 */
[----:B------:R-:W-:-:S06]  /*267e0*/  DADD R6, -R6, 1 ;  /* 0x3ff0000006067429 */ /* 0x000fcc0000000100 */
[----:B------:R-:W0:Y:S02]  /*267f0*/  F2F.F32.F64 R13, R6 ;  /* 0x00000006000d7310 */ /* 0x000e240000301000 */
[C---:B0-----:R-:W-:Y:S01]  /*26800*/  FMUL R3, |R13|.reuse, 16777216 ;  /* 0x4b8000000d037820 */ /* 0x041fe20000400200 */
[----:B------:R-:W-:-:S04]  /*26810*/  FSETP.GEU.AND P0, PT, |R13|, 1.175494350822287508e-38, PT ;  /* 0x008000000d00780b */ /* 0x000fc80003f0e200 */
[----:B------:R-:W-:-:S04]  /*26820*/  FSEL R3, R3, |R13|, !P0 ;  /* 0x4000000d03037208 */ /* 0x000fc80004000000 */
[----:B------:R-:W-:-:S04]  /*26830*/  IADD3 R6, PT, PT, R3, -0x3f3504f3, RZ ;  /* 0xc0cafb0d03067810 */ /* 0x000fc80007ffe0ff */
[----:B------:R-:W-:Y:S01]  /*26840*/  LOP3.LUT R6, R6, 0xff800000, RZ, 0xc0, !PT ;  /* 0xff80000006067812 */ /* 0x000fe200078ec0ff */
[----:B--2---:R-:W-:-:S06]  /*26850*/  IMAD.WIDE R72, R76, 0x8, R72 ;  /* 0x000000084c487825 */ /* 0x004fcc00078e0248 */
[----:B------:R-:W2:Y:S01]  /*26860*/  LD.E.64 R72, desc[UR36][R72.64] ;  /* 0x0000002448487980 */ /* 0x000ea2000c101b00 */
[-C--:B------:R-:W-:Y:S01]  /*26870*/  IADD3 R3, PT, PT, R3, -R6.reuse, RZ ;  /* 0x8000000603037210 */ /* 0x080fe20007ffe0ff */
[----:B------:R-:W-:Y:S01]  /*26880*/  IMAD.MOV.U32 R11, RZ, RZ, 0x3a2c32e4 ;  /* 0x3a2c32e4ff0b7424 */ /* 0x000fe200078e00ff */
[----:B------:R-:W-:Y:S01]  /*26890*/  I2FP.F32.S32 R6, R6 ;  /* 0x0000000600067245 */ /* 0x000fe20000201400 */
[----:B------:R-:W-:Y:S02]  /*268a0*/  BSSY.RECONVERGENT B0, `(.L_x_465) ;  /* 0x0000053000007945 */ /* 0x000fe40003800200 */
        /* <DEDUP_REMOVED lines=26> */
[----:B------:R-:W-:-:S04]  /*26a50*/  FADD R12, -R12, R6 ;  /* 0x000000060c0c7221 */ /* 0x000fc80000000100 */
[----:B------:R-:W-:Y:S01]  /*26a60*/  FADD R12, R3, -R12 ;  /* 0x8000000c030c7221 */ /* 0x000fe20000000000 */
[----:B--2---:R-:W-:-:S10]  /*26a70*/  DADD R72, -R72, 1.5 ;  /* 0x3ff8000048487429 */ /* 0x004fd40000000100 */
[----:B------:R-:W0:Y:S02]  /*26a80*/  F2F.F32.F64 R72, R72 ;  /* 0x0000004800487310 */ /* 0x000e240000301000 */
[----:B0-----:R-:W-:-:S06]  /*26a90*/  FMUL R7, R72, R6 ;  /* 0x0000000648077220 */ /* 0x001fcc0000400000 */
[----:B------:R-:W0:Y:S01]  /*26aa0*/  FRND R8, R7 ;  /* 0x0000000700087307 */ /* 0x000e220000201000 */
[C---:B------:R-:W-:Y:S01]  /*26ab0*/  FFMA R6, R72.reuse, R6, -R7 ;  /* 0x0000000648067223 */ /* 0x040fe20000000807 */
[C---:B------:R-:W-:Y:S02]  /*26ac0*/  FSETP.GT.AND P1, PT, |R7|.reuse, 152, PT ;  /* 0x431800000700780b */ /* 0x040fe40003f24200 */
[----:B------:R-:W-:Y:S01]  /*26ad0*/  FSETP.GEU.AND P2, PT, R7, RZ, PT ;  /* 0x000000ff0700720b */ /* 0x000fe20003f4e000 */
[----:B------:R-:W-:-:S03]  /*26ae0*/  FFMA R6, R72, R12, R6 ;  /* 0x0000000c48067223 */ /* 0x000fc60000000006 */
[----:B------:R-:W1:Y:S01]  /*26af0*/  F2I.NTZ R10, R7 ;  /* 0x00000007000a7305 */ /* 0x000e620000203100 */
[----:B0-----:R-:W-:Y:S01]  /*26b00*/  FADD R3, R7, -R8 ;  /* 0x8000000807037221 */ /* 0x001fe20000000000 */
[----:B------:R-:W-:-:S03]  /*26b10*/  FSETP.GT.AND P0, PT, R8, RZ, PT ;  /* 0x000000ff0800720b */ /* 0x000fc60003f04000 */
[----:B------:R-:W-:Y:S01]  /*26b20*/  FADD R6, R6, R3 ;  /* 0x0000000306067221 */ /* 0x000fe20000000000 */
[----:B------:R-:W-:Y:S02]  /*26b30*/  SEL R8, RZ, 0x83000000, P0 ;  /* 0x83000000ff087807 */ /* 0x000fe40000000000 */
[----:B------:R-:W-:Y:S01]  /*26b40*/  FSETP.NEU.AND P0, PT, R72, RZ, PT ;  /* 0x000000ff4800720b */ /* 0x000fe20003f0d000 */
[----:B------:R-:W-:Y:S02]  /*26b50*/  FFMA R3, R6, R9, 0.0013391353422775864601 ;  /* 0x3aaf85ed06037423 */ /* 0x000fe40000000009 */
[----:B-1----:R-:W-:Y:S01]  /*26b60*/  IMAD R10, R10, 0x800000, -R8 ;  /* 0x008000000a0a7824 */ /* 0x002fe200078e0a08 */
[----:B------:R-:W-:Y:S01]  /*26b70*/  FSETP.EQ.OR P0, PT, R13, 1, !P0 ;  /* 0x3f8000000d00780b */ /* 0x000fe20004702400 */
[----:B------:R-:W-:-:S04]  /*26b80*/  FFMA R3, R6, R3, 0.0096188392490148544312 ;  /* 0x3c1d985606037423 */ /* 0x000fc80000000003 */
[----:B------:R-:W-:-:S04]  /*26b90*/  FFMA R3, R6, R3, 0.055503588169813156128 ;  /* 0x3d6357bb06037423 */ /* 0x000fc80000000003 */
[----:B------:R-:W-:Y:S01]  /*26ba0*/  FFMA R9, R6, R3, 0.24022644758224487305 ;  /* 0x3e75fdec06097423 */ /* 0x000fe20000000003 */
[----:B------:R-:W-:-:S03]  /*26bb0*/  FMUL R3, R72, 0.5 ;  /* 0x3f00000048037820 */ /* 0x000fc60000400000 */
[----:B------:R-:W-:-:S03]  /*26bc0*/  FFMA R9, R6, R9, 0.69314718246459960938 ;  /* 0x3f31721806097423 */ /* 0x000fc60000000009 */
[----:B------:R-:W0:Y:S01]  /*26bd0*/  FRND.TRUNC R3, R3 ;  /* 0x0000000300037307 */ /* 0x000e22000020d000 */
[----:B------:R-:W-:Y:S01]  /*26be0*/  FFMA R9, R6, R9, 1 ;  /* 0x3f80000006097423 */ /* 0x000fe20000000009 */
[----:B------:R-:W-:-:S05]  /*26bf0*/  IADD3 R6, PT, PT, R8, 0x7f000000, RZ ;  /* 0x7f00000008067810 */ /* 0x000fca0007ffe0ff */
[----:B------:R-:W-:-:S04]  /*26c00*/  FMUL R6, R9, R6 ;  /* 0x0000000609067220 */ /* 0x000fc80000400000 */
[----:B------:R-:W-:Y:S01]  /*26c10*/  FMUL R10, R6, R10 ;  /* 0x0000000a060a7220 */ /* 0x000fe20000400000 */
[----:B------:R-:W-:Y:S01]  /*26c20*/  @P1 FSEL R10, RZ, +INF , !P2 ;  /* 0x7f800000ff0a1808 */ /* 0x000fe20005000000 */
[----:B0-----:R-:W-:Y:S01]  /*26c30*/  FADD R3, R3, R3 ;  /* 0x0000000303037221 */ /* 0x001fe20000000000 */
        /* <DEDUP_REMOVED lines=20> */
[----:B------:R-:W0:Y:S01]  /*26d80*/  @!P1 FRND.FLOOR R3, R72 ;  /* 0x0000004800039307 */ /* 0x000e220000205000 */
[----:B------:R-:W-:Y:S02]  /*26d90*/  @!P1 FSETP.NEU.AND P2, PT, |R6|, 1, PT ;  /* 0x3f8000000600980b */ /* 0x000fe40003f4d200 */
[----:B0-----:R-:W-:Y:S02]  /*26da0*/  @!P1 FSETP.NEU.AND P0, PT, R3, R72, PT ;  /* 0x000000480300920b */ /* 0x001fe40003f0d000 */
[----:B------:R-:W-:-:S04]  /*26db0*/  @!P1 FSEL R3, R10, -R10, P2 ;  /* 0x8000000a0a039208 */ /* 0x000fc80001000000 */
[----:B------:R-:W-:-:S07]  /*26dc0*/  @!P1 FSEL R71, R3, +QNAN , !P0 ;  /* 0x7fffffff03479808 */ /* 0x000fce0004000000 */
.L_x_466:
[----:B------:R-:W-:Y:S05]  /*26dd0*/  BSYNC.RECONVERGENT B0 ;  /* 0x0000000000007941 */ /* 0x000fea0003800200 */
.L_x_465:
[----:B------:R-:W0:Y:S02]  /*26de0*/  LDC.64 R8, c[0x0][0x380] ;  /* 0x0000e000ff087b82 */ /* 0x000e240000000a00 */
[----:B0-----:R-:W2:Y:S04]  /*26df0*/  LDG.E.64 R6, desc[UR36][R8.64] ;  /* 0x0000002408067981 */ /* 0x001ea8000c1e1b00 */
[----:B------:R-:W3:Y:S04]  /*26e00*/  LDG.E.64 R14, desc[UR36][R8.64+0x10] ;  /* 0x00001024080e7981 */ /* 0x000ee8000c1e1b00 */
[----:B------:R-:W4:Y:S01]  /*26e10*/  LDG.E.64 R12, desc[UR36][R8.64+0x8] ;  /* 0x00000824080c7981 */ /* 0x000f22000c1e1b00 */
        /* <DEDUP_REMOVED lines=10> */
[----:B------:R-:W0:Y:S01]  /*26ec0*/  LDC.64 R10, c[0x0][0x3a8] ;  /* 0x0000ea00ff0a7b82 */ /* 0x000e220000000a00 */
        /* <DEDUP_REMOVED lines=8> */
[----:B------:R-:W0:Y:S01]  /*26f50*/  F2F.F64.F32 R6, R3 ;  /* 0x0000000300067310 */ /* 0x000e220000201800 */
[----:B------:R-:W-:Y:S01]  /*26f60*/  FSETP.GT.AND P0, PT, R71, R3, PT ;  /* 0x000000034700720b */ /* 0x000fe20003f04000 */
[----:B0-----:R1:W-:-:S12]  /*26f70*/  STG.E.64 desc[UR36][R10.64+0x98], R6 ;  /* 0x000098060a007986 */ /* 0x0013d8000c101b24 */
[----:B------:R-:W-:Y:S05]  /*26f80*/  @!P0 BRA `(.L_x_462) ;  /* 0xfffffff000a48947 */ /* 0x000fea000383ffff */
[----:B------:R-:W-:-:S11]  /*26f90*/  DADD R60, R4, -R60 ;  /* 0x00000000043c7229 */ /* 0x000fd6000000083c */
.L_x_437:
[----:B------:R-:W-:Y:S05]  /*26fa0*/  BSYNC.RELIABLE B6 ;  /* 0x0000000000067941 */ /* 0x000fea0003800100 */
.L_x_436:
[----:B------:R-:W2:Y:S01]  /*26fb0*/  LDG.E.64 R4, desc[UR36][R52.64+0x1d8] ;  /* 0x0001d82434047981 */ /* 0x000ea2000c1e1b00 */
[----:B------:R-:W-:-:S04]  /*26fc0*/  ISETP.NE.AND P0, PT, R23, 0x1, PT ;  /* 0x000000011700780c */ /* 0x000fc80003f05270 */
[----:B------:R-:W-:-:S05]  /*26fd0*/  SEL R0, R19, R22, !P0 ;  /* 0x0000001613007207 */ /* 0x000fca0004000000 */
[----:B--2---:R-:W-:-:S06]  /*26fe0*/  IMAD.WIDE R4, R0, 0x4, R4 ;  /* 0x0000000400047825 */ /* 0x004fcc00078e0204 */
[----:B------:R-:W2:Y:S02]  /*26ff0*/  LD.E R4, desc[UR36][R4.64] ;  /* 0x0000002404047980 */ /* 0x000ea4000c101900 */
[C---:B--2---:R-:W-:Y:S01]  /*27000*/  ISETP.GE.AND P0, PT, R59.reuse, R4, PT ;  /* 0x000000043b00720c */ /* 0x044fe20003f06270 */
[----:B------:R-:W-:-:S12]  /*27010*/  VIADD R59, R59, 0x1 ;  /* 0x000000013b3b7836 */ /* 0x000fd80000000000 */
[----:B------:R-:W-:Y:S05]  /*27020*/  @!P0 BRA `(.L_x_467) ;  /* 0xffffffcc00a08947 */ /* 0x000fea000383ffff */
.L_x_435:
[----:B------:R-:W-:Y:S05]  /*27030*/  BSYNC.RELIABLE B7 ;  /* 0x0000000000077941 */ /* 0x000fea0003800100 */
.L_x_434:
[----:B------:R-:W1:Y:S01]  /*27040*/  LDG.E.64 R4, desc[UR36][R52.64+0x1e8] ;  /* 0x0001e82434047981 */ /* 0x000e62000c1e1b00 */
[----:B------:R-:W-:-:S04]  /*27050*/  ISETP.NE.AND P1, PT, R23, 0x1, PT ;  /* 0x000000011700780c */ /* 0x000fc80003f25270 */
[----:B------:R-:W-:Y:S01]  /*27060*/  SEL R0, R19, R22, !P1 ;  /* 0x0000001613007207 */ /* 0x000fe20004800000 */
[----:B-1----:R-:W2:Y:S04]  /*27070*/  LD.E.64 R6, desc[UR36][R4.64+0x8] ;  /* 0x0000082404067980 */ /* 0x002ea8000c101b00 */
[----:B--2---:R-:W-:-:S06]  /*27080*/  IMAD.WIDE R6, R0, 0x4, R6 ;  /* 0x0000000400067825 */ /* 0x004fcc00078e0206 */
[----:B------:R-:W2:Y:S01]  /*27090*/  LD.E R6, desc[UR36][R6.64] ;  /* 0x0000002406067980 */ /* 0x000ea2000c101900 */
[----:B------:R-:W-:Y:S01]  /*270a0*/  BSSY.RECONVERGENT B1, `(.L_x_468) ;  /* 0x0000360000017945 */ /* 0x000fe20003800200 */
[----:B--2---:R-:W-:-:S13]  /*270b0*/  ISETP.GE.AND P0, PT, R6, 0x1, PT ;  /* 0x000000010600780c */ /* 0x004fda0003f06270 */
[----:B------:R-:W-:Y:S05]  /*270c0*/  @!P0 BRA `(.L_x_469) ;  /* 0x0000003400748947 */ /* 0x000fea0003800000 */
[----:B------:R-:W2:Y:S02]  /*270d0*/  LD.E.64 R4, desc[UR36][R4.64+0x10] ;  /* 0x0000102404047980 */ /* 0x000ea4000c101b00 */
[----:B--2---:R-:W-:-:S06]  /*270e0*/  IMAD.WIDE R6, R0, 0x4, R4 ;  /* 0x0000000400067825 */ /* 0x004fcc00078e0204 */
[----:B------:R-:W2:Y:S01]  /*270f0*/  LD.E R6, desc[UR36][R6.64] ;  /* 0x0000002406067980 */ /* 0x000ea2000c101900 */
[----:B------:R-:W-:Y:S04]  /*27100*/  BSSY.RECONVERGENT B2, `(.L_x_470) ;  /* 0x0000091000027945 */ /* 0x000fe80003800200 */
[----:B------:R-:W-:Y:S01]  /*27110*/  BSSY.RELIABLE B3, `(.L_x_471) ;  /* 0x0000024000037945 */ /* 0x000fe20003800100 */
[----:B--2---:R-:W-:-:S13]  /*27120*/  ISETP.NE.AND P0, PT, R6, RZ, PT ;  /* 0x000000ff0600720c */ /* 0x004fda0003f05270 */
[----:B------:R-:W-:Y:S05]  /*27130*/  @P0 BRA `(.L_x_472) ;  /* 0x0000000000840947 */ /* 0x000fea0003800000 */
[----:B------:R-:W-:-:S05]  /*27140*/  SEL R3, R22, R19, !P1 ;  /* 0x0000001316037207 */ /* 0x000fca0004800000 */
[----:B------:R-:W-:-:S06]  /*27150*/  IMAD.WIDE R4, R3, 0x4, R4 ;  /* 0x0000000403047825 */ /* 0x000fcc00078e0204 */
[----:B------:R-:W2:Y:S02]  /*27160*/  LD.E R4, desc[UR36][R4.64] ;  /* 0x0000002404047980 */ /* 0x000ea4000c101900 */
[----:B--2---:R-:W-:-:S13]  /*27170*/  ISETP.NE.AND P0, PT, R4, RZ, PT ;  /* 0x000000ff0400720c */ /* 0x004fda0003f05270 */
[----:B------:R-:W-:Y:S05]  /*27180*/  @!P0 BREAK.RELIABLE B3 ;  /* 0x0000000000038942 */ /* 0x000fea0003800100 */
[----:B------:R-:W-:Y:S05]  /*27190*/  @P0 BRA `(.L_x_472) ;  /* 0x00000000006c0947 */ /* 0x000fea0003800000 */
[----:B------:R-:W2:Y:S04]  /*271a0*/  LDG.E.64 R52, desc[UR36][R52.64+0x160] ;  /* 0x0001602434347981 */ /* 0x000ea8000c1e1b00 */
[----:B--2---:R-:W2:Y:S02]  /*271b0*/  LD.E.64 R52, desc[UR36][R52.64+0x38] ;  /* 0x0000382434347980 */ /* 0x004ea4000c101b00 */
[----:B--2---:R-:W-:-:S06]  /*271c0*/  IMAD.WIDE R52, R0, 0x8, R52 ;  /* 0x0000000800347825 */ /* 0x004fcc00078e0234 */
[----:B------:R-:W2:Y:S02]  /*271d0*/  LD.E.64 R52, desc[UR36][R52.64] ;  /* 0x0000002434347980 */ /* 0x000ea4000c101b00 */
[----:B--2---:R-:W-:-:S06]  /*271e0*/  IMAD.WIDE R52, R3, 0x8, R52 ;  /* 0x0000000803347825 */ /* 0x004fcc00078e0234 */
        /* <DEDUP_REMOVED lines=8> */
[----:B0-----:R-:W-:-:S08]  /*27270*/  DFMA R8, -R52, R6, 1 ;  /* 0x3ff000003408742b */ /* 0x001fd00000000106 */
[----:B------:R-:W-:Y:S01]  /*27280*/  DFMA R6, R6, R8, R6 ;  /* 0x000000080606722b */ /* 0x000fe20000000006 */
[----:B------:R-:W-:Y:S10]  /*27290*/  @P0 BRA `(.L_x_474) ;  /* 0x0000000000240947 */ /* 0x000ff40003800000 */
[----:B------:R-:W-:Y:S01]  /*272a0*/  LOP3.LUT R3, R53, 0x7fffffff, RZ, 0xc0, !PT ;  /* 0x7fffffff35037812 */ /* 0x000fe200078ec0ff */
[----:B------:R-:W-:Y:S05]  /*272b0*/  BMOV.32.CLEAR RZ, B5 ;  /* 0x0000000005ff7355 */ /* 0x000fea0000100000 */
[----:B------:R-:W-:Y:S01]  /*272c0*/  MOV R10, R52 ;  /* 0x00000034000a7202 */ /* 0x000fe20000000f00 */
[----:B------:R-:W-:Y:S01]  /*272d0*/  IMAD.MOV.U32 R11, RZ, RZ, R53 ;  /* 0x000000ffff0b7224 */ /* 0x000fe200078e0035 */
[----:B------:R-:W-:Y:S02]  /*272e0*/  IADD3 R12, PT, PT, R3, -0x100000, RZ ;  /* 0xfff00000030c7810 */ /* 0x000fe40007ffe0ff */
[----:B------:R-:W-:-:S07]  /*272f0*/  MOV R62, 0x27310 ;  /* 0x00027310003e7802 */ /* 0x000fce0000000f00 */
[----:B------:R-:W-:Y:S05]  /*27300*/  CALL.REL.NOINC `($__internal_0_$__cuda_sm20_dblrcp_rn_slowpath_v3) ;  /* 0x0000006800ac7944 */ /* 0x000fea0003c00000 */
[----:B------:R-:W-:Y:S01]  /*27310*/  MOV R6, R12 ;  /* 0x0000000c00067202 */ /* 0x000fe20000000f00 */
[----:B------:R-:W-:-:S07]  /*27320*/  IMAD.MOV.U32 R7, RZ, RZ, R13 ;  /* 0x000000ffff077224 */ /* 0x000fce00078e000d */
.L_x_474:
[----:B------:R-:W-:Y:S05]  /*27330*/  BSYNC.RECONVERGENT B4 ;  /* 0x0000000000047941 */ /* 0x000fea0003800200 */
.L_x_473:
[----:B------:R-:W-:Y:S05]  /*27340*/  BRA `(.L_x_475) ;  /* 0x0000000400b07947 */ /* 0x000fea0003800000 */
.L_x_472:
[----:B------:R-:W-:Y:S05]  /*27350*/  BSYNC.RELIABLE B3 ;  /* 0x0000000000037941 */ /* 0x000fea0003800100 */
.L_x_471:
[----:B------:R-:W2:Y:S04]  /*27360*/  LDG.E.64 R52, desc[UR36][R52.64+0x148] ;  /* 0x0001482434347981 */ /* 0x000ea8000c1e1b00 */
[----:B--2---:R-:W2:Y:S02]  /*27370*/  LD.E.64 R4, desc[UR36][R52.64+0x8] ;  /* 0x0000082434047980 */ /* 0x004ea4000c101b00 */
        /* <DEDUP_REMOVED lines=14> */
[----:B------:R-:W-:Y:S02]  /*27460*/  IADD3 R12, PT, PT, R3, -0x100000, RZ ;  /* 0xfff00000030c7810 */ /* 0x000fe40007ffe0ff */
[----:B------:R-:W-:-:S07]  /*27470*/  MOV R62, 0x27490 ;  /* 0x00027490003e7802 */ /* 0x000fce0000000f00 */
[----:B------:R-:W-:Y:S05]  /*27480*/  CALL.REL.NOINC `($__internal_0_$__cuda_sm20_dblrcp_rn_slowpath_v3) ;  /* 0x00000068004c7944 */ /* 0x000fea0003c00000 */
[----:B------:R-:W-:Y:S01]  /*27490*/  IMAD.MOV.U32 R6, RZ, RZ, R12 ;  /* 0x000000ffff067224 */ /* 0x000fe200078e000c */
[----:B------:R-:W-:-:S07]  /*274a0*/  MOV R7, R13 ;  /* 0x0000000d00077202 */ /* 0x000fce0000000f00 */
.L_x_477:
[----:B------:R-:W-:Y:S05]  /*274b0*/  BSYNC.RECONVERGENT B3 ;  /* 0x0000000000037941 */ /* 0x000fea0003800200 */
.L_x_476:
[----:B------:R-:W0:Y:S02]  /*274c0*/  LDC.64 R4, c[0x0][0x390] ;  /* 0x0000e400ff047b82 */ /* 0x000e240000000a00 */
[----:B0-----:R-:W2:Y:S04]  /*274d0*/  LDG.E.64 R4, desc[UR36][R4.64+0x88] ;  /* 0x0000882404047981 */ /* 0x001ea8000c1e1b00 */
[----:B--2---:R-:W2:Y:S04]  /*274e0*/  LD.E.64 R8, desc[UR36][R4.64+0x40] ;  /* 0x0000402404087980 */ /* 0x004ea8000c101b00 */
[----:B------:R-:W3:Y:S04]  /*274f0*/  LD.E.64 R4, desc[UR36][R52.64+0x10] ;  /* 0x0000102434047980 */ /* 0x000ee8000c101b00 */
[----:B------:R-:W4:Y:S01]  /*27500*/  LD.E.64 R52, desc[UR36][R52.64+0x18] ;  /* 0x0000182434347980 */ /* 0x000f22000c101b00 */
[----:B--2---:R-:W-:-:S06]  /*27510*/  IMAD.WIDE R8, R51, 0x8, R8 ;  /* 0x0000000833087825 */ /* 0x004fcc00078e0208 */
[----:B------:R-:W2:Y:S01]  /*27520*/  LD.E.64 R8, desc[UR36][R8.64] ;  /* 0x0000002408087980 */ /* 0x000ea2000c101b00 */
[----:B---3--:R-:W-:-:S06]  /*27530*/  IMAD.WIDE R4, R0, 0x8, R4 ;  /* 0x0000000800047825 */ /* 0x008fcc00078e0204 */
[----:B------:R-:W5:Y:S01]  /*27540*/  LD.E.64 R4, desc[UR36][R4.64] ;  /* 0x0000002404047980 */ /* 0x000f62000c101b00 */
[----:B----4-:R-:W-:-:S06]  /*27550*/  IMAD.WIDE R52, R0, 0x8, R52 ;  /* 0x0000000800347825 */ /* 0x010fcc00078e0234 */
[----:B------:R-:W5:Y:S01]  /*27560*/  LD.E.64 R52, desc[UR36][R52.64] ;  /* 0x0000002434347980 */ /* 0x000f62000c101b00 */
[----:B------:R-:W-:Y:S01]  /*27570*/  BSSY.RECONVERGENT B0, `(.L_x_478) ;  /* 0x0000046000007945 */ /* 0x000fe20003800200 */
[----:B------:R-:W-:Y:S01]  /*27580*/  HFMA2 R10, -RZ, RZ, 1.875, 0 ;  /* 0x3f800000ff0a7431 */ /* 0x000fe200000001ff */
[----:B--2---:R-:W0:Y:S02]  /*27590*/  F2F.F32.F64 R3, R8 ;  /* 0x0000000800037310 */ /* 0x004e240000301000 */
[----:B0-----:R-:W-:-:S13]  /*275a0*/  FSETP.NEU.AND P0, PT, R3, 1, PT ;  /* 0x3f8000000300780b */ /* 0x001fda0003f0d000 */
[----:B------:R-:W-:Y:S05]  /*275b0*/  @!P0 BRA `(.L_x_479) ;  /* 0x0000000400048947 */ /* 0x000fea0003800000 */
        /* <DEDUP_REMOVED lines=42> */
[----:B------:R-:W0:Y:S01]  /*27860*/  FRND R13, R12 ;  /* 0x0000000c000d7307 */ /* 0x000e220000201000 */
[----:B------:R-:W-:Y:S01]  /*27870*/  FADD R21, R10, -R21 ;  /* 0x800000150a157221 */ /* 0x000fe20000000000 */
[----:B------:R-:W-:Y:S01]  /*27880*/  FFMA R11, R11, 2, -R12 ;  /* 0x400000000b0b7823 */ /* 0x000fe2000000080c */
[----:B------:R-:W-:-:S03]  /*27890*/  FSETP.GT.AND P3, PT, |R12|, 152, PT ;  /* 0x431800000c00780b */ /* 0x000fc60003f64200 */
[----:B------:R-:W-:Y:S01]  /*278a0*/  FFMA R11, R21, 2, R11 ;  /* 0x40000000150b7823 */ /* 0x000fe2000000000b */
[----:B0-----:R-:W-:Y:S01]  /*278b0*/  FADD R10, R12, -R13 ;  /* 0x8000000d0c0a7221 */ /* 0x001fe20000000000 */
[----:B------:R-:W-:-:S03]  /*278c0*/  FSETP.GT.AND P2, PT, R13, RZ, PT ;  /* 0x000000ff0d00720b */ /* 0x000fc60003f44000 */
[----:B------:R-:W-:-:S04]  /*278d0*/  FADD R10, R10, R11 ;  /* 0x0000000b0a0a7221 */ /* 0x000fc80000000000 */
[C---:B------:R-:W-:Y:S02]  /*278e0*/  FFMA R11, R10.reuse, R14, 0.0013391353422775864601 ;  /* 0x3aaf85ed0a0b7423 */ /* 0x040fe4000000000e */
[----:B------:R0:W1:Y:S02]  /*278f0*/  F2I.NTZ R14, R12 ;  /* 0x0000000c000e7305 */ /* 0x0000640000203100 */
[----:B------:R-:W-:-:S04]  /*27900*/  FFMA R11, R10, R11, 0.0096188392490148544312 ;  /* 0x3c1d98560a0b7423 */ /* 0x000fc8000000000b */
[----:B------:R-:W-:-:S04]  /*27910*/  FFMA R11, R10, R11, 0.055503588169813156128 ;  /* 0x3d6357bb0a0b7423 */ /* 0x000fc8000000000b */
[----:B------:R-:W-:Y:S01]  /*27920*/  FFMA R13, R10, R11, 0.24022644758224487305 ;  /* 0x3e75fdec0a0d7423 */ /* 0x000fe2000000000b */
[----:B------:R-:W-:Y:S02]  /*27930*/  SEL R11, RZ, 0x83000000, P2 ;  /* 0x83000000ff0b7807 */ /* 0x000fe40001000000 */
[----:B------:R-:W-:Y:S01]  /*27940*/  FSETP.GEU.AND P2, PT, R12, RZ, PT ;  /* 0x000000ff0c00720b */ /* 0x000fe20003f4e000 */
[----:B------:R-:W-:Y:S01]  /*27950*/  FFMA R13, R10, R13, 0.69314718246459960938 ;  /* 0x3f3172180a0d7423 */ /* 0x000fe2000000000d */
[----:B0-----:R-:W-:Y:S02]  /*27960*/  IADD3 R12, PT, PT, R11, 0x7f000000, RZ ;  /* 0x7f0000000b0c7810 */ /* 0x001fe40007ffe0ff */
[----:B-1----:R-:W-:Y:S01]  /*27970*/  LEA R14, R14, -R11, 0x17 ;  /* 0x8000000b0e0e7211 */ /* 0x002fe200078eb8ff */
[----:B------:R-:W-:Y:S01]  /*27980*/  FFMA R13, R10, R13, 1 ;  /* 0x3f8000000a0d7423 */ /* 0x000fe2000000000d */
[----:B------:R-:W-:-:S03]  /*27990*/  FSEL R10, RZ, +INF , !P2 ;  /* 0x7f800000ff0a7808 */ /* 0x000fc60005000000 */
[----:B------:R-:W-:-:S04]  /*279a0*/  FMUL R12, R12, R13 ;  /* 0x0000000d0c0c7220 */ /* 0x000fc80000400000 */
[----:B------:R-:W-:Y:S01]  /*279b0*/  @!P3 FMUL R10, R14, R12 ;  /* 0x0000000c0e0ab220 */ /* 0x000fe20000400000 */
[----:B------:R-:W-:-:S07]  /*279c0*/  @!P0 LOP3.LUT R10, R3, 0x7fffffff, RZ, 0xc0, !PT ;  /* 0x7fffffff030a8812 */ /* 0x000fce00078ec0ff */
.L_x_479:
[----:B------:R-:W-:Y:S05]  /*279d0*/  BSYNC.RECONVERGENT B0 ;  /* 0x0000000000007941 */ /* 0x000fea0003800200 */
.L_x_478:
[----:B------:R-:W0:Y:S01]  /*279e0*/  F2F.F64.F32 R10, R10 ;  /* 0x0000000a000a7310 */ /* 0x000e220000201800 */
[----:B-----5:R-:W-:-:S08]  /*279f0*/  DFMA R6, R4, R8, R6 ;  /* 0x000000080406722b */ /* 0x020fd00000000006 */
[----:B0-----:R-:W-:-:S11]  /*27a00*/  DFMA R6, R52, R10, R6 ;  /* 0x0000000a3406722b */ /* 0x001fd60000000006 */
.L_x_475:
[----:B------:R-:W-:Y:S05]  /*27a10*/  BSYNC.RECONVERGENT B2 ;  /* 0x0000000000027941 */ /* 0x000fea0003800200 */
.L_x_470:
[----:B------:R-:W0:Y:S02]  /*27a20*/  LDC.64 R8, c[0x0][0x380] ;  /* 0x0000e000ff087b82 */ /* 0x000e240000000a00 */
[----:B0-----:R-:W2:Y:S04]  /*27a30*/  LDG.E.64 R4, desc[UR36][R8.64] ;  /* 0x0000002408047981 */ /* 0x001ea8000c1e1b00 */
[----:B------:R-:W3:Y:S04]  /*27a40*/  LDG.E.64 R14, desc[UR36][R8.64+0x10] ;  /* 0x00001024080e7981 */ /* 0x000ee8000c1e1b00 */
[----:B------:R-:W4:Y:S01]  /*27a50*/  LDG.E.64 R12, desc[UR36][R8.64+0x8] ;  /* 0x00000824080c7981 */ /* 0x000f22000c1e1b00 */
[----:B------:R-:W-:Y:S01]  /*27a60*/  HFMA2 R24, -RZ, RZ, 0.1171875, 0 ;  /* 0x2f800000ff187431 */ /* 0x000fe200000001ff */
[----:B--2---:R-:W-:-:S02]  /*27a70*/  SHF.R.U32.HI R3, RZ, 0x2, R5 ;  /* 0x00000002ff037819 */ /* 0x004fc40000011605 */
[----:B------:R-:W-:Y:S02]  /*27a80*/  IADD3 R20, PT, PT, R4, 0x587c5, RZ ;  /* 0x000587c504147810 */ /* 0x000fe40007ffe0ff */
        /* <DEDUP_REMOVED lines=16> */
[----:B------:R-:W0:Y:S02]  /*27b90*/  F2F.F64.F32 R4, R3 ;  /* 0x0000000300047310 */ /* 0x000e240000201800 */
[----:B0-----:R1:W-:Y:S01]  /*27ba0*/  STG.E.64 desc[UR36][R10.64+0x98], R4 ;  /* 0x000098040a007986 */ /* 0x0013e2000c101b24 */
[----:B------:R-:W-:-:S14]  /*27bb0*/  DSETP.GT.AND P0, PT, R6, R4, PT ;  /* 0x000000040600722a */ /* 0x000fdc0003f04000 */
[----:B-1----:R-:W-:Y:S05]  /*27bc0*/  @!P0 BRA `(.L_x_469) ;  /* 0x0000002800b48947 */ /* 0x002fea0003800000 */
[----:B------:R-:W0:Y:S02]  /*27bd0*/  LDC.64 R14, c[0x0][0x3a0] ;  /* 0x0000e800ff0e7b82 */ /* 0x000e240000000a00 */
[----:B0-----:R-:W2:Y:S06]  /*27be0*/  LDG.E.64 R4, desc[UR36][R14.64+0x1e8] ;  /* 0x0001e8240e047981 */ /* 0x001eac000c1e1b00 */
[----:B------:R-:W0:Y:S01]  /*27bf0*/  LDC.64 R12, c[0x0][0x388] ;  /* 0x0000e200ff0c7b82 */ /* 0x000e220000000a00 */
[----:B--2---:R-:W2:Y:S04]  /*27c00*/  LD.E.64 R6, desc[UR36][R4.64+0x8] ;  /* 0x0000082404067980 */ /* 0x004ea8000c101b00 */
[----:B0-----:R-:W3:Y:S01]  /*27c10*/  LDG.E.64 R4, desc[UR36][R12.64+0x40] ;  /* 0x000040240c047981 */ /* 0x001ee2000c1e1b00 */
[----:B------:R-:W-:Y:S01]  /*27c20*/  SEL R3, R56, R57, !P1 ;  /* 0x0000003938037207 */ /* 0x000fe20004800000 */
[----:B--2---:R-:W-:-:S05]  /*27c30*/  IMAD.WIDE R6, R0, 0x4, R6 ;  /* 0x0000000400067825 */ /* 0x004fca00078e0206 */
[----:B------:R-:W2:Y:S01]  /*27c40*/  LD.E R68, desc[UR36][R6.64] ;  /* 0x0000002406447980 */ /* 0x000ea2000c101900 */
[----:B---3--:R-:W-:-:S06]  /*27c50*/  IMAD.WIDE R4, R3, 0x8, R4 ;  /* 0x0000000803047825 */ /* 0x008fcc00078e0204 */
[----:B------:R-:W3:Y:S01]  /*27c60*/  LD.E.64 R4, desc[UR36][R4.64] ;  /* 0x0000002404047980 */ /* 0x000ee2000c101b00 */
[----:B------:R-:W-:Y:S01]  /*27c70*/  BSSY.RECONVERGENT B2, `(.L_x_480) ;  /* 0x0000297000027945 */ /* 0x000fe20003800200 */
[----:B--2---:R-:W-:Y:S01]  /*27c80*/  ISETP.NE.AND P0, PT, R68, 0x2, PT ;  /* 0x000000024400780c */ /* 0x004fe20003f05270 */
[----:B---3--:R-:W-:-:S12]  /*27c90*/  DADD R60, R60, R4 ;  /* 0x000000003c3c7229 */ /* 0x008fd80000000004 */
[----:B------:R-:W-:Y:S05]  /*27ca0*/  @P0 BRA `(.L_x_481) ;  /* 0x0000000800240947 */ /* 0x000fea0003800000 */
[----:B------:R-:W2:Y:S04]  /*27cb0*/  LDG.E.64 R4, desc[UR36][R8.64] ;  /* 0x0000002408047981 */ /* 0x000ea8000c1e1b00 */
[----:B------:R-:W3:Y:S04]  /*27cc0*/  LDG.E.64 R12, desc[UR36][R8.64+0x10] ;  /* 0x00001024080c7981 */ /* 0x000ee8000c1e1b00 */
[----:B------:R-:W4:Y:S01]  /*27cd0*/  LDG.E.64 R6, desc[UR36][R8.64+0x8] ;  /* 0x0000082408067981 */ /* 0x000f22000c1e1b00 */
[----:B--2---:R-:W-:-:S04]  /*27ce0*/  SHF.R.U32.HI R3, RZ, 0x2, R5 ;  /* 0x00000002ff037819 */ /* 0x004fc80000011605 */
[----:B------:R-:W-:Y:S01]  /*27cf0*/  LOP3.LUT R3, R3, R5, RZ, 0x3c, !PT ;  /* 0x0000000503037212 */ /* 0x000fe200078e3cff */
[----:B---3--:R-:W-:Y:S01]  /*27d00*/  IMAD.SHL.U32 R5, R13, 0x10, RZ ;  /* 0x000000100d057824 */ /* 0x008fe200078e00ff */
[----:B------:R-:W-:Y:S02]  /*27d10*/  MOV R25, R12 ;  /* 0x0000000c00197202 */ /* 0x000fe40000000f00 */
[----:B------:R-:W-:Y:S01]  /*27d20*/  SHF.L.U32 R20, R3, 0x1, RZ ;  /* 0x0000000103147819 */ /* 0x000fe200000006ff */
[----:B----4-:R-:W-:Y:S01]  /*27d30*/  IMAD.MOV.U32 R21, RZ, RZ, R6 ;  /* 0x000000ffff157224 */ /* 0x010fe200078e0006 */
[----:B------:R-:W-:Y:S02]  /*27d40*/  MOV R52, R13 ;  /* 0x0000000d00347202 */ /* 0x000fe40000000f00 */
[----:B------:R-:W-:Y:S02]  /*27d50*/  LOP3.LUT R5, R13, R5, R20, 0x96, !PT ;  /* 0x000000050d057212 */ /* 0x000fe400078e9614 */
[----:B------:R-:W-:-:S02]  /*27d60*/  IADD3 R20, PT, PT, R4, 0x587c5, RZ ;  /* 0x000587c504147810 */ /* 0x000fc40007ffe0ff */
[----:B------:R-:W-:-:S03]  /*27d70*/  LOP3.LUT R53, R5, R3, RZ, 0x3c, !PT ;  /* 0x0000000305357212 */ /* 0x000fc600078e3cff */
[----:B------:R-:W-:Y:S02]  /*27d80*/  STG.E.64 desc[UR36][R8.64], R20 ;  /* 0x0000001408007986 */ /* 0x000fe4000c101b24 */
[----:B------:R-:W-:Y:S02]  /*27d90*/  IMAD.IADD R3, R53, 0x1, R20 ;  /* 0x0000000135037824 */ /* 0x000fe400078e0214 */
[----:B------:R-:W-:Y:S03]  /*27da0*/  STG.E.64 desc[UR36][R8.64+0x10], R52 ;  /* 0x0000103408007986 */ /* 0x000fe6000c101b24 */
[----:B------:R-:W-:-:S05]  /*27db0*/  I2FP.F32.U32 R3, R3 ;  /* 0x0000000300037245 */ /* 0x000fca0000201000 */
[----:B------:R-:W-:Y:S01]  /*27dc0*/  FFMA R3, R3, R24, 1.1641532182693481445e-10 ;  /* 0x2f00000003037423 */ /* 0x000fe20000000018 */
[----:B------:R-:W-:-:S03]  /*27dd0*/  MOV R24, R7 ;  /* 0x0000000700187202 */ /* 0x000fc60000000f00 */
[----:B------:R-:W0:Y:S02]  /*27de0*/  F2F.F64.F32 R4, R3 ;  /* 0x0000000300047310 */ /* 0x000e240000201800 */
[----:B------:R-:W-:Y:S04]  /*27df0*/  STG.E.64 desc[UR36][R8.64+0x8], R24 ;  /* 0x0000081808007986 */ /* 0x000fe8000c101b24 */
[----:B0-----:R0:W-:Y:S04]  /*27e00*/  STG.E.64 desc[UR36][R10.64+0x98], R4 ;  /* 0x000098040a007986 */ /* 0x0011e8000c101b24 */
[----:B0-----:R-:W2:Y:S04]  /*27e10*/  LDG.E.64 R4, desc[UR36][R14.64+0x160] ;  /* 0x000160240e047981 */ /* 0x001ea8000c1e1b00 */
[----:B--2---:R-:W2:Y:S02]  /*27e20*/  LD.E.64 R4, desc[UR36][R4.64+0x18] ;  /* 0x0000182404047980 */ /* 0x004ea4000c101b00 */
[----:B--2---:R-:W-:-:S06]  /*27e30*/  IMAD.WIDE R4, R0, 0x8, R4 ;  /* 0x0000000800047825 */ /* 0x004fcc00078e0204 */
[----:B------:R-:W2:Y:S01]  /*27e40*/  LD.E.64 R4, desc[UR36][R4.64] ;  /* 0x0000002404047980 */ /* 0x000ea2000c101b00 */
[----:B------:R-:W-:-:S05]  /*27e50*/  SEL R0, R22, R19, !P1 ;  /* 0x0000001316007207 */ /* 0x000fca0004800000 */
[----:B--2---:R-:W-:-:S06]  /*27e60*/  IMAD.WIDE R4, R0, 0x8, R4 ;  /* 0x0000000800047825 */ /* 0x004fcc00078e0204 */
[----:B------:R-:W2:Y:S01]  /*27e70*/  LD.E.64 R4, desc[UR36][R4.64] ;  /* 0x0000002404047980 */ /* 0x000ea2000c101b00 */
[----:B------:R-:W-:Y:S01]  /*27e80*/  BSSY.RECONVERGENT B3, `(.L_x_482) ;  /* 0x0000012000037945 */ /* 0x000fe20003800200 */
[----:B--2---:R-:W-:-:S06]  /*27e90*/  DADD R10, -R4, 2.5 ;  /* 0x40040000040a7429 */ /* 0x004fcc0000000100 */
[----:B------:R-:W0:Y:S04]  /*27ea0*/  MUFU.RCP64H R5, R11 ;  /* 0x0000000b00057308 */ /* 0x000e280000001800 */
[----:B------:R-:W-:-:S04]  /*27eb0*/  IADD3 R4, PT, PT, R11, 0x300402, RZ ;  /* 0x003004020b047810 */ /* 0x000fc80007ffe0ff */
[----:B------:R-:W-:Y:S02]  /*27ec0*/  FSETP.GEU.AND P0, PT, |R4|, 5.8789094863358348022e-39, PT ;  /* 0x004004020400780b */ /* 0x000fe40003f0e200 */
[----:B0-----:R-:W-:-:S08]  /*27ed0*/  DFMA R6, -R10, R4, 1 ;  /* 0x3ff000000a06742b */ /* 0x001fd00000000104 */
        /* <DEDUP_REMOVED lines=9> */
[----:B------:R-:W-:Y:S05]  /*27f70*/  CALL.REL.NOINC `($__internal_0_$__cuda_sm20_dblrcp_rn_slowpath_v3) ;  /* 0x0000005c00907944 */ /* 0x000fea0003c00000 */
[----:B------:R-:W-:Y:S02]  /*27f80*/  MOV R6, R12 ;  /* 0x0000000c00067202 */ /* 0x000fe40000000f00 */
[----:B------:R-:W-:-:S07]  /*27f90*/  MOV R7, R13 ;  /* 0x0000000d00077202 */ /* 0x000fce0000000f00 */
.L_x_483:
[----:B------:R-:W-:Y:S05]  /*27fa0*/  BSYNC.RECONVERGENT B3 ;  /* 0x0000000000037941 */ /* 0x000fea0003800200 */
.L_x_482:
[----:B------:R-:W0:Y:S01]  /*27fb0*/  F2F.F32.F64 R11, R6 ;  /* 0x00000006000b7310 */ /* 0x000e220000301000 */
[----:B------:R-:W-:Y:S01]  /*27fc0*/  BSSY.RECONVERGENT B0, `(.L_x_484) ;  /* 0x0000054000007945 */ /* 0x000fe20003800200 */
[----:B------:R-:W-:Y:S01]  /*27fd0*/  IMAD.MOV.U32 R80, RZ, RZ, 0x3f800000 ;  /* 0x3f800000ff507424 */ /* 0x000fe200078e00ff */
[----:B0-----:R-:W-:-:S04]  /*27fe0*/  FSETP.NEU.AND P0, PT, R11, RZ, PT ;  /* 0x000000ff0b00720b */ /* 0x001fc80003f0d000 */
        /* <DEDUP_REMOVED lines=12> */
[----:B------:R-:W0:Y:S08]  /*280b0*/  FRND.TRUNC R0, R0 ;  /* 0x0000000000007307 */ /* 0x000e30000020d000 */
[----:B------:R-:W-:Y:S01]  /*280c0*/  @!P1 LOP3.LUT R3, R3, 0x7f800000, RZ, 0x3c, !PT ;  /* 0x7f80000003039812 */ /* 0x000fe200078e3cff */
[----:B0-----:R-:W-:-:S04]  /*280d0*/  FADD R0, R0, R0 ;  /* 0x0000000000007221 */ /* 0x001fc80000000000 */
[----:B------:R-:W-:-:S05]  /*280e0*/  FADD R0, R11, -R0 ;  /* 0x800000000b007221 */ /* 0x000fca0000000000 */
[----:B------:R-:W-:-:S13]  /*280f0*/  FSETP.NEU.AND P0, PT, |R0|, 1, PT ;  /* 0x3f8000000000780b */ /* 0x000fda0003f0d200 */
[----:B------:R-:W-:-:S04]  /*28100*/  @P0 LOP3.LUT R3, R3, 0x7fffffff, RZ, 0xc0, !PT ;  /* 0x7fffffff03030812 */ /* 0x000fc800078ec0ff */
[----:B------:R-:W-:Y:S01]  /*28110*/  MOV R80, R3 ;  /* 0x0000000300507202 */ /* 0x000fe20000000f00 */
[----:B------:R-:W-:Y:S06]  /*28120*/  BRA `(.L_x_485) ;  /* 0x0000000000f47947 */ /* 0x000fec0003800000 */
.L_x_486:
        /* <DEDUP_REMOVED lines=39> */
[C---:B------:R-:W-:Y:S02]  /*283a0*/  FSETP.GT.AND P1, PT, |R5|.reuse, 152, PT ;  /* 0x431800000500780b */ /* 0x040fe40003f24200 */
[----:B------:R-:W-:Y:S01]  /*283b0*/  FSETP.GEU.AND P2, PT, R5, RZ, PT ;  /* 0x000000ff0500720b */ /* 0x000fe20003f4e000 */
[----:B------:R-:W-:-:S03]  /*283c0*/  FFMA R4, R11, R10, R4 ;  /* 0x0000000a0b047223 */ /* 0x000fc60000000004 */
[----:B------:R-:W-:Y:S01]  /*283d0*/  FSEL R80, RZ, +INF , !P2 ;  /* 0x7f800000ff507808 */ /* 0x000fe20005000000 */
[----:B0-----:R-:W-:Y:S01]  /*283e0*/  FADD R0, R5, -R6 ;  /* 0x8000000605007221 */ /* 0x001fe20000000000 */
[----:B------:R-:W-:-:S03]  /*283f0*/  FSETP.GT.AND P0, PT, R6, RZ, PT ;  /* 0x000000ff0600720b */ /* 0x000fc60003f04000 */
[----:B------:R-:W-:-:S04]  /*28400*/  FADD R0, R0, R4 ;  /* 0x0000000400007221 */ /* 0x000fc80000000000 */
[C---:B------:R-:W-:Y:S02]  /*28410*/  FFMA R4, R0.reuse, R7, 0.0013391353422775864601 ;  /* 0x3aaf85ed00047423 */ /* 0x040fe40000000007 */
[----:B------:R-:W0:Y:S02]  /*28420*/  F2I.NTZ R7, R5 ;  /* 0x0000000500077305 */ /* 0x000e240000203100 */
[----:B------:R-:W-:-:S04]  /*28430*/  FFMA R4, R0, R4, 0.0096188392490148544312 ;  /* 0x3c1d985600047423 */ /* 0x000fc80000000004 */
[----:B------:R-:W-:-:S04]  /*28440*/  FFMA R4, R0, R4, 0.055503588169813156128 ;  /* 0x3d6357bb00047423 */ /* 0x000fc80000000004 */
[C---:B------:R-:W-:Y:S01]  /*28450*/  FFMA R6, R0.reuse, R4, 0.24022644758224487305 ;  /* 0x3e75fdec00067423 */ /* 0x040fe20000000004 */
[----:B------:R-:W-:Y:S02]  /*28460*/  SEL R4, RZ, 0x83000000, P0 ;  /* 0x83000000ff047807 */ /* 0x000fe40000000000 */
[----:B------:R-:W-:Y:S01]  /*28470*/  FSETP.NEU.AND P0, PT, R3, -1, PT ;  /* 0xbf8000000300780b */ /* 0x000fe20003f0d000 */
[----:B------:R-:W-:Y:S01]  /*28480*/  FFMA R6, R0, R6, 0.69314718246459960938 ;  /* 0x3f31721800067423 */ /* 0x000fe20000000006 */
[----:B0-----:R-:W-:Y:S01]  /*28490*/  LEA R7, R7, -R4, 0x17 ;  /* 0x8000000407077211 */ /* 0x001fe200078eb8ff */
[----:B------:R-:W-:Y:S02]  /*284a0*/  VIADD R3, R4, 0x7f000000 ;  /* 0x7f00000004037836 */ /* 0x000fe40000000000 */
[----:B------:R-:W-:-:S04]  /*284b0*/  FFMA R6, R0, R6, 1 ;  /* 0x3f80000000067423 */ /* 0x000fc80000000006 */
[----:B------:R-:W-:-:S04]  /*284c0*/  FMUL R3, R3, R6 ;  /* 0x0000000603037220 */ /* 0x000fc80000400000 */
[----:B------:R-:W-:Y:S01]  /*284d0*/  @!P1 FMUL R80, R7, R3 ;  /* 0x0000000307509220 */ /* 0x000fe20000400000 */
[----:B------:R-:W-:-:S04]  /*284e0*/  FSETP.NEU.AND P1, PT, |R11|, +INF , PT ;  /* 0x7f8000000b00780b */ /* 0x000fc80003f2d200 */
[----:B------:R-:W-:-:S09]  /*284f0*/  @!P0 FSEL R80, R80, 1, P1 ;  /* 0x3f80000050508808 */ /* 0x000fd20000800000 */
.L_x_485:
[----:B------:R-:W-:Y:S05]  /*28500*/  BSYNC.RECONVERGENT B0 ;  /* 0x0000000000007941 */ /* 0x000fea0003800200 */
.L_x_484:
[----:B------:R-:W0:Y:S02]  /*28510*/  F2F.F64.F32 R80, R80 ;  /* 0x0000005000507310 */ /* 0x000e240000201800 */
[----:B0-----:R-:W-:Y:S01]  /*28520*/  DADD R80, -R80, 1 ;  /* 0x3ff0000050507429 */ /* 0x001fe20000000100 */
[----:B------:R-:W-:Y:S10]  /*28530*/  BRA `(.L_x_487) ;  /* 0x0000002000287947 */ /* 0x000ff40003800000 */
.L_x_481:
[----:B------:R-:W2:Y:S04]  /*28540*/  LDG.E.64 R4, desc[UR36][R14.64+0x160] ;  /* 0x000160240e047981 */ /* 0x000ea8000c1e1b00 */
[----:B------:R-:W5:Y:S04]  /*28550*/  LDG.E.64 R6, desc[UR36][R8.64+0x28] ;  /* 0x0000282408067981 */ /* 0x000f68000c1e1b00 */
[----:B------:R-:W5:Y:S04]  /*28560*/  LDG.E.64 R52, desc[UR36][R8.64] ;  /* 0x0000002408347981 */ /* 0x000f68000c1e1b00 */
[----:B------:R-:W5:Y:S04]  /*28570*/  LDG.E.64 R72, desc[UR36][R8.64+0x8] ;  /* 0x0000082408487981 */ /* 0x000f68000c1e1b00 */
[----:B------:R-:W5:Y:S04]  /*28580*/  LDG.E.64 R74, desc[UR36][R8.64+0x10] ;  /* 0x00001024084a7981 */ /* 0x000f68000c1e1b00 */
[----:B------:R-:W5:Y:S04]  /*28590*/  LDG.E.64 R76, desc[UR36][R8.64+0x18] ;  /* 0x00001824084c7981 */ /* 0x000f68000c1e1b00 */
[----:B--2---:R-:W2:Y:S02]  /*285a0*/  LD.E.64 R4, desc[UR36][R4.64+0x18] ;  /* 0x0000182404047980 */ /* 0x004ea4000c101b00 */
[----:B--2---:R-:W-:-:S06]  /*285b0*/  IMAD.WIDE R4, R0, 0x8, R4 ;  /* 0x0000000800047825 */ /* 0x004fcc00078e0204 */
[----:B------:R-:W2:Y:S01]  /*285c0*/  LD.E.64 R4, desc[UR36][R4.64] ;  /* 0x0000002404047980 */ /* 0x000ea2000c101b00 */
[----:B------:R-:W-:-:S05]  /*285d0*/  SEL R0, R22, R19, !P1 ;  /* 0x0000001316007207 */ /* 0x000fca0004800000 */
[----:B--2---:R-:W-:Y:S02]  /*285e0*/  IMAD.WIDE R4, R0, 0x8, R4 ;  /* 0x0000000800047825 */ /* 0x004fe400078e0204 */
[----:B------:R-:W5:Y:S04]  /*285f0*/  LDG.E R0, desc[UR36][R8.64+0x20] ;  /* 0x0000202408007981 */ /* 0x000f68000c1e1900 */
[----:B------:R0:W2:Y:S02]  /*28600*/  LD.E.64 R78, desc[UR36][R4.64] ;  /* 0x00000024044e7980 */ /* 0x0000a4000c101b00 */
[----:B0-----:R-:W0:Y:S01]  /*28610*/  I2F.F64 R4, R68 ;  /* 0x0000004400047312 */ /* 0x001e220000201c00 */
[----:B------:R-:W-:Y:S01]  /*28620*/  MOV R8, 0x0 ;  /* 0x0000000000087802 */ /* 0x000fe20000000f00 */
[----:B------:R-:W-:-:S06]  /*28630*/  IMAD.MOV.U32 R9, RZ, RZ, 0x3fe00000 ;  /* 0x3fe00000ff097424 */ /* 0x000fcc00078e00ff */
[----:B0-----:R-:W-:-:S06]  /*28640*/  DFMA R4, R4, R8, -1 ;  /* 0xbff000000404742b */ /* 0x001fcc0000000008 */
[----:B------:R-:W0:Y:S04]  /*28650*/  F2F.F32.F64 R83, R4 ;  /* 0x0000000400537310 */ /* 0x000e280000301000 */
[----:B------:R-:W-:Y:S01]  /*28660*/  MOV R9, R5 ;  /* 0x0000000500097202 */ /* 0x000fe20000000f00 */
[----:B0-----:R-:W-:-:S06]  /*28670*/  FMUL R3, R83, 0.5 ;  /* 0x3f00000053037820 */ /* 0x001fcc0000400000 */
[----:B------:R-:W0:Y:S01]  /*28680*/  FRND.TRUNC R3, R3 ;  /* 0x0000000300037307 */ /* 0x000e22000020d000 */
[----:B------:R-:W-:Y:S01]  /*28690*/  UMOV UR4, 0xa0b5ed8d ;  /* 0xa0b5ed8d00047882 */ /* 0x000fe20000000000 */
[----:B------:R-:W-:Y:S01]  /*286a0*/  UMOV UR5, 0x3eb0c6f7 ;  /* 0x3eb0c6f700057882 */ /* 0x000fe20000000000 */
[----:B------:R-:W-:Y:S05]  /*286b0*/  BSSY.RECONVERGENT B4, `(.L_x_488) ;  /* 0x00001eb000047945 */ /* 0x000fea0003800200 */
[----:B------:R1:W-:Y:S01]  /*286c0*/  FRND.FLOOR R71, R83 ;  /* 0x0000005300477307 */ /* 0x0003e20000205000 */
[----:B0-----:R-:W-:-:S04]  /*286d0*/  FADD R3, R3, R3 ;  /* 0x0000000303037221 */ /* 0x001fc80000000000 */
[----:B-1----:R-:W-:Y:S01]  /*286e0*/  FADD R83, R83, -R3 ;  /* 0x8000000353537221 */ /* 0x002fe20000000000 */
[----:B--2---:R-:W-:-:S06]  /*286f0*/  DADD R78, -R78, 1.5 ;  /* 0x3ff800004e4e7429 */ /* 0x004fcc0000000100 */
[----:B------:R-:W0:Y:S02]  /*28700*/  F2F.F32.F64 R84, R78 ;  /* 0x0000004e00547310 */ /* 0x000e240000301000 */
[----:B------:R-:W-:Y:S02]  /*28710*/  DSETP.MIN.AND P0, P1, R4, R78, PT ;  /* 0x0000004e0400722a */ /* 0x000fe40003900000 */
[----:B------:R-:W-:Y:S01]  /*28720*/  MOV R10, R79 ;  /* 0x0000004f000a7202 */ /* 0x000fe20000000f00 */
[----:B0-----:R-:W-:Y:S01]  /*28730*/  FMUL R8, R84, 0.5 ;  /* 0x3f00000054087820 */ /* 0x001fe20000400000 */
[----:B------:R-:W-:-:S05]  /*28740*/  IMAD.MOV.U32 R5, RZ, RZ, R78 ;  /* 0x000000ffff057224 */ /* 0x000fca00078e004e */
[----:B------:R-:W0:Y:S01]  /*28750*/  FRND.TRUNC R8, R8 ;  /* 0x0000000800087307 */ /* 0x000e22000020d000 */
[----:B------:R-:W-:-:S04]  /*28760*/  FSEL R9, R9, R10, P0 ;  /* 0x0000000a09097208 */ /* 0x000fc80000000000 */
[----:B------:R-:W-:Y:S02]  /*28770*/  @P1 LOP3.LUT R9, R10, 0x80000, RZ, 0xfc, !PT ;  /* 0x000800000a091812 */ /* 0x000fe400078efcff */
[----:B------:R-:W-:Y:S02]  /*28780*/  SEL R4, R4, R5, P0 ;  /* 0x0000000504047207 */ /* 0x000fe40000000000 */
[----:B------:R-:W-:Y:S01]  /*28790*/  MOV R5, R9 ;  /* 0x0000000900057202 */ /* 0x000fe20000000f00 */
[----:B------:R1:W2:Y:S05]  /*287a0*/  FRND.FLOOR R82, R84 ;  /* 0x0000005400527307 */ /* 0x0002aa0000205000 */
[----:B------:R-:W-:Y:S01]  /*287b0*/  DSETP.GEU.AND P5, PT, R4, UR4, PT ;  /* 0x0000000404007e2a */ /* 0x000fe2000bfae000 */
[----:B0-----:R-:W-:-:S04]  /*287c0*/  FADD R8, R8, R8 ;  /* 0x0000000808087221 */ /* 0x001fc80000000000 */
[----:B-1----:R-:W-:-:S09]  /*287d0*/  FADD R84, R84, -R8 ;  /* 0x8000000854547221 */ /* 0x002fd20000000000 */
.L_x_506:
[----:B-----5:R-:W-:Y:S01]  /*287e0*/  SHF.R.U32.HI R3, RZ, 0x2, R53 ;  /* 0x00000002ff037819 */ /* 0x020fe20000011635 */
[----:B------:R-:W-:Y:S01]  /*287f0*/  BSSY.RECONVERGENT B3, `(.L_x_489) ;  /* 0x00001c8000037945 */ /* 0x000fe20003800200 */
[----:B------:R-:W-:Y:S01]  /*28800*/  SHF.L.U32 R4, R75, 0x4, RZ ;  /* 0x000000044b047819 */ /* 0x000fe200000006ff */
[----:B------:R-:W-:Y:S01]  /*28810*/  IMAD.MOV.U32 R86, RZ, RZ, 0x3f800000 ;  /* 0x3f800000ff567424 */ /* 0x000fe200078e00ff */
[----:B------:R-:W-:Y:S02]  /*28820*/  LOP3.LUT R3, R3, R53, RZ, 0x3c, !PT ;  /* 0x0000003503037212 */ /* 0x000fe400078e3cff */
[----:B------:R-:W-:Y:S02]  /*28830*/  MOV R25, 0x2f800000 ;  /* 0x2f80000000197802 */ /* 0x000fe40000000f00 */
[----:B------:R-:W-:Y:S01]  /*28840*/  MOV R85, R72 ;  /* 0x0000004800557202 */ /* 0x000fe20000000f00 */
[----:B------:R-:W-:Y:S01]  /*28850*/  IMAD.SHL.U32 R5, R3, 0x2, RZ ;  /* 0x0000000203057824 */ /* 0x000fe200078e00ff */
[----:B------:R-:W-:-:S02]  /*28860*/  MOV R72, R74 ;  /* 0x0000004a00487202 */ /* 0x000fc40000000f00 */
[----:B------:R-:W-:Y:S01]  /*28870*/  MOV R53, R73 ;  /* 0x0000004900357202 */ /* 0x000fe20000000f00 */
[----:B------:R-:W-:Y:S01]  /*28880*/  IMAD.MOV.U32 R73, RZ, RZ, R75 ;  /* 0x000000ffff497224 */ /* 0x000fe200078e004b */
[----:B------:R-:W-:-:S04]  /*28890*/  LOP3.LUT R4, R75, R4, R5, 0x96, !PT ;  /* 0x000000044b047212 */ /* 0x000fc800078e9605 */
[----:B------:R-:W-:-:S04]  /*288a0*/  LOP3.LUT R4, R4, R3, RZ, 0x3c, !PT ;  /* 0x0000000304047212 */ /* 0x000fc800078e3cff */
[----:B------:R-:W-:Y:S02]  /*288b0*/  IADD3 R3, PT, PT, R52, 0x587c5, R4 ;  /* 0x000587c534037810 */ /* 0x000fe40007ffe004 */
[----:B------:R-:W-:Y:S02]  /*288c0*/  MOV R74, R4 ;  /* 0x00000004004a7202 */ /* 0x000fe40000000f00 */
[----:B------:R-:W-:-:S05]  /*288d0*/  I2FP.F32.U32 R3, R3 ;  /* 0x0000000300037245 */ /* 0x000fca0000201000 */
[----:B------:R-:W-:-:S04]  /*288e0*/  FFMA R3, R3, R25, 1.1641532182693481445e-10 ;  /* 0x2f00000003037423 */ /* 0x000fc80000000019 */
[----:B------:R0:W1:Y:S01]  /*288f0*/  F2F.F64.F32 R80, R3 ;  /* 0x0000000300507310 */ /* 0x0000620000201800 */
[----:B------:R-:W-:Y:S05]  /*28900*/  @P5 BRA `(.L_x_490) ;  /* 0x0000000c00185947 */ /* 0x000fea0003800000 */
[----:B------:R-:W3:Y:S01]  /*28910*/  I2F.F64 R4, R68 ;  /* 0x0000004400047312 */ /* 0x000ee20000201c00 */
[----:B------:R-:W-:Y:S01]  /*28920*/  MOV R8, 0x0 ;  /* 0x0000000000087802 */ /* 0x000fe20000000f00 */
[----:B------:R-:W-:Y:S01]  /*28930*/  IMAD.MOV.U32 R9, RZ, RZ, 0x3fe00000 ;  /* 0x3fe00000ff097424 */ /* 0x000fe200078e00ff */
[----:B------:R-:W-:Y:S05]  /*28940*/  BSSY.RECONVERGENT B0, `(.L_x_491) ;  /* 0x0000063000007945 */ /* 0x000fea0003800200 */
[----:B---3--:R-:W-:Y:S01]  /*28950*/  DFMA R4, R4, R8, -1 ;  /* 0xbff000000404742b */ /* 0x008fe20000000008 */
[----:B------:R-:W-:Y:S01]  /*28960*/  HFMA2 R9, -RZ, RZ, 1.671875, -6.96484375 ;  /* 0x3eb0c6f7ff097431 */ /* 0x000fe200000001ff */
[----:B------:R-:W-:-:S06]  /*28970*/  MOV R8, 0xa0b5ed8d ;  /* 0xa0b5ed8d00087802 */ /* 0x000fcc0000000f00 */
[----:B------:R-:W-:-:S14]  /*28980*/  DSETP.GEU.AND P0, PT, R4, R8, PT ;  /* 0x000000080400722a */ /* 0x000fdc0003f0e000 */
[----:B------:R-:W-:Y:S05]  /*28990*/  @P0 BRA `(.L_x_492) ;  /* 0x0000000400740947 */ /* 0x000fea0003800000 */
[----:B0-----:R-:W-:Y:S01]  /*289a0*/  IADD3 R3, PT, PT, R52, 0x587c5, R74 ;  /* 0x000587c534037810 */ /* 0x001fe20007ffe04a */
[----:B------:R-:W0:Y:S01]  /*289b0*/  F2F.F32.F64 R41, R78 ;  /* 0x0000004e00297310 */ /* 0x000e220000301000 */
[----:B------:R-:W-:Y:S01]  /*289c0*/  MOV R15, 0x3a2c32e4 ;  /* 0x3a2c32e4000f7802 */ /* 0x000fe20000000f00 */
[----:B------:R-:W-:Y:S05]  /*289d0*/  BMOV.32.CLEAR RZ, B5 ;  /* 0x0000000005ff7355 */ /* 0x000fea0000100000 */
[----:B------:R-:W-:Y:S01]  /*289e0*/  I2FP.F32.U32 R3, R3 ;  /* 0x0000000300037245 */ /* 0x000fe20000201000 */
[----:B------:R-:W-:Y:S01]  /*289f0*/  BSSY.RECONVERGENT B5, `(.L_x_493) ;  /* 0x0000056000057945 */ /* 0x000fe20003800200 */
[----:B------:R-:W-:-:S03]  /*28a00*/  IMAD.MOV.U32 R40, RZ, RZ, 0x3f800000 ;  /* 0x3f800000ff287424 */ /* 0x000fc600078e00ff */
[----:B------:R-:W-:-:S04]  /*28a10*/  FFMA R21, R3, R25, 1.1641532182693481445e-10 ;  /* 0x2f00000003157423 */ /* 0x000fc80000000019 */
[----:B------:R-:W-:-:S04]  /*28a20*/  FADD R24, -R21, 1 ;  /* 0x3f80000015187421 */ /* 0x000fc80000000100 */
        /* <DEDUP_REMOVED lines=33> */
[----:B0-----:R-:W-:Y:S01]  /*28c40*/  FMUL R11, R41, R10 ;  /* 0x0000000a290b7220 */ /* 0x001fe20000400000 */
[----:B------:R-:W-:-:S03]  /*28c50*/  FADD R20, -R20, R10 ;  /* 0x0000000a14147221 */ /* 0x000fc60000000100 */
[----:B------:R-:W0:Y:S01]  /*28c60*/  FRND R12, R11 ;  /* 0x0000000b000c7307 */ /* 0x000e220000201000 */
[----:B------:R-:W-:Y:S01]  /*28c70*/  FADD R20, R3, -R20 ;  /* 0x8000001403147221 */ /* 0x000fe20000000000 */
[----:B------:R-:W-:Y:S01]  /*28c80*/  FFMA R10, R41, R10, -R11 ;  /* 0x0000000a290a7223 */ /* 0x000fe2000000080b */
[C---:B------:R-:W-:Y:S02]  /*28c90*/  FSETP.GT.AND P1, PT, |R11|.reuse, 152, PT ;  /* 0x431800000b00780b */ /* 0x040fe40003f24200 */
[----:B------:R-:W-:Y:S01]  /*28ca0*/  FSETP.GEU.AND P2, PT, R11, RZ, PT ;  /* 0x000000ff0b00720b */ /* 0x000fe20003f4e000 */
[----:B------:R-:W-:Y:S01]  /*28cb0*/  FFMA R10, R41, R20, R10 ;  /* 0x00000014290a7223 */ /* 0x000fe2000000000a */
[----:B0-----:R-:W-:Y:S01]  /*28cc0*/  FADD R3, R11, -R12 ;  /* 0x8000000c0b037221 */ /* 0x001fe20000000000 */
[----:B------:R-:W-:-:S03]  /*28cd0*/  FSETP.GT.AND P0, PT, R12, RZ, PT ;  /* 0x000000ff0c00720b */ /* 0x000fc60003f04000 */
[----:B------:R-:W-:Y:S01]  /*28ce0*/  FADD R3, R10, R3 ;  /* 0x000000030a037221 */ /* 0x000fe20000000000 */
[----:B------:R-:W-:Y:S02]  /*28cf0*/  SEL R12, RZ, 0x83000000, P0 ;  /* 0x83000000ff0c7807 */ /* 0x000fe40000000000 */
[----:B------:R-:W-:Y:S01]  /*28d00*/  FSETP.NEU.AND P0, PT, R41, RZ, PT ;  /* 0x000000ff2900720b */ /* 0x000fe20003f0d000 */
[C---:B------:R-:W-:Y:S01]  /*28d10*/  FFMA R10, R3.reuse, R13, 0.0013391353422775864601 ;  /* 0x3aaf85ed030a7423 */ /* 0x040fe2000000000d */
[----:B------:R-:W-:Y:S01]  /*28d20*/  IADD3 R14, PT, PT, R12, 0x7f000000, RZ ;  /* 0x7f0000000c0e7810 */ /* 0x000fe20007ffe0ff */
[----:B------:R-:W0:Y:S01]  /*28d30*/  F2I.NTZ R13, R11 ;  /* 0x0000000b000d7305 */ /* 0x000e220000203100 */
[----:B------:R-:W-:Y:S01]  /*28d40*/  FSETP.EQ.OR P0, PT, R24, 1, !P0 ;  /* 0x3f8000001800780b */ /* 0x000fe20004702400 */
[----:B------:R-:W-:-:S04]  /*28d50*/  FFMA R10, R3, R10, 0.0096188392490148544312 ;  /* 0x3c1d9856030a7423 */ /* 0x000fc8000000000a */
[----:B------:R-:W-:-:S04]  /*28d60*/  FFMA R10, R3, R10, 0.055503588169813156128 ;  /* 0x3d6357bb030a7423 */ /* 0x000fc8000000000a */
[----:B------:R-:W-:-:S04]  /*28d70*/  FFMA R10, R3, R10, 0.24022644758224487305 ;  /* 0x3e75fdec030a7423 */ /* 0x000fc8000000000a */
[----:B------:R-:W-:Y:S01]  /*28d80*/  FFMA R10, R3, R10, 0.69314718246459960938 ;  /* 0x3f317218030a7423 */ /* 0x000fe2000000000a */
[----:B0-----:R-:W-:-:S03]  /*28d90*/  LEA R13, R13, -R12, 0x17 ;  /* 0x8000000c0d0d7211 */ /* 0x001fc600078eb8ff */
        /* <DEDUP_REMOVED lines=24> */
[----:B--2---:R-:W-:Y:S02]  /*28f20*/  @!P1 FSETP.NEU.AND P0, PT, R82, R41, PT ;  /* 0x000000295200920b */ /* 0x004fe40003f0d000 */
[----:B------:R-:W-:-:S04]  /*28f30*/  @!P1 FSEL R3, R10, -R10, P2 ;  /* 0x8000000a0a039208 */ /* 0x000fc80001000000 */
[----:B------:R-:W-:-:S07]  /*28f40*/  @!P1 FSEL R40, R3, +QNAN , !P0 ;  /* 0x7fffffff03289808 */ /* 0x000fce0004000000 */
.L_x_494:
[----:B------:R-:W-:Y:S05]  /*28f50*/  BSYNC.RECONVERGENT B5 ;  /* 0x0000000000057941 */ /* 0x000fea0003800200 */
.L_x_493:
[----:B------:R-:W3:Y:S02]  /*28f60*/  F2F.F64.F32 R40, R40 ;  /* 0x0000002800287310 */ /* 0x000ee40000201800 */
.L_x_492:
[----:B------:R-:W-:Y:S05]  /*28f70*/  BSYNC.RECONVERGENT B0 ;  /* 0x0000000000007941 */ /* 0x000fea0003800200 */
.L_x_491:
[----:B------:R-:W-:-:S14]  /*28f80*/  DSETP.GEU.AND P0, PT, R78, R8, PT ;  /* 0x000000084e00722a */ /* 0x000fdc0003f0e000 */
[----:B------:R-:W-:Y:S05]  /*28f90*/  @P0 BRA `(.L_x_495) ;  /* 0x0000001400340947 */ /* 0x000fea0003800000 */
[----:B0-----:R-:W-:Y:S01]  /*28fa0*/  IADD3 R3, PT, PT, R52, 0x587c5, R74 ;  /* 0x000587c534037810 */ /* 0x001fe20007ffe04a */
[----:B------:R0:W4:Y:S01]  /*28fb0*/  F2F.F32.F64 R20, R4 ;  /* 0x0000000400147310 */ /* 0x0001220000301000 */
[----:B------:R-:W-:Y:S01]  /*28fc0*/  MOV R13, 0x3a2c32e4 ;  /* 0x3a2c32e4000d7802 */ /* 0x000fe20000000f00 */
[----:B------:R-:W-:Y:S01]  /*28fd0*/  BSSY.RECONVERGENT B0, `(.L_x_496) ;  /* 0x0000057000007945 */ /* 0x000fe20003800200 */
[----:B------:R-:W-:Y:S01]  /*28fe0*/  I2FP.F32.U32 R3, R3 ;  /* 0x0000000300037245 */ /* 0x000fe20000201000 */
[----:B---3--:R-:W-:-:S04]  /*28ff0*/  IMAD.MOV.U32 R40, RZ, RZ, 0x3f800000 ;  /* 0x3f800000ff287424 */ /* 0x008fc800078e00ff */
        /* <DEDUP_REMOVED lines=11> */
[----:B---3--:R-:W-:Y:S01]  /*290b0*/  FADD R9, R3, -1 ;  /* 0xbf80000003097421 */ /* 0x008fe20000000000 */
        /* <DEDUP_REMOVED lines=13> */
[----:B------:R-:W-:-:S02]  /*29190*/  IMAD.MOV.U32 R9, RZ, RZ, 0x391fcb8e ;  /* 0x391fcb8eff097424 */ /* 0x000fc400078e00ff */
        /* <DEDUP_REMOVED lines=8> */
[----:B0-----:R-:W-:-:S04]  /*29220*/  FADD R4, R14, R3 ;  /* 0x000000030e047221 */ /* 0x001fc80000000000 */
[----:B----4-:R-:W-:Y:S01]  /*29230*/  FMUL R5, R20, R4 ;  /* 0x0000000414057220 */ /* 0x010fe20000400000 */
[----:B------:R-:W-:-:S03]  /*29240*/  FADD R14, -R14, R4 ;  /* 0x000000040e0e7221 */ /* 0x000fc60000000100 */
[----:B------:R-:W0:Y:S01]  /*29250*/  FRND R8, R5 ;  /* 0x0000000500087307 */ /* 0x000e220000201000 */
[----:B------:R-:W-:Y:S01]  /*29260*/  FADD R14, R3, -R14 ;  /* 0x8000000e030e7221 */ /* 0x000fe20000000000 */
[C---:B------:R-:W-:Y:S01]  /*29270*/  FFMA R4, R20.reuse, R4, -R5 ;  /* 0x0000000414047223 */ /* 0x040fe20000000805 */
[C---:B------:R-:W-:Y:S02]  /*29280*/  FSETP.GT.AND P1, PT, |R5|.reuse, 152, PT ;  /* 0x431800000500780b */ /* 0x040fe40003f24200 */
[C---:B------:R-:W-:Y:S01]  /*29290*/  FSETP.GEU.AND P2, PT, R5.reuse, RZ, PT ;  /* 0x000000ff0500720b */ /* 0x040fe20003f4e000 */
[----:B------:R-:W-:Y:S01]  /*292a0*/  FFMA R4, R20, R14, R4 ;  /* 0x0000000e14047223 */ /* 0x000fe20000000004 */
[----:B0-----:R-:W-:Y:S01]  /*292b0*/  FADD R3, R5, -R8 ;  /* 0x8000000805037221 */ /* 0x001fe20000000000 */
[----:B------:R-:W-:-:S03]  /*292c0*/  FSETP.GT.AND P0, PT, R8, RZ, PT ;  /* 0x000000ff0800720b */ /* 0x000fc60003f04000 */
[----:B------:R-:W-:Y:S01]  /*292d0*/  FADD R3, R4, R3 ;  /* 0x0000000304037221 */ /* 0x000fe20000000000 */
[----:B------:R-:W-:Y:S02]  /*292e0*/  SEL R8, RZ, 0x83000000, P0 ;  /* 0x83000000ff087807 */ /* 0x000fe40000000000 */
[----:B------:R-:W-:Y:S01]  /*292f0*/  FSETP.NEU.AND P0, PT, R20, RZ, PT ;  /* 0x000000ff1400720b */ /* 0x000fe20003f0d000 */
[----:B------:R-:W-:Y:S01]  /*29300*/  FFMA R4, R3, R9, 0.0013391353422775864601 ;  /* 0x3aaf85ed03047423 */ /* 0x000fe20000000009 */
        /* <DEDUP_REMOVED lines=35> */
.L_x_497:
[----:B------:R-:W-:Y:S05]  /*29540*/  BSYNC.RECONVERGENT B0 ;  /* 0x0000000000007941 */ /* 0x000fea0003800200 */
.L_x_496:
[----:B------:R-:W4:Y:S01]  /*29550*/  F2F.F64.F32 R40, R40 ;  /* 0x0000002800287310 */ /* 0x000f220000201800 */
[----:B------:R-:W-:Y:S05]  /*29560*/  BRA `(.L_x_495) ;  /* 0x0000000c00c07947 */ /* 0x000fea0003800000 */
.L_x_490:
[----:B------:R-:W3:Y:S01]  /*29570*/  I2F.F64 R4, R68 ;  /* 0x0000004400047312 */ /* 0x000ee20000201c00 */
[----:B------:R-:W-:Y:S02]  /*29580*/  HFMA2 R9, -RZ, RZ, 1.96875, 0 ;  /* 0x3fe00000ff097431 */ /* 0x000fe400000001ff */
[----:B------:R-:W-:Y:S01]  /*29590*/  IMAD.MOV.U32 R8, RZ, RZ, 0x0 ;  /* 0x00000000ff087424 */ /* 0x000fe200078e00ff */
[----:B------:R-:W-:Y:S05]  /*295a0*/  BMOV.32.CLEAR RZ, B5 ;  /* 0x0000000005ff7355 */ /* 0x000fea0000100000 */
[----:B------:R-:W-:Y:S01]  /*295b0*/  BSSY.RECONVERGENT B5, `(.L_x_498) ;  /* 0x000001a000057945 */ /* 0x000fe20003800200 */
[----:B---3--:R-:W-:Y:S01]  /*295c0*/  DFMA R14, R4, R8, -1 ;  /* 0xbff00000040e742b */ /* 0x008fe20000000008 */
[----:B------:R-:W-:-:S05]  /*295d0*/  MOV R4, 0x1 ;  /* 0x0000000100047802 */ /* 0x000fca0000000f00 */
[----:B------:R-:W3:Y:S08]  /*295e0*/  MUFU.RCP64H R5, R15 ;  /* 0x0000000f00057308 */ /* 0x000ef00000001800 */
[----:B------:R-:W4:Y:S01]  /*295f0*/  F2F.F32.F64 R40, R14 ;  /* 0x0000000e00287310 */ /* 0x000f220000301000 */
[----:B---3--:R-:W-:Y:S01]  /*29600*/  DFMA R8, -R14, R4, 1 ;  /* 0x3ff000000e08742b */ /* 0x008fe20000000104 */
[----:B----4-:R-:W-:-:S07]  /*29610*/  FSETP.NEU.AND P4, PT, R40, RZ, PT ;  /* 0x000000ff2800720b */ /* 0x010fce0003f8d000 */
[----:B------:R-:W-:-:S08]  /*29620*/  DFMA R8, R8, R8, R8 ;  /* 0x000000080808722b */ /* 0x000fd00000000008 */
[----:B------:R-:W-:Y:S02]  /*29630*/  DFMA R8, R4, R8, R4 ;  /* 0x000000080408722b */ /* 0x000fe40000000004 */
[----:B------:R-:W-:-:S06]  /*29640*/  DADD R4, R78, R14 ;  /* 0x000000004e047229 */ /* 0x000fcc000000000e */
[----:B------:R-:W-:Y:S02]  /*29650*/  DFMA R10, -R14, R8, 1 ;  /* 0x3ff000000e0a742b */ /* 0x000fe40000000108 */
[----:B-1----:R-:W-:-:S06]  /*29660*/  DMUL R12, R80, R4 ;  /* 0x00000004500c7228 */ /* 0x002fcc0000000000 */
[----:B------:R-:W-:-:S04]  /*29670*/  DFMA R10, R8, R10, R8 ;  /* 0x0000000a080a722b */ /* 0x000fc80000000008 */
[----:B------:R-:W-:-:S04]  /*29680*/  FSETP.GEU.AND P1, PT, |R13|, 6.5827683646048100446e-37, PT ;  /* 0x036000000d00780b */ /* 0x000fc80003f2e200 */
[----:B------:R-:W-:-:S08]  /*29690*/  DMUL R4, R12, R10 ;  /* 0x0000000a0c047228 */ /* 0x000fd00000000000 */
[----:B------:R-:W-:-:S08]  /*296a0*/  DFMA R8, -R14, R4, R12 ;  /* 0x000000040e08722b */ /* 0x000fd0000000010c */
[----:B------:R-:W-:-:S10]  /*296b0*/  DFMA R4, R10, R8, R4 ;  /* 0x000000080a04722b */ /* 0x000fd40000000004 */
[----:B0-----:R-:W-:-:S05]  /*296c0*/  FFMA R3, RZ, R15, R5 ;  /* 0x0000000fff037223 */ /* 0x001fca0000000005 */
[----:B------:R-:W-:-:S13]  /*296d0*/  FSETP.GT.AND P0, PT, |R3|, 1.469367938527859385e-39, PT ;  /* 0x001000000300780b */ /* 0x000fda0003f04200 */
[----:B------:R-:W-:Y:S05]  /*296e0*/  @P0 BRA P1, `(.L_x_499) ;  /* 0x0000000000180947 */ /* 0x000fea0000800000 */
[----:B------:R-:W-:Y:S01]  /*296f0*/  IMAD.MOV.U32 R8, RZ, RZ, R14 ;  /* 0x000000ffff087224 */ /* 0x000fe200078e000e */
[----:B------:R-:W-:Y:S02]  /*29700*/  MOV R9, R15 ;  /* 0x0000000f00097202 */ /* 0x000fe40000000f00 */
[----:B------:R-:W-:-:S07]  /*29710*/  MOV R3, 0x29730 ;  /* 0x0002973000037802 */ /* 0x000fce0000000f00 */
[----:B--2---:R-:W-:Y:S05]  /*29720*/  CALL.REL.NOINC `($__internal_1_$__cuda_sm20_div_rn_f64_full) ;  /* 0x0000004800507944 */ /* 0x004fea0003c00000 */
[----:B------:R-:W-:Y:S01]  /*29730*/  MOV R4, R24 ;  /* 0x0000001800047202 */ /* 0x000fe20000000f00 */
[----:B------:R-:W-:-:S07]  /*29740*/  IMAD.MOV.U32 R5, RZ, RZ, R25 ;  /* 0x000000ffff057224 */ /* 0x000fce00078e0019 */
.L_x_499:
[----:B------:R-:W-:Y:S05]  /*29750*/  BSYNC.RECONVERGENT B5 ;  /* 0x0000000000057941 */ /* 0x000fea0003800200 */
.L_x_498:
[----:B------:R-:W0:Y:S01]  /*29760*/  F2F.F32.F64 R13, R4 ;  /* 0x00000004000d7310 */ /* 0x000e220000301000 */
[----:B------:R-:W-:Y:S01]  /*29770*/  IMAD.MOV.U32 R11, RZ, RZ, 0x3a2c32e4 ;  /* 0x3a2c32e4ff0b7424 */ /* 0x000fe200078e00ff */
[----:B------:R-:W-:Y:S01]  /*29780*/  BSSY.RECONVERGENT B0, `(.L_x_500) ;  /* 0x0000055000007945 */ /* 0x000fe20003800200 */
[C---:B0-----:R-:W-:Y:S01]  /*29790*/  FMUL R3, |R13|.reuse, 16777216 ;  /* 0x4b8000000d037820 */ /* 0x041fe20000400200 */
[C---:B------:R-:W-:Y:S02]  /*297a0*/  FSETP.GEU.AND P0, PT, |R13|.reuse, 1.175494350822287508e-38, PT ;  /* 0x008000000d00780b */ /* 0x040fe40003f0e200 */
[----:B------:R-:W-:Y:S02]  /*297b0*/  FSETP.EQ.OR P4, PT, R13, 1, !P4 ;  /* 0x3f8000000d00780b */ /* 0x000fe40006782400 */
        /* <DEDUP_REMOVED lines=43> */
[C---:B------:R-:W-:Y:S01]  /*29a70*/  FFMA R4, R3.reuse, R9, 0.0013391353422775864601 ;  /* 0x3aaf85ed03047423 */ /* 0x040fe20000000009 */
[----:B------:R-:W-:Y:S01]  /*29a80*/  IADD3 R10, PT, PT, R8, 0x7f000000, RZ ;  /* 0x7f000000080a7810 */ /* 0x000fe20007ffe0ff */
[----:B------:R-:W0:Y:S02]  /*29a90*/  F2I.NTZ R9, R5 ;  /* 0x0000000500097305 */ /* 0x000e240000203100 */
[----:B------:R-:W-:-:S04]  /*29aa0*/  FFMA R4, R3, R4, 0.0096188392490148544312 ;  /* 0x3c1d985603047423 */ /* 0x000fc80000000004 */
[----:B------:R-:W-:-:S04]  /*29ab0*/  FFMA R4, R3, R4, 0.055503588169813156128 ;  /* 0x3d6357bb03047423 */ /* 0x000fc80000000004 */
[----:B------:R-:W-:-:S04]  /*29ac0*/  FFMA R4, R3, R4, 0.24022644758224487305 ;  /* 0x3e75fdec03047423 */ /* 0x000fc80000000004 */
[----:B------:R-:W-:Y:S01]  /*29ad0*/  FFMA R4, R3, R4, 0.69314718246459960938 ;  /* 0x3f31721803047423 */ /* 0x000fe20000000004 */
[----:B0-----:R-:W-:-:S03]  /*29ae0*/  IMAD R9, R9, 0x800000, -R8 ;  /* 0x0080000009097824 */ /* 0x001fc600078e0a08 */
        /* <DEDUP_REMOVED lines=21> */
[----:B------:R-:W0:Y:S01]  /*29c40*/  @!P0 I2F.F64 R4, R68 ;  /* 0x0000004400048312 */ /* 0x000e220000201c00 */
[----:B------:R-:W-:Y:S01]  /*29c50*/  @!P0 MOV R8, 0x0 ;  /* 0x0000000000088802 */ /* 0x000fe20000000f00 */
[----:B------:R-:W-:Y:S01]  /*29c60*/  @!P0 IMAD.MOV.U32 R9, RZ, RZ, 0x3fe00000 ;  /* 0x3fe00000ff098424 */ /* 0x000fe200078e00ff */
[----:B------:R-:W-:-:S04]  /*29c70*/  @!P0 FSETP.NEU.AND P2, PT, |R83|, 1, PT ;  /* 0x3f8000005300880b */ /* 0x000fc80003f4d200 */
[----:B------:R-:W-:Y:S01]  /*29c80*/  @!P0 FSEL R3, R3, -R3, P2 ;  /* 0x8000000303038208 */ /* 0x000fe20001000000 */
[----:B0-----:R-:W-:-:S10]  /*29c90*/  @!P0 DFMA R4, R4, R8, -1 ;  /* 0xbff000000404842b */ /* 0x001fd40000000008 */
[----:B------:R-:W0:Y:S02]  /*29ca0*/  @!P0 F2F.F32.F64 R4, R4 ;  /* 0x0000000400048310 */ /* 0x000e240000301000 */
[----:B0-----:R-:W-:-:S04]  /*29cb0*/  @!P0 FSETP.NEU.AND P1, PT, R71, R4, PT ;  /* 0x000000044700820b */ /* 0x001fc80003f2d000 */
[----:B------:R-:W-:-:S09]  /*29cc0*/  @!P0 FSEL R86, R3, +QNAN , !P1 ;  /* 0x7fffffff03568808 */ /* 0x000fd20004800000 */
.L_x_501:
[----:B------:R-:W-:Y:S05]  /*29cd0*/  BSYNC.RECONVERGENT B0 ;  /* 0x0000000000007941 */ /* 0x000fea0003800200 */
.L_x_500:
[----:B------:R-:W0:Y:S01]  /*29ce0*/  MUFU.RCP64H R5, R79 ;  /* 0x0000004f00057308 */ /* 0x000e220000001800 */
[----:B------:R-:W-:Y:S02]  /*29cf0*/  HFMA2 R4, -RZ, RZ, 0, 5.9604644775390625e-08 ;  /* 0x00000001ff047431 */ /* 0x000fe400000001ff */
[----:B------:R-:W-:Y:S01]  /*29d00*/  IMAD.MOV.U32 R12, RZ, RZ, 0x0 ;  /* 0x00000000ff0c7424 */ /* 0x000fe200078e00ff */
[----:B------:R-:W-:Y:S01]  /*29d10*/  MOV R13, 0x3fe00000 ;  /* 0x3fe00000000d7802 */ /* 0x000fe20000000f00 */
[----:B------:R-:W-:Y:S05]  /*29d20*/  BMOV.32.CLEAR RZ, B5 ;  /* 0x0000000005ff7355 */ /* 0x000fea0000100000 */
[----:B------:R-:W1:Y:S01]  /*29d30*/  I2F.F64 R10, R68 ;  /* 0x00000044000a7312 */ /* 0x000e620000201c00 */
[----:B------:R-:W-:Y:S01]  /*29d40*/  BSSY.RECONVERGENT B5, `(.L_x_502) ;  /* 0x000001b000057945 */ /* 0x000fe20003800200 */
[----:B0-----:R-:W-:-:S06]  /*29d50*/  DFMA R8, -R78, R4, 1 ;  /* 0x3ff000004e08742b */ /* 0x001fcc0000000104 */
[----:B------:R-:W0:Y:S01]  /*29d60*/  F2F.F32.F64 R40, R78 ;  /* 0x0000004e00287310 */ /* 0x000e220000301000 */
[----:B-1----:R-:W-:Y:S02]  /*29d70*/  DFMA R12, R10, R12, -1 ;  /* 0xbff000000a0c742b */ /* 0x002fe4000000000c */
[----:B------:R-:W-:Y:S01]  /*29d80*/  DFMA R8, R8, R8, R8 ;  /* 0x000000080808722b */ /* 0x000fe20000000008 */
[----:B0-----:R-:W-:-:S07]  /*29d90*/  FSETP.NEU.AND P4, PT, R40, RZ, PT ;  /* 0x000000ff2800720b */ /* 0x001fce0003f8d000 */
[----:B------:R-:W-:Y:S02]  /*29da0*/  DFMA R10, R4, R8, R4 ;  /* 0x00000008040a722b */ /* 0x000fe40000000004 */
[----:B------:R-:W-:Y:S02]  /*29db0*/  DADD R8, R12, R78 ;  /* 0x000000000c087229 */ /* 0x000fe4000000004e */
[----:B------:R-:W-:-:S04]  /*29dc0*/  DADD R4, -R80, 1 ;  /* 0x3ff0000050047429 */ /* 0x000fc80000000100 */
[----:B------:R-:W-:-:S04]  /*29dd0*/  DFMA R12, -R78, R10, 1 ;  /* 0x3ff000004e0c742b */ /* 0x000fc8000000010a */
[----:B------:R-:W-:-:S04]  /*29de0*/  DMUL R14, R4, R8 ;  /* 0x00000008040e7228 */ /* 0x000fc80000000000 */
[----:B------:R-:W-:-:S06]  /*29df0*/  DFMA R12, R10, R12, R10 ;  /* 0x0000000c0a0c722b */ /* 0x000fcc000000000a */
[----:B------:R-:W-:Y:S02]  /*29e00*/  FSETP.GEU.AND P1, PT, |R15|, 6.5827683646048100446e-37, PT ;  /* 0x036000000f00780b */ /* 0x000fe40003f2e200 */
        /* <DEDUP_REMOVED lines=11> */
[----:B--2---:R-:W-:Y:S05]  /*29ec0*/  CALL.REL.NOINC `($__internal_1_$__cuda_sm20_div_rn_f64_full) ;  /* 0x0000004000687944 */ /* 0x004fea0003c00000 */
[----:B------:R-:W-:Y:S01]  /*29ed0*/  IMAD.MOV.U32 R4, RZ, RZ, R24 ;  /* 0x000000ffff047224 */ /* 0x000fe200078e0018 */
[----:B------:R-:W-:-:S07]  /*29ee0*/  MOV R5, R25 ;  /* 0x0000001900057202 */ /* 0x000fce0000000f00 */
.L_x_503:
[----:B------:R-:W-:Y:S05]  /*29ef0*/  BSYNC.RECONVERGENT B5 ;  /* 0x0000000000057941 */ /* 0x000fea0003800200 */
.L_x_502:
        /* <DEDUP_REMOVED lines=71> */
[----:B------:R-:W-:-:S05]  /*2a370*/  @P1 LOP3.LUT R5, R5, 0x7fffffff, RZ, 0xc0, !PT ;  /* 0x7fffffff05051812 */ /* 0x000fca00078ec0ff */
[----:B------:R-:W-:Y:S01]  /*2a380*/  @!P0 IMAD.MOV.U32 R3, RZ, RZ, R5 ;  /* 0x000000ffff038224 */ /* 0x000fe200078e0005 */
[----:B------:R-:W-:Y:S06]  /*2a390*/  @!P0 BRA `(.L_x_505) ;  /* 0x0000000000288947 */ /* 0x000fec0003800000 */
[----:B------:R-:W-:Y:S02]  /*2a3a0*/  FSETP.NEU.AND P0, PT, |R40|, +INF , PT ;  /* 0x7f8000002800780b */ /* 0x000fe40003f0d200 */
[----:B------:R-:W-:-:S13]  /*2a3b0*/  FSETP.EQ.AND P1, PT, R13, -1, PT ;  /* 0xbf8000000d00780b */ /* 0x000fda0003f22000 */
[----:B------:R-:W-:Y:S05]  /*2a3c0*/  @!P0 BRA P1, `(.L_x_505) ;  /* 0x00000000001c8947 */ /* 0x000fea0000800000 */
[----:B------:R-:W-:-:S13]  /*2a3d0*/  FSETP.GEU.AND P1, PT, R13, RZ, PT ;  /* 0x000000ff0d00720b */ /* 0x000fda0003f2e000 */
[----:B------:R-:W2:Y:S01]  /*2a3e0*/  @!P1 F2F.F32.F64 R3, R78 ;  /* 0x0000004e00039310 */ /* 0x000ea20000301000 */
[----:B------:R-:W-:Y:S02]  /*2a3f0*/  @!P1 FSETP.NEU.AND P2, PT, |R84|, 1, PT ;  /* 0x3f8000005400980b */ /* 0x000fe40003f4d200 */
[----:B--2---:R-:W-:Y:S02]  /*2a400*/  @!P1 FSETP.NEU.AND P0, PT, R82, R3, PT ;  /* 0x000000035200920b */ /* 0x004fe40003f0d000 */
[-C--:B------:R-:W-:Y:S02]  /*2a410*/  MOV R3, R4.reuse ;  /* 0x0000000400037202 */ /* 0x080fe40000000f00 */
[----:B------:R-:W-:-:S04]  /*2a420*/  @!P1 FSEL R4, R4, -R4, P2 ;  /* 0x8000000404049208 */ /* 0x000fc80001000000 */
[----:B------:R-:W-:-:S07]  /*2a430*/  @!P1 FSEL R3, R4, +QNAN , !P0 ;  /* 0x7fffffff04039808 */ /* 0x000fce0004000000 */
.L_x_505:
[----:B------:R-:W-:Y:S05]  /*2a440*/  BSYNC.RECONVERGENT B0 ;  /* 0x0000000000007941 */ /* 0x000fea0003800200 */
.L_x_504:
[----:B------:R-:W-:-:S04]  /*2a450*/  FMUL R3, R3, R86 ;  /* 0x0000005603037220 */ /* 0x000fc80000400000 */
[----:B------:R0:W1:Y:S03]  /*2a460*/  F2F.F64.F32 R40, R3 ;  /* 0x0000000300287310 */ /* 0x0000660000201800 */
.L_x_495:
[----:B------:R-:W-:Y:S05]  /*2a470*/  BSYNC.RECONVERGENT B3 ;  /* 0x0000000000037941 */ /* 0x000fea0003800200 */
.L_x_489:
[----:B0-----:R-:W-:Y:S02]  /*2a480*/  SHF.R.U32.HI R3, RZ, 0x2, R85 ;  /* 0x00000002ff037819 */ /* 0x001fe40000011655 */
[----:B------:R-:W-:Y:S02]  /*2a490*/  SHF.L.U32 R4, R74, 0x4, RZ ;  /* 0x000000044a047819 */ /* 0x000fe400000006ff */
[----:B------:R-:W-:Y:S02]  /*2a4a0*/  LOP3.LUT R3, R3, R85, RZ, 0x3c, !PT ;  /* 0x0000005503037212 */ /* 0x000fe400078e3cff */
[----:B------:R-:W-:-:S03]  /*2a4b0*/  IADD3 R52, PT, PT, R52, 0xb0f8a, RZ ;  /* 0x000b0f8a34347810 */ /* 0x000fc60007ffe0ff */
[----:B------:R-:W-:-:S05]  /*2a4c0*/  IMAD.SHL.U32 R5, R3, 0x2, RZ ;  /* 0x0000000203057824 */ /* 0x000fca00078e00ff */
[----:B------:R-:W-:-:S04]  /*2a4d0*/  LOP3.LUT R4, R74, R4, R5, 0x96, !PT ;  /* 0x000000044a047212 */ /* 0x000fc800078e9605 */
[----:B------:R-:W-:Y:S01]  /*2a4e0*/  LOP3.LUT R75, R4, R3, RZ, 0x3c, !PT ;  /* 0x00000003044b7212 */ /* 0x000fe200078e3cff */
[----:B------:R-:W-:-:S03]  /*2a4f0*/  IMAD.MOV.U32 R4, RZ, RZ, 0x2f800000 ;  /* 0x2f800000ff047424 */ /* 0x000fc600078e00ff */
[----:B------:R-:W-:-:S04]  /*2a500*/  IADD3 R3, PT, PT, R75, R52, RZ ;  /* 0x000000344b037210 */ /* 0x000fc80007ffe0ff */
[----:B------:R-:W-:-:S05]  /*2a510*/  I2FP.F32.U32 R3, R3 ;  /* 0x0000000300037245 */ /* 0x000fca0000201000 */
[----:B------:R-:W-:-:S04]  /*2a520*/  FFMA R3, R3, R4, 1.1641532182693481445e-10 ;  /* 0x2f00000003037423 */ /* 0x000fc80000000004 */
[----:B------:R-:W1:Y:S02]  /*2a530*/  F2F.F64.F32 R4, R3 ;  /* 0x0000000300047310 */ /* 0x000e640000201800 */
[----:B-1-34-:R-:W-:-:S14]  /*2a540*/  DSETP.GT.AND P0, PT, R40, R4, PT ;  /* 0x000000042800722a */ /* 0x01afdc0003f04000 */
[----:B------:R-:W-:Y:S05]  /*2a550*/  @!P0 BRA `(.L_x_506) ;  /* 0xffffffe000a08947 */ /* 0x000fea000383ffff */
[----:B------:R-:W-:Y:S05]  /*2a560*/  BSYNC.RECONVERGENT B4 ;  /* 0x0000000000047941 */ /* 0x000fea0003800200 */
.L_x_488:
[----:B------:R-:W0:Y:S02]  /*2a570*/  LDC.64 R4, c[0x0][0x380] ;  /* 0x0000e000ff047b82 */ /* 0x000e240000000a00 */
[----:B0-----:R0:W-:Y:S04]  /*2a580*/  STG.E.64 desc[UR36][R4.64], R52 ;  /* 0x0000003404007986 */ /* 0x0011e8000c101b24 */
[----:B------:R0:W-:Y:S04]  /*2a590*/  STG.E.64 desc[UR36][R4.64+0x8], R72 ;  /* 0x0000084804007986 */ /* 0x0001e8000c101b24 */
[----:B------:R0:W-:Y:S04]  /*2a5a0*/  STG.E.64 desc[UR36][R4.64+0x10], R74 ;  /* 0x0000104a04007986 */ /* 0x0001e8000c101b24 */
[----:B------:R0:W-:Y:S04]  /*2a5b0*/  STG.E.64 desc[UR36][R4.64+0x18], R76 ;  /* 0x0000184c04007986 */ /* 0x0001e8000c101b24 */
[----:B------:R0:W-:Y:S04]  /*2a5c0*/  STG.E.64 desc[UR36][R4.64+0x28], R6 ;  /* 0x0000280604007986 */ /* 0x0001e8000c101b24 */
[----:B------:R0:W-:Y:S02]  /*2a5d0*/  STG.E desc[UR36][R4.64+0x20], R0 ;  /* 0x0000200004007986 */ /* 0x0001e4000c101924 */
.L_x_487:
[----:B------:R-:W-:Y:S05]  /*2a5e0*/  BSYNC.RECONVERGENT B2 ;  /* 0x0000000000027941 */ /* 0x000fea0003800200 */
.L_x_480:
[----:B0-----:R-:W0:Y:S02]  /*2a5f0*/  LDC.64 R6, c[0x0][0x388] ;  /* 0x0000e200ff067b82 */ /* 0x001e240000000a00 */
[----:B0-----:R-:W3:Y:S01]  /*2a600*/  LDG.E.64 R4, desc[UR36][R6.64+0x40] ;  /* 0x0000402406047981 */ /* 0x001ee2000c1e1b00 */
[----:B------:R-:W-:Y:S01]  /*2a610*/  ISETP.NE.AND P0, PT, R23, 0x1, PT ;  /* 0x000000011700780c */ /* 0x000fe20003f05270 */
[----:B------:R-:W-:-:S03]  /*2a620*/  DMUL R80, R60, R80 ;  /* 0x000000503c507228 */ /* 0x000fc60000000000 */
[----:B------:R-:W-:-:S05]  /*2a630*/  SEL R0, R56, R57, !P0 ;  /* 0x0000003938007207 */ /* 0x000fca0004000000 */
[----:B---3--:R-:W-:-:S05]  /*2a640*/  IMAD.WIDE R4, R0, 0x8, R4 ;  /* 0x0000000800047825 */ /* 0x008fca00078e0204 */
[----:B------:R0:W-:Y:S04]  /*2a650*/  ST.E.64 desc[UR36][R4.64], R80 ;  /* 0x0000005004007985 */ /* 0x0001e8000c101b24 */
[----:B0-----:R-:W3:Y:S02]  /*2a660*/  LDG.E.64 R4, desc[UR36][R6.64+0x40] ;  /* 0x0000402406047981 */ /* 0x001ee4000c1e1b00 */
[----:B---3--:R-:W-:-:S06]  /*2a670*/  IMAD.WIDE R4, R0, 0x8, R4 ;  /* 0x0000000800047825 */ /* 0x008fcc00078e0204 */
[----:B------:R-:W3:Y:S02]  /*2a680*/  LD.E.64 R4, desc[UR36][R4.64] ;  /* 0x0000002404047980 */ /* 0x000ee4000c101b00 */
[----:B---3--:R-:W-:-:S11]  /*2a690*/  DADD R60, R60, -R4 ;  /* 0x000000003c3c7229 */ /* 0x008fd60000000804 */
.L_x_469:
[----:B------:R-:W-:Y:S05]  /*2a6a0*/  BSYNC.RECONVERGENT B1 ;  /* 0x0000000000017941 */ /* 0x000fea0003800200 */
.L_x_468:
[----:B------:R-:W-:-:S04]  /*2a6b0*/  IADD3 R23, PT, PT, R23, 0x1, RZ ;  /* 0x0000000117177810 */ /* 0x000fc80007ffe0ff */
[----:B------:R-:W-:-:S13]  /*2a6c0*/  ISETP.NE.AND P0, PT, R23, 0x3, PT ;  /* 0x000000031700780c */ /* 0x000fda0003f05270 */
[----:B------:R-:W-:Y:S05]  /*2a6d0*/  @P0 BRA `(.L_x_507) ;  /* 0xffffff6400480947 */ /* 0x000fea000383ffff */
[----:B------:R-:W-:Y:S05]  /*2a6e0*/  BSYNC.RELIABLE B8 ;  /* 0x0000000000087941 */ /* 0x000fea0003800100 */
.L_x_396:
[----:B------:R-:W1:Y:S02]  /*2a6f0*/  LDC.64 R6, c[0x0][0x3a0] ;  /* 0x0000e800ff067b82 */ /* 0x000e640000000a00 */
[----:B-1----:R-:W3:Y:S04]  /*2a700*/  LDG.E.64 R6, desc[UR36][R6.64+0x160] ;  /* 0x0001602406067981 */ /* 0x002ee8000c1e1b00 */
[----:B---3--:R-:W3:Y:S02]  /*2a710*/  LD.E.64 R4, desc[UR36][R6.64+0x8] ;  /* 0x0000082406047980 */ /* 0x008ee4000c101b00 */
[----:B---3--:R-:W-:-:S06]  /*2a720*/  IMAD.WIDE R4, R19, 0x8, R4 ;  /* 0x0000000813047825 */ /* 0x008fcc00078e0204 */
[----:B------:R-:W3:Y:S02]  /*2a730*/  LD.E.64 R4, desc[UR36][R4.64] ;  /* 0x0000002404047980 */ /* 0x000ee4000c101b00 */
[----:B---3--:R-:W-:-:S05]  /*2a740*/  IMAD.WIDE R4, R22, 0x8, R4 ;  /* 0x0000000816047825 */ /* 0x008fca00078e0204 */
[----:B------:R1:W3:Y:S01]  /*2a750*/  LD.E.64 R14, desc[UR36][R4.64] ;  /* 0x00000024040e7980 */ /* 0x0002e2000c101b00 */
[----:B------:R-:W-:Y:S01]  /*2a760*/  DADD R60, R60, R60 ;  /* 0x000000003c3c7229 */ /* 0x000fe2000000003c */
[----:B------:R-:W-:Y:S01]  /*2a770*/  BSSY.RECONVERGENT B1, `(.L_x_508) ;  /* 0x0000018000017945 */ /* 0x000fe20003800200 */
[----:B-1----:R-:W-:-:S08]  /*2a780*/  HFMA2 R4, -RZ, RZ, 0, 5.9604644775390625e-08 ;  /* 0x00000001ff047431 */ /* 0x002fd000000001ff */
[----:B------:R-:W-:Y:S01]  /*2a790*/  FSETP.GEU.AND P1, PT, |R61|, 6.5827683646048100446e-37, PT ;  /* 0x036000003d00780b */ /* 0x000fe20003f2e200 */
[----:B---3--:R-:W0:Y:S02]  /*2a7a0*/  MUFU.RCP64H R5, R15 ;  /* 0x0000000f00057308 */ /* 0x008e240000001800 */
        /* <DEDUP_REMOVED lines=17> */
[----:B--2---:R-:W-:Y:S05]  /*2a8c0*/  CALL.REL.NOINC `($__internal_1_$__cuda_sm20_div_rn_f64_full) ;  /* 0x0000003400e87944 */ /* 0x004fea0003c00000 */
[----:B------:R-:W-:Y:S02]  /*2a8d0*/  MOV R4, R24 ;  /* 0x0000001800047202 */ /* 0x000fe40000000f00 */
[----:B------:R-:W-:-:S07]  /*2a8e0*/  MOV R5, R25 ;  /* 0x0000001900057202 */ /* 0x000fce0000000f00 */
.L_x_509:
[----:B------:R-:W-:Y:S05]  /*2a8f0*/  BSYNC.RECONVERGENT B1 ;  /* 0x0000000000017941 */ /* 0x000fea0003800200 */
.L_x_508:
[----:B------:R-:W0:Y:S01]  /*2a900*/  F2F.F32.F64 R4, R4 ;  /* 0x0000000400047310 */ /* 0x000e220000301000 */
[----:B------:R-:W-:Y:S01]  /*2a910*/  BSSY.RECONVERGENT B0, `(.L_x_510) ;  /* 0x000000f000007945 */ /* 0x000fe20003800200 */
[----:B0-----:R-:W-:-:S06]  /*2a920*/  VIADD R0, R4, 0xf3000000 ;  /* 0xf300000004007836 */ /* 0x001fcc0000000000 */
[----:B------:R0:W1:Y:S01]  /*2a930*/  MUFU.RSQ R3, R4 ;  /* 0x0000000400037308 */ /* 0x0000620000001400 */
[----:B------:R-:W-:-:S13]  /*2a940*/  ISETP.GT.U32.AND P0, PT, R0, 0x727fffff, PT ;  /* 0x727fffff0000780c */ /* 0x000fda0003f04070 */
[----:B0-----:R-:W-:Y:S05]  /*2a950*/  @!P0 BRA `(.L_x_511) ;  /* 0x0000000000188947 */ /* 0x001fea0003800000 */
[----:B------:R-:W-:Y:S05]  /*2a960*/  BMOV.32.CLEAR RZ, B5 ;  /* 0x0000000005ff7355 */ /* 0x000fea0000100000 */
[----:B------:R-:W-:Y:S02]  /*2a970*/  MOV R0, R4 ;  /* 0x0000000400007202 */ /* 0x000fe40000000f00 */
[----:B------:R-:W-:-:S07]  /*2a980*/  MOV R25, 0x2a9a0 ;  /* 0x0002a9a000197802 */ /* 0x000fce0000000f00 */
[----:B-12---:R-:W-:Y:S05]  /*2a990*/  CALL.REL.NOINC `($__internal_2_$__cuda_sm20_sqrt_rn_f32_slowpath) ;  /* 0x0000003c00347944 */ /* 0x006fea0003c00000 */
[----:B------:R-:W-:Y:S01]  /*2a9a0*/  MOV R52, R24 ;  /* 0x0000001800347202 */ /* 0x000fe20000000f00 */
[----:B------:R-:W-:Y:S06]  /*2a9b0*/  BRA `(.L_x_512) ;  /* 0x0000000000107947 */ /* 0x000fec0003800000 */
.L_x_511:
[----:B-1----:R-:W-:Y:S01]  /*2a9c0*/  FMUL.FTZ R52, R4, R3 ;  /* 0x0000000304347220 */ /* 0x002fe20000410000 */
[----:B------:R-:W-:-:S03]  /*2a9d0*/  FMUL.FTZ R3, R3, 0.5 ;  /* 0x3f00000003037820 */ /* 0x000fc60000410000 */
[----:B------:R-:W-:-:S04]  /*2a9e0*/  FFMA R0, -R52, R52, R4 ;  /* 0x0000003434007223 */ /* 0x000fc80000000104 */
[----:B------:R-:W-:-:S07]  /*2a9f0*/  FFMA R52, R0, R3, R52 ;  /* 0x0000000300347223 */ /* 0x000fce0000000034 */
.L_x_512:
[----:B------:R-:W-:Y:S05]  /*2aa00*/  BSYNC.RECONVERGENT B0 ;  /* 0x0000000000007941 */ /* 0x000fea0003800200 */
.L_x_510:
[----:B------:R-:W1:Y:S02]  /*2aa10*/  F2F.F64.F32 R52, R52 ;  /* 0x0000003400347310 */ /* 0x000e640000201800 */
.L_x_395:
[----:B------:R-:W-:Y:S05]  /*2aa20*/  BSYNC.RELIABLE B9 ;  /* 0x0000000000097941 */ /* 0x000fea0003800100 */
.L_x_394:
[----:B-----5:R-:W3:Y:S02]  /*2aa30*/  LD.E.64 R6, desc[UR36][R6.64+0x40] ;  /* 0x0000402406067980 */ /* 0x020ee4000c101b00 */
[----:B---3--:R-:W-:-:S06]  /*2aa40*/  IMAD.WIDE R6, R19, 0x8, R6 ;  /* 0x0000000813067825 */ /* 0x008fcc00078e0206 */
[----:B------:R-:W3:Y:S02]  /*2aa50*/  LD.E.64 R6, desc[UR36][R6.64] ;  /* 0x0000002406067980 */ /* 0x000ee4000c101b00 */
[----:B---3--:R-:W-:-:S06]  /*2aa60*/  IMAD.WIDE R6, R22, 0x8, R6 ;  /* 0x0000000816067825 */ /* 0x008fcc00078e0206 */
[----:B------:R-:W3:Y:S01]  /*2aa70*/  LD.E.64 R6, desc[UR36][R6.64] ;  /* 0x0000002406067980 */ /* 0x000ee2000c101b00 */
[----:B------:R-:W-:Y:S01]  /*2aa80*/  UMOV UR4, 0xd2f1a9fc ;  /* 0xd2f1a9fc00047882 */ /* 0x000fe20000000000 */
[----:B------:R-:W-:Y:S01]  /*2aa90*/  UMOV UR5, 0x3f50624d ;  /* 0x3f50624d00057882 */ /* 0x000fe20000000000 */
[----:B------:R-:W-:Y:S01]  /*2aaa0*/  BSSY.RECONVERGENT B1, `(.L_x_513) ;  /* 0x00002dd000017945 */ /* 0x000fe20003800200 */
[----:B------:R-:W-:Y:S02]  /*2aab0*/  DMUL R14, RZ, +INF ;  /* 0x7ff00000ff0e7828 */ /* 0x000fe40000000000 */
[----:B---3--:R-:W-:-:S06]  /*2aac0*/  DADD R6, R6, -1 ;  /* 0xbff0000006067429 */ /* 0x008fcc0000000000 */
[----:B------:R-:W3:Y:S08]  /*2aad0*/  F2F.F32.F64 R4, R6 ;  /* 0x0000000600047310 */ /* 0x000ef00000301000 */
[----:B---3--:R-:W3:Y:S02]  /*2aae0*/  F2F.F64.F32 R4, |R4| ;  /* 0x4000000400047310 */ /* 0x008ee40000201800 */
[----:B---3--:R-:W-:-:S14]  /*2aaf0*/  DSETP.GEU.AND P0, PT, R4, UR4, PT ;  /* 0x0000000404007e2a */ /* 0x008fdc000bf0e000 */
[----:B------:R-:W-:Y:S05]  /*2ab00*/  @P0 BRA `(.L_x_514) ;  /* 0x0000000c00100947 */ /* 0x000fea0003800000 */
[----:B------:R-:W3:Y:S02]  /*2ab10*/  LDC.64 R8, c[0x0][0x380] ;  /* 0x0000e000ff087b82 */ /* 0x000ee40000000a00 */
[----:B---3--:R-:W3:Y:S04]  /*2ab20*/  LDG.E.64 R4, desc[UR36][R8.64] ;  /* 0x0000002408047981 */ /* 0x008ee8000c1e1b00 */
[----:B------:R-:W4:Y:S04]  /*2ab30*/  LDG.E.64 R22, desc[UR36][R8.64+0x10] ;  /* 0x0000102408167981 */ /* 0x000f28000c1e1b00 */
[----:B------:R-:W5:Y:S01]  /*2ab40*/  LDG.E.64 R12, desc[UR36][R8.64+0x8] ;  /* 0x00000824080c7981 */ /* 0x000f62000c1e1b00 */
[----:B------:R-:W-:Y:S01]  /*2ab50*/  MOV R20, 0x0 ;  /* 0x0000000000147802 */ /* 0x000fe20000000f00 */
[----:B------:R-:W-:Y:S01]  /*2ab60*/  IMAD.MOV.U32 R21, RZ, RZ, 0x40000000 ;  /* 0x40000000ff157424 */ /* 0x000fe200078e00ff */
[----:B------:R-:W0:Y:S01]  /*2ab70*/  LDC.64 R10, c[0x0][0x3a8] ;  /* 0x0000ea00ff0a7b82 */ /* 0x000e220000000a00 */
[----:B---3--:R-:W-:-:S02]  /*2ab80*/  SHF.R.U32.HI R0, RZ, 0x2, R5 ;  /* 0x00000002ff007819 */ /* 0x008fc40000011605 */
[----:B------:R-:W-:Y:S02]  /*2ab90*/  IADD3 R24, PT, PT, R4, 0x587c5, RZ ;  /* 0x000587c504187810 */ /* 0x000fe40007ffe0ff */
[----:B------:R-:W-:Y:S01]  /*2aba0*/  LOP3.LUT R0, R0, R5, RZ, 0x3c, !PT ;  /* 0x0000000500007212 */ /* 0x000fe200078e3cff */
[C---:B----4-:R-:W-:Y:S01]  /*2abb0*/  IMAD.SHL.U32 R3, R23.reuse, 0x10, RZ ;  /* 0x0000001017037824 */ /* 0x050fe200078e00ff */
[----:B------:R-:W-:Y:S02]  /*2abc0*/  MOV R33, R22 ;  /* 0x0000001600217202 */ /* 0x000fe40000000f00 */
[----:B------:R-:W-:Y:S01]  /*2abd0*/  SHF.L.U32 R5, R0, 0x1, RZ ;  /* 0x0000000100057819 */ /* 0x000fe200000006ff */
[----:B-----5:R-:W-:Y:S01]  /*2abe0*/  IMAD.MOV.U32 R25, RZ, RZ, R12 ;  /* 0x000000ffff197224 */ /* 0x020fe200078e000c */
[----:B------:R-:W-:Y:S02]  /*2abf0*/  MOV R32, R13 ;  /* 0x0000000d00207202 */ /* 0x000fe40000000f00 */
[----:B------:R-:W-:-:S02]  /*2ac00*/  LOP3.LUT R3, R23, R3, R5, 0x96, !PT ;  /* 0x0000000317037212 */ /* 0x000fc400078e9605 */
[----:B------:R-:W-:Y:S01]  /*2ac10*/  MOV R34, R23 ;  /* 0x0000001700227202 */ /* 0x000fe20000000f00 */
[----:B------:R3:W-:Y:S01]  /*2ac20*/  STG.E.64 desc[UR36][R8.64+0x8], R32 ;  /* 0x0000082008007986 */ /* 0x0007e2000c101b24 */
[----:B------:R-:W-:Y:S02]  /*2ac30*/  LOP3.LUT R35, R3, R0, RZ, 0x3c, !PT ;  /* 0x0000000003237212 */ /* 0x000fe400078e3cff */
[----:B------:R-:W-:Y:S01]  /*2ac40*/  MOV R3, 0x2f800000 ;  /* 0x2f80000000037802 */ /* 0x000fe20000000f00 */
[----:B------:R3:W-:Y:S02]  /*2ac50*/  STG.E.64 desc[UR36][R8.64], R24 ;  /* 0x0000001808007986 */ /* 0x0007e4000c101b24 */
[----:B------:R-:W-:Y:S02]  /*2ac60*/  IMAD.IADD R0, R35, 0x1, R24 ;  /* 0x0000000123007824 */ /* 0x000fe400078e0218 */
[----:B------:R3:W-:Y:S03]  /*2ac70*/  STG.E.64 desc[UR36][R8.64+0x10], R34 ;  /* 0x0000102208007986 */ /* 0x0007e6000c101b24 */
[----:B------:R-:W-:-:S05]  /*2ac80*/  I2FP.F32.U32 R0, R0 ;  /* 0x0000000000007245 */ /* 0x000fca0000201000 */
[----:B------:R-:W-:-:S04]  /*2ac90*/  FFMA R0, R0, R3, 1.1641532182693481445e-10 ;  /* 0x2f00000000007423 */ /* 0x000fc80000000003 */
[----:B------:R-:W4:Y:S02]  /*2aca0*/  F2F.F64.F32 R4, R0 ;  /* 0x0000000000047310 */ /* 0x000f240000201800 */
[----:B----4-:R-:W-:Y:S01]  /*2acb0*/  DFMA R20, R4, R20, -1 ;  /* 0xbff000000414742b */ /* 0x010fe20000000014 */
[----:B0-----:R3:W-:Y:S07]  /*2acc0*/  STG.E.64 desc[UR36][R10.64+0x98], R4 ;  /* 0x000098040a007986 */ /* 0x0017ee000c101b24 */
[----:B------:R-:W-:-:S10]  /*2acd0*/  DFMA R6, -R20, R20, 1 ;  /* 0x3ff000001406742b */ /* 0x000fd40000000114 */
[----:B------:R-:W0:Y:S02]  /*2ace0*/  F2F.F32.F64 R6, R6 ;  /* 0x0000000600067310 */ /* 0x000e240000301000 */
[----:B0-----:R-:W-:-:S06]  /*2acf0*/  IADD3 R3, PT, PT, R6, -0xd000000, RZ ;  /* 0xf300000006037810 */ /* 0x001fcc0007ffe0ff */
[----:B------:R3:W0:Y:S01]  /*2ad00*/  MUFU.RSQ R0, R6 ;  /* 0x0000000600007308 */ /* 0x0006220000001400 */
[----:B------:R-:W-:-:S13]  /*2ad10*/  ISETP.GT.U32.AND P0, PT, R3, 0x727fffff, PT ;  /* 0x727fffff0300780c */ /* 0x000fda0003f04070 */
[----:B---3--:R-:W-:Y:S05]  /*2ad20*/  @!P0 BRA `(.L_x_515) ;  /* 0x0000000000208947 */ /* 0x008fea0003800000 */
[----:B------:R-:W-:Y:S04]  /*2ad30*/  BSSY.RECONVERGENT B0, `(.L_x_516) ;  /* 0x0000005000007945 */ /* 0x000fe80003800200 */
[----:B------:R-:W-:Y:S05]  /*2ad40*/  BMOV.32.CLEAR RZ, B5 ;  /* 0x0000000005ff7355 */ /* 0x000fea0000100000 */
[----:B0-----:R-:W-:Y:S01]  /*2ad50*/  IMAD.MOV.U32 R0, RZ, RZ, R6 ;  /* 0x000000ffff007224 */ /* 0x001fe200078e0006 */
[----:B------:R-:W-:-:S07]  /*2ad60*/  MOV R25, 0x2ad80 ;  /* 0x0002ad8000197802 */ /* 0x000fce0000000f00 */
[----:B-12---:R-:W-:Y:S05]  /*2ad70*/  CALL.REL.NOINC `($__internal_2_$__cuda_sm20_sqrt_rn_f32_slowpath) ;  /* 0x00000038003c7944 */ /* 0x006fea0003c00000 */
[----:B------:R-:W-:Y:S05]  /*2ad80*/  BSYNC.RECONVERGENT B0 ;  /* 0x0000000000007941 */ /* 0x000fea0003800200 */
.L_x_516:
[----:B------:R-:W-:Y:S01]  /*2ad90*/  MOV R22, R24 ;  /* 0x0000001800167202 */ /* 0x000fe20000000f00 */
[----:B------:R-:W-:Y:S06]  /*2ada0*/  BRA `(.L_x_517) ;  /* 0x0000000000107947 */ /* 0x000fec0003800000 */
.L_x_515:
[----:B0-----:R-:W-:Y:S01]  /*2adb0*/  FMUL.FTZ R22, R6, R0 ;  /* 0x0000000006167220 */ /* 0x001fe20000410000 */
[----:B------:R-:W-:-:S03]  /*2adc0*/  FMUL.FTZ R0, R0, 0.5 ;  /* 0x3f00000000007820 */ /* 0x000fc60000410000 */
[----:B------:R-:W-:-:S04]  /*2add0*/  FFMA R6, -R22, R22, R6 ;  /* 0x0000001616067223 */ /* 0x000fc80000000106 */
[----:B------:R-:W-:-:S07]  /*2ade0*/  FFMA R22, R6, R0, R22 ;  /* 0x0000000006167223 */ /* 0x000fce0000000016 */
.L_x_517:
[----:B------:R-:W0:Y:S02]  /*2adf0*/  LDC.64 R4, c[0x0][0x380] ;  /* 0x0000e000ff047b82 */ /* 0x000e240000000a00 */
[----:B0-----:R-:W3:Y:S04]  /*2ae00*/  LDG.E.64 R6, desc[UR36][R4.64] ;  /* 0x0000002404067981 */ /* 0x001ee8000c1e1b00 */
[----:B------:R-:W4:Y:S04]  /*2ae10*/  LDG.E.64 R10, desc[UR36][R4.64+0x10] ;  /* 0x00001024040a7981 */ /* 0x000f28000c1e1b00 */
[----:B------:R-:W5:Y:S01]  /*2ae20*/  LDG.E.64 R8, desc[UR36][R4.64+0x8] ;  /* 0x0000082404087981 */ /* 0x000f62000c1e1b00 */
[----:B------:R-:W-:Y:S01]  /*2ae30*/  UMOV UR4, 0x54442d18 ;  /* 0x54442d1800047882 */ /* 0x000fe20000000000 */
[----:B------:R-:W-:Y:S01]  /*2ae40*/  UMOV UR5, 0x401921fb ;  /* 0x401921fb00057882 */ /* 0x000fe20000000000 */
[----:B------:R-:W-:Y:S01]  /*2ae50*/  F2F.F64.F32 R22, R22 ;  /* 0x0000001600167310 */ /* 0x000fe20000201800 */
[----:B---3--:R-:W-:-:S02]  /*2ae60*/  SHF.R.U32.HI R0, RZ, 0x2, R7 ;  /* 0x00000002ff007819 */ /* 0x008fc40000011607 */
[----:B------:R-:W-:Y:S02]  /*2ae70*/  IADD3 R12, PT, PT, R6, 0x587c5, RZ ;  /* 0x000587c5060c7810 */ /* 0x000fe40007ffe0ff */
[----:B------:R-:W-:Y:S02]  /*2ae80*/  LOP3.LUT R0, R0, R7, RZ, 0x3c, !PT ;  /* 0x0000000700007212 */ /* 0x000fe400078e3cff */
[----:B----4-:R-:W-:Y:S02]  /*2ae90*/  SHF.L.U32 R3, R11, 0x4, RZ ;  /* 0x000000040b037819 */ /* 0x010fe400000006ff */
[----:B-----5:R-:W-:Y:S01]  /*2aea0*/  MOV R32, R9 ;  /* 0x0000000900207202 */ /* 0x020fe20000000f00 */
[----:B------:R-:W-:Y:S01]  /*2aeb0*/  IMAD.SHL.U32 R7, R0, 0x2, RZ ;  /* 0x0000000200077824 */ /* 0x000fe200078e00ff */
[----:B------:R-:W-:Y:S01]  /*2aec0*/  MOV R33, R10 ;  /* 0x0000000a00217202 */ /* 0x000fe20000000f00 */
[----:B------:R-:W-:Y:S01]  /*2aed0*/  IMAD.MOV.U32 R13, RZ, RZ, R8 ;  /* 0x000000ffff0d7224 */ /* 0x000fe200078e0008 */
[----:B------:R-:W-:-:S02]  /*2aee0*/  MOV R34, R11 ;  /* 0x0000000b00227202 */ /* 0x000fc40000000f00 */
[----:B------:R-:W-:Y:S01]  /*2aef0*/  LOP3.LUT R3, R11, R3, R7, 0x96, !PT ;  /* 0x000000030b037212 */ /* 0x000fe200078e9607 */
[----:B------:R-:W-:Y:S01]  /*2af00*/  STG.E.64 desc[UR36][R4.64+0x8], R32 ;  /* 0x0000082004007986 */ /* 0x000fe2000c101b24 */
[----:B------:R-:W0:Y:S02]  /*2af10*/  LDC.64 R6, c[0x0][0x3a8] ;  /* 0x0000ea00ff067b82 */ /* 0x000e240000000a00 */
[----:B------:R-:W-:Y:S01]  /*2af20*/  LOP3.LUT R35, R3, R0, RZ, 0x3c, !PT ;  /* 0x0000000003237212 */ /* 0x000fe200078e3cff */
[----:B------:R-:W-:Y:S01]  /*2af30*/  IMAD.MOV.U32 R3, RZ, RZ, 0x2f800000 ;  /* 0x2f800000ff037424 */ /* 0x000fe200078e00ff */
[----:B------:R-:W-:Y:S02]  /*2af40*/  STG.E.64 desc[UR36][R4.64], R12 ;  /* 0x0000000c04007986 */ /* 0x000fe4000c101b24 */
[----:B------:R-:W-:Y:S02]  /*2af50*/  IADD3 R0, PT, PT, R35, R12, RZ ;  /* 0x0000000c23007210 */ /* 0x000fe40007ffe0ff */
[----:B------:R3:W-:Y:S02]  /*2af60*/  STG.E.64 desc[UR36][R4.64+0x10], R34 ;  /* 0x0000102204007986 */ /* 0x0007e4000c101b24 */
[----:B------:R-:W-:-:S05]  /*2af70*/  I2FP.F32.U32 R0, R0 ;  /* 0x0000000000007245 */ /* 0x000fca0000201000 */
[----:B------:R-:W-:-:S04]  /*2af80*/  FFMA R0, R0, R3, 1.1641532182693481445e-10 ;  /* 0x2f00000000007423 */ /* 0x000fc80000000003 */
[----:B------:R4:W0:Y:S01]  /*2af90*/  F2F.F64.F32 R24, R0 ;  /* 0x0000000000187310 */ /* 0x0008220000201800 */
[----:B---3--:R-:W-:Y:S01]  /*2afa0*/  IMAD.MOV.U32 R4, RZ, RZ, R14 ;  /* 0x000000ffff047224 */ /* 0x008fe200078e000e */
[----:B------:R-:W-:Y:S02]  /*2afb0*/  MOV R5, R15 ;  /* 0x0000000f00057202 */ /* 0x000fe40000000f00 */
[----:B----4-:R-:W-:Y:S01]  /*2afc0*/  MOV R0, 0x1 ;  /* 0x0000000100007802 */ /* 0x010fe20000000f00 */
[----:B0-----:R0:W-:Y:S02]  /*2afd0*/  STG.E.64 desc[UR36][R6.64+0x98], R24 ;  /* 0x0000981806007986 */ /* 0x0011e4000c101b24 */
[----:B0-----:R-:W-:-:S08]  /*2afe0*/  DMUL R24, R24, UR4 ;  /* 0x0000000418187c28 */ /* 0x001fd00008000000 */
        /* <DEDUP_REMOVED lines=8> */
[----:B------:R-:W0:Y:S08]  /*2b070*/  F2I.F64 R0, R4 ;  /* 0x0000000400007311 */ /* 0x000e300000301100 */
[----:B0-----:R-:W0:Y:S02]  /*2b080*/  I2F.F64 R4, R0 ;  /* 0x0000000000047312 */ /* 0x001e240000201c00 */
[----:B0-----:R-:W-:Y:S01]  /*2b090*/  DFMA R6, R4, -UR4, R24 ;  /* 0x8000000404067c2b */ /* 0x001fe20008000018 */
        /* <DEDUP_REMOVED lines=12> */
[----:B-12---:R-:W-:Y:S05]  /*2b160*/  CALL.REL.NOINC `($_Z14cuda_collisonsP17curandStateXORWOWP6MOLECSP6OUTPUTP7GEOM_1DP3GASP4CALC$__internal_trig_reduction_slowpathd) ;  /* 0x00000034009c7944 */ /* 0x006fea0003c00000 */
[----:B------:R-:W-:Y:S05]  /*2b170*/  BSYNC.RECONVERGENT B3 ;  /* 0x0000000000037941 */ /* 0x000fea0003800200 */
.L_x_519:
[----:B------:R-:W-:-:S07]  /*2b180*/  IADD3 R0, PT, PT, R0, 0x1, RZ ;  /* 0x0000000100007810 */ /* 0x000fce0007ffe0ff */
.L_x_518:
[----:B------:R-:W0:Y:S01]  /*2b190*/  LDCU.64 UR4, c[0x4][0x80] ;  /* 0x01001000ff0477ac */ /* 0x000e220008000a00 */
[----:B------:R-:W-:-:S04]  /*2b1a0*/  SHF.L.U32 R3, R0, 0x6, RZ ;  /* 0x0000000600037819 */ /* 0x000fc800000006ff */
[----:B------:R-:W-:-:S04]  /*2b1b0*/  LOP3.LUT R3, R3, 0x40, RZ, 0xc0, !PT ;  /* 0x0000004003037812 */ /* 0x000fc800078ec0ff */
[----:B0-----:R-:W-:-:S05]  /*2b1c0*/  IADD3 R6, P0, PT, R3, UR4, RZ ;  /* 0x0000000403067c10 */ /* 0x001fca000ff1e0ff */
[----:B------:R-:W-:-:S05]  /*2b1d0*/  IMAD.X R7, RZ, RZ, UR5, P0 ;  /* 0x00000005ff077e24 */ /* 0x000fca00080e06ff */
[----:B------:R-:W3:Y:S04]  /*2b1e0*/  LDG.E.128.CONSTANT R8, desc[UR36][R6.64] ;  /* 0x0000002406087981 */ /* 0x000ee8000c1e9d00 */
[----:B------:R-:W4:Y:S04]  /*2b1f0*/  LDG.E.128.CONSTANT R32, desc[UR36][R6.64+0x10] ;  /* 0x0000102406207981 */ /* 0x000f28000c1e9d00 */
[----:B------:R0:W5:Y:S01]  /*2b200*/  LDG.E.128.CONSTANT R60, desc[UR36][R6.64+0x20] ;  /* 0x00002024063c7981 */ /* 0x000162000c1e9d00 */
[----:B------:R-:W-:Y:S02]  /*2b210*/  LOP3.LUT R3, R0, 0x1, RZ, 0xc0, !PT ;  /* 0x0000000100037812 */ /* 0x000fe400078ec0ff */
[----:B------:R-:W-:-:S02]  /*2b220*/  MOV R12, 0x20fd8164 ;  /* 0x20fd8164000c7802 */ /* 0x000fc40000000f00 */
[----:B------:R-:W-:Y:S02]  /*2b230*/  ISETP.NE.U32.AND P0, PT, R3, 0x1, PT ;  /* 0x000000010300780c */ /* 0x000fe40003f05070 */
[----:B------:R-:W-:Y:S02]  /*2b240*/  MOV R3, 0x3da8ff83 ;  /* 0x3da8ff8300037802 */ /* 0x000fe40000000f00 */
[----:B------:R-:W-:Y:S01]  /*2b250*/  FSEL R12, R12, -8.06006814911005101289e+34, !P0 ;  /* 0xf9785eba0c0c7808 */ /* 0x000fe20004000000 */
[----:B0-----:R-:W-:Y:S01]  /*2b260*/  DMUL R6, R4, R4 ;  /* 0x0000000404067228 */ /* 0x001fe20000000000 */
[----:B------:R-:W-:-:S07]  /*2b270*/  FSEL R13, -R3, 0.11223486810922622681, !P0 ;  /* 0x3de5db65030d7808 */ /* 0x000fce0004000100 */
[----:B---3--:R-:W-:-:S08]  /*2b280*/  DFMA R8, R6, R12, R8 ;  /* 0x0000000c0608722b */ /* 0x008fd00000000008 */
[----:B------:R-:W-:-:S08]  /*2b290*/  DFMA R8, R6, R8, R10 ;  /* 0x000000080608722b */ /* 0x000fd0000000000a */
[----:B----4-:R-:W-:-:S08]  /*2b2a0*/  DFMA R8, R6, R8, R32 ;  /* 0x000000080608722b */ /* 0x010fd00000000020 */
        /* <DEDUP_REMOVED lines=36> */
[----:B-12---:R-:W-:Y:S05]  /*2b4f0*/  CALL.REL.NOINC `($_Z14cuda_collisonsP17curandStateXORWOWP6MOLECSP6OUTPUTP7GEOM_1DP3GASP4CALC$__internal_trig_reduction_slowpathd) ;  /* 0x0000003000b87944 */ /* 0x006fea0003c00000 */
[----:B------:R-:W-:Y:S05]  /*2b500*/  BSYNC.RECONVERGENT B3 ;  /* 0x0000000000037941 */ /* 0x000fea0003800200 */
.L_x_521:
[----:B------:R-:W-:Y:S01]  /*2b510*/  IMAD.MOV.U32 R14, RZ, RZ, R4 ;  /* 0x000000ffff0e7224 */ /* 0x000fe200078e0004 */
[----:B------:R-:W-:-:S07]  /*2b520*/  MOV R15, R5 ;  /* 0x00000005000f7202 */ /* 0x000fce0000000f00 */
.L_x_520:
        /* <DEDUP_REMOVED lines=34> */
.L_x_514:
[----:B------:R-:W3:Y:S02]  /*2b750*/  LDC.64 R6, c[0x0][0x380] ;  /* 0x0000e000ff067b82 */ /* 0x000ee40000000a00 */
[----:B---3--:R-:W3:Y:S04]  /*2b760*/  LDG.E.64 R4, desc[UR36][R6.64] ;  /* 0x0000002406047981 */ /* 0x008ee8000c1e1b00 */
[----:B------:R-:W4:Y:S04]  /*2b770*/  LDG.E.64 R20, desc[UR36][R6.64+0x10] ;  /* 0x0000102406147981 */ /* 0x000f28000c1e1b00 */
[----:B------:R-:W5:Y:S01]  /*2b780*/  LDG.E.64 R12, desc[UR36][R6.64+0x8] ;  /* 0x00000824060c7981 */ /* 0x000f62000c1e1b00 */
[----:B------:R-:W-:Y:S01]  /*2b790*/  MOV R24, 0x2f800000 ;  /* 0x2f80000000187802 */ /* 0x000fe20000000f00 */
[----:B------:R-:W0:Y:S08]  /*2b7a0*/  LDC.64 R8, c[0x0][0x3a8] ;  /* 0x0000ea00ff087b82 */ /* 0x000e300000000a00 */
[----:B------:R-:W1:Y:S01]  /*2b7b0*/  LDC.64 R10, c[0x0][0x3a0] ;  /* 0x0000e800ff0a7b82 */ /* 0x000e620000000a00 */
[----:B---3--:R-:W-:-:S02]  /*2b7c0*/  SHF.R.U32.HI R0, RZ, 0x2, R5 ;  /* 0x00000002ff007819 */ /* 0x008fc40000011605 */
[----:B------:R-:W-:Y:S02]  /*2b7d0*/  IADD3 R22, PT, PT, R4, 0x587c5, RZ ;  /* 0x000587c504167810 */ /* 0x000fe40007ffe0ff */
[----:B------:R-:W-:Y:S01]  /*2b7e0*/  LOP3.LUT R0, R0, R5, RZ, 0x3c, !PT ;  /* 0x0000000500007212 */ /* 0x000fe200078e3cff */
[C---:B----4-:R-:W-:Y:S01]  /*2b7f0*/  IMAD.SHL.U32 R3, R21.reuse, 0x10, RZ ;  /* 0x0000001015037824 */ /* 0x050fe200078e00ff */
[----:B------:R-:W-:Y:S01]  /*2b800*/  MOV R61, R20 ;  /* 0x00000014003d7202 */ /* 0x000fe20000000f00 */
[----:B------:R-:W-:Y:S01]  /*2b810*/  IMAD.MOV.U32 R62, RZ, RZ, R21 ;  /* 0x000000ffff3e7224 */ /* 0x000fe200078e0015 */
[----:B------:R-:W-:Y:S02]  /*2b820*/  SHF.L.U32 R5, R0, 0x1, RZ ;  /* 0x0000000100057819 */ /* 0x000fe400000006ff */
[----:B-----5:R-:W-:Y:S02]  /*2b830*/  MOV R23, R12 ;  /* 0x0000000c00177202 */ /* 0x020fe40000000f00 */
        /* <DEDUP_REMOVED lines=9> */
[----:B------:R-:W0:Y:S02]  /*2b8d0*/  F2F.F64.F32 R4, R0 ;  /* 0x0000000000047310 */ /* 0x000e240000201800 */
[----:B0-----:R1:W-:Y:S04]  /*2b8e0*/  STG.E.64 desc[UR36][R8.64+0x98], R4 ;  /* 0x0000980408007986 */ /* 0x0013e8000c101b24 */
[----:B-1----:R-:W3:Y:S04]  /*2b8f0*/  LDG.E.64 R4, desc[UR36][R10.64+0x140] ;  /* 0x000140240a047981 */ /* 0x002ee8000c1e1b00 */
[----:B---3--:R-:W3:Y:S04]  /*2b900*/  LD.E.64 R4, desc[UR36][R4.64+0x20] ;  /* 0x0000202404047980 */ /* 0x008ee8000c101b00 */
[----:B---3--:R-:W3:Y:S01]  /*2b910*/  LD.E.64 R4, desc[UR36][R4.64+0x8] ;  /* 0x0000082404047980 */ /* 0x008ee2000c101b00 */
[----:B------:R-:W-:Y:S01]  /*2b920*/  BSSY.RECONVERGENT B0, `(.L_x_523) ;  /* 0x0000055000007945 */ /* 0x000fe20003800200 */
[----:B------:R-:W-:Y:S01]  /*2b930*/  IMAD.MOV.U32 R22, RZ, RZ, 0x3f800000 ;  /* 0x3f800000ff167424 */ /* 0x000fe200078e00ff */
[----:B---3--:R-:W0:Y:S02]  /*2b940*/  F2F.F32.F64 R4, R4 ;  /* 0x0000000400047310 */ /* 0x008e240000301000 */
        /* <DEDUP_REMOVED lines=21> */
.L_x_525:
        /* <DEDUP_REMOVED lines=61> */
.L_x_524:
[----:B------:R-:W-:Y:S05]  /*2be70*/  BSYNC.RECONVERGENT B0 ;  /* 0x0000000000007941 */ /* 0x000fea0003800200 */
.L_x_523:
[----:B------:R-:W3:Y:S04]  /*2be80*/  LDG.E.64 R4, desc[UR36][R6.64] ;  /* 0x0000002406047981 */ /* 0x000ee8000c1e1b00 */
[----:B------:R-:W4:Y:S04]  /*2be90*/  LDG.E.64 R12, desc[UR36][R6.64+0x10] ;  /* 0x00001024060c7981 */ /* 0x000f28000c1e1b00 */
[----:B------:R-:W5:Y:S01]  /*2bea0*/  LDG.E.64 R10, desc[UR36][R6.64+0x8] ;  /* 0x00000824060a7981 */ /* 0x000f62000c1e1b00 */
[----:B------:R-:W-:Y:S01]  /*2beb0*/  UMOV UR4, 0x54442d18 ;  /* 0x54442d1800047882 */ /* 0x000fe20000000000 */
[----:B------:R-:W-:Y:S01]  /*2bec0*/  UMOV UR5, 0x401921fb ;  /* 0x401921fb00057882 */ /* 0x000fe20000000000 */
[----:B------:R-:W0:Y:S01]  /*2bed0*/  F2F.F64.F32 R22, R22 ;  /* 0x0000001600167310 */ /* 0x000e220000201800 */
[----:B---3--:R-:W-:-:S02]  /*2bee0*/  SHF.R.U32.HI R0, RZ, 0x2, R5 ;  /* 0x00000002ff007819 */ /* 0x008fc40000011605 */
[----:B------:R-:W-:Y:S02]  /*2bef0*/  IADD3 R4, PT, PT, R4, 0x587c5, RZ ;  /* 0x000587c504047810 */ /* 0x000fe40007ffe0ff */
[----:B------:R-:W-:Y:S01]  /*2bf00*/  LOP3.LUT R0, R0, R5, RZ, 0x3c, !PT ;  /* 0x0000000500007212 */ /* 0x000fe200078e3cff */
[----:B----4-:R-:W-:Y:S01]  /*2bf10*/  IMAD.MOV.U32 R60, RZ, RZ, R13 ;  /* 0x000000ffff3c7224 */ /* 0x010fe200078e000d */
[----:B------:R-:W-:Y:S02]  /*2bf20*/  SHF.L.U32 R3, R13, 0x4, RZ ;  /* 0x000000040d037819 */ /* 0x000fe400000006ff */
[----:B------:R-:W-:Y:S01]  /*2bf30*/  MOV R25, R12 ;  /* 0x0000000c00197202 */ /* 0x000fe20000000f00 */
[----:B------:R-:W-:-:S05]  /*2bf40*/  IMAD.SHL.U32 R5, R0, 0x2, RZ ;  /* 0x0000000200057824 */ /* 0x000fca00078e00ff */
[----:B------:R-:W-:Y:S02]  /*2bf50*/  LOP3.LUT R3, R13, R3, R5, 0x96, !PT ;  /* 0x000000030d037212 */ /* 0x000fe400078e9605 */
[----:B-----5:R-:W-:Y:S02]  /*2bf60*/  MOV R5, R10 ;  /* 0x0000000a00057202 */ /* 0x020fe40000000f00 */
[----:B------:R-:W-:-:S03]  /*2bf70*/  LOP3.LUT R61, R3, R0, RZ, 0x3c, !PT ;  /* 0x00000000033d7212 */ /* 0x000fc600078e3cff */
[----:B------:R1:W-:Y:S01]  /*2bf80*/  STG.E.64 desc[UR36][R6.64], R4 ;  /* 0x0000000406007986 */ /* 0x0003e2000c101b24 */
[----:B------:R-:W-:-:S03]  /*2bf90*/  IADD3 R0, PT, PT, R61, R4, RZ ;  /* 0x000000043d007210 */ /* 0x000fc60007ffe0ff */
[----:B------:R-:W-:Y:S01]  /*2bfa0*/  STG.E.64 desc[UR36][R6.64+0x10], R60 ;  /* 0x0000103c06007986 */ /* 0x000fe2000c101b24 */
[----:B------:R-:W-:-:S05]  /*2bfb0*/  I2FP.F32.U32 R0, R0 ;  /* 0x0000000000007245 */ /* 0x000fca0000201000 */
[----:B------:R-:W-:Y:S01]  /*2bfc0*/  FFMA R0, R0, R24, 1.1641532182693481445e-10 ;  /* 0x2f00000000007423 */ /* 0x000fe20000000018 */
[----:B------:R-:W-:-:S03]  /*2bfd0*/  IMAD.MOV.U32 R24, RZ, RZ, R11 ;  /* 0x000000ffff187224 */ /* 0x000fc600078e000b */
[----:B------:R3:W4:Y:S01]  /*2bfe0*/  F2F.F64.F32 R20, R0 ;  /* 0x0000000000147310 */ /* 0x0007220000201800 */
[----:B-1----:R-:W-:Y:S01]  /*2bff0*/  HFMA2 R5, -RZ, RZ, 2, 0 ;  /* 0x40000000ff057431 */ /* 0x002fe200000001ff */
[----:B------:R-:W-:Y:S01]  /*2c000*/  STG.E.64 desc[UR36][R6.64+0x8], R24 ;  /* 0x0000081806007986 */ /* 0x000fe2000c101b24 */
[----:B------:R-:W-:Y:S01]  /*2c010*/  MOV R4, 0x0 ;  /* 0x0000000000047802 */ /* 0x000fe20000000f00 */
[----:B---3--:R-:W-:-:S05]  /*2c020*/  IMAD.MOV.U32 R0, RZ, RZ, 0x1 ;  /* 0x00000001ff007424 */ /* 0x008fca00078e00ff */
[----:B0-----:R-:W-:Y:S01]  /*2c030*/  DFMA R22, R22, R4, -1 ;  /* 0xbff000001616742b */ /* 0x001fe20000000004 */
[----:B------:R-:W-:Y:S02]  /*2c040*/  MOV R4, R14 ;  /* 0x0000000e00047202 */ /* 0x000fe40000000f00 */
[----:B------:R-:W-:Y:S01]  /*2c050*/  MOV R5, R15 ;  /* 0x0000000f00057202 */ /* 0x000fe20000000f00 */
[----:B----4-:R0:W-:Y:S02]  /*2c060*/  STG.E.64 desc[UR36][R8.64+0x98], R20 ;  /* 0x0000981408007986 */ /* 0x0101e4000c101b24 */
        /* <DEDUP_REMOVED lines=24> */
[----:B--2---:R-:W-:Y:S05]  /*2c1f0*/  CALL.REL.NOINC `($_Z14cuda_collisonsP17curandStateXORWOWP6MOLECSP6OUTPUTP7GEOM_1DP3GASP4CALC$__internal_trig_reduction_slowpathd) ;  /* 0x0000002400787944 */ /* 0x004fea0003c00000 */
[----:B------:R-:W-:Y:S05]  /*2c200*/  BSYNC.RECONVERGENT B3 ;  /* 0x0000000000037941 */ /* 0x000fea0003800200 */
.L_x_527:
[----:B------:R-:W-:-:S07]  /*2c210*/  IADD3 R0, PT, PT, R0, 0x1, RZ ;  /* 0x0000000100007810 */ /* 0x000fce0007ffe0ff */
.L_x_526:
[----:B------:R-:W0:Y:S01]  /*2c220*/  LDCU.64 UR4, c[0x4][0x80] ;  /* 0x01001000ff0477ac */ /* 0x000e220008000a00 */
[----:B------:R-:W-:-:S05]  /*2c230*/  IMAD.SHL.U32 R3, R0, 0x40, RZ ;  /* 0x0000004000037824 */ /* 0x000fca00078e00ff */
[----:B------:R-:W-:-:S04]  /*2c240*/  LOP3.LUT R3, R3, 0x40, RZ, 0xc0, !PT ;  /* 0x0000004003037812 */ /* 0x000fc800078ec0ff */
[----:B0-----:R-:W-:-:S04]  /*2c250*/  IADD3 R6, P0, PT, R3, UR4, RZ ;  /* 0x0000000403067c10 */ /* 0x001fc8000ff1e0ff */
[----:B------:R-:W-:-:S05]  /*2c260*/  IADD3.X R7, PT, PT, RZ, UR5, RZ, P0, !PT ;  /* 0x00000005ff077c10 */ /* 0x000fca00087fe4ff */
[----:B------:R-:W3:Y:S04]  /*2c270*/  LDG.E.128.CONSTANT R8, desc[UR36][R6.64] ;  /* 0x0000002406087981 */ /* 0x000ee8000c1e9d00 */
[----:B------:R-:W4:Y:S04]  /*2c280*/  LDG.E.128.CONSTANT R60, desc[UR36][R6.64+0x10] ;  /* 0x00001024063c7981 */ /* 0x000f28000c1e9d00 */
[----:B------:R0:W5:Y:S01]  /*2c290*/  LDG.E.128.CONSTANT R64, desc[UR36][R6.64+0x20] ;  /* 0x0000202406407981 */ /* 0x000162000c1e9d00 */
[----:B------:R-:W-:Y:S02]  /*2c2a0*/  LOP3.LUT R3, R0, 0x1, RZ, 0xc0, !PT ;  /* 0x0000000100037812 */ /* 0x000fe400078ec0ff */
[----:B------:R-:W-:-:S02]  /*2c2b0*/  MOV R12, 0x20fd8164 ;  /* 0x20fd8164000c7802 */ /* 0x000fc40000000f00 */
[----:B------:R-:W-:Y:S01]  /*2c2c0*/  ISETP.NE.U32.AND P0, PT, R3, 0x1, PT ;  /* 0x000000010300780c */ /* 0x000fe20003f05070 */
[----:B------:R-:W-:-:S03]  /*2c2d0*/  IMAD.MOV.U32 R3, RZ, RZ, 0x3da8ff83 ;  /* 0x3da8ff83ff037424 */ /* 0x000fc600078e00ff */
        /* <DEDUP_REMOVED lines=40> */
[----:B--2---:R-:W-:Y:S05]  /*2c560*/  CALL.REL.NOINC `($_Z14cuda_collisonsP17curandStateXORWOWP6MOLECSP6OUTPUTP7GEOM_1DP3GASP4CALC$__internal_trig_reduction_slowpathd) ;  /* 0x00000020009c7944 */ /* 0x004fea0003c00000 */
[----:B------:R-:W-:Y:S05]  /*2c570*/  BSYNC.RECONVERGENT B3 ;  /* 0x0000000000037941 */ /* 0x000fea0003800200 */
.L_x_529:
[----:B------:R-:W-:Y:S02]  /*2c580*/  MOV R14, R4 ;  /* 0x00000004000e7202 */ /* 0x000fe40000000f00 */
[----:B------:R-:W-:-:S07]  /*2c590*/  MOV R15, R5 ;  /* 0x00000005000f7202 */ /* 0x000fce0000000f00 */
.L_x_528:
[----:B------:R-:W0:Y:S01]  /*2c5a0*/  LDCU.64 UR4, c[0x4][0x80] ;  /* 0x01001000ff0477ac */ /* 0x000e220008000a00 */
[----:B------:R-:W-:-:S05]  /*2c5b0*/  IMAD.SHL.U32 R3, R0, 0x40, RZ ;  /* 0x0000004000037824 */ /* 0x000fca00078e00ff */
[----:B------:R-:W-:-:S04]  /*2c5c0*/  LOP3.LUT R3, R3, 0x40, RZ, 0xc0, !PT ;  /* 0x0000004003037812 */ /* 0x000fc800078ec0ff */
[----:B0-----:R-:W-:-:S04]  /*2c5d0*/  IADD3 R4, P0, PT, R3, UR4, RZ ;  /* 0x0000000403047c10 */ /* 0x001fc8000ff1e0ff */
[----:B------:R-:W-:-:S05]  /*2c5e0*/  IADD3.X R5, PT, PT, RZ, UR5, RZ, P0, !PT ;  /* 0x00000005ff057c10 */ /* 0x000fca00087fe4ff */
[----:B------:R-:W3:Y:S04]  /*2c5f0*/  LDG.E.128.CONSTANT R8, desc[UR36][R4.64] ;  /* 0x0000002404087981 */ /* 0x000ee8000c1e9d00 */
[----:B------:R-:W4:Y:S04]  /*2c600*/  LDG.E.128.CONSTANT R64, desc[UR36][R4.64+0x10] ;  /* 0x0000102404407981 */ /* 0x000f28000c1e9d00 */
[----:B------:R-:W5:Y:S01]  /*2c610*/  LDG.E.128.CONSTANT R4, desc[UR36][R4.64+0x20] ;  /* 0x0000202404047981 */ /* 0x000f62000c1e9d00 */
        /* <DEDUP_REMOVED lines=9> */
[----:B------:R-:W-:Y:S02]  /*2c6b0*/  FSEL R13, -R3, 0.11223486810922622681, !P0 ;  /* 0x3de5db65030d7808 */ /* 0x000fe40004000100 */
[----:B------:R-:W-:-:S04]  /*2c6c0*/  MOV R19, 0x3f800000 ;  /* 0x3f80000000137802 */ /* 0x000fc80000000f00 */
[----:B---3--:R-:W-:-:S08]  /*2c6d0*/  DFMA R8, R20, R12, R8 ;  /* 0x0000000c1408722b */ /* 0x008fd00000000008 */
[----:B------:R-:W-:-:S08]  /*2c6e0*/  DFMA R8, R20, R8, R10 ;  /* 0x000000081408722b */ /* 0x000fd0000000000a */
[----:B----4-:R-:W-:-:S08]  /*2c6f0*/  DFMA R8, R20, R8, R64 ;  /* 0x000000081408722b */ /* 0x010fd00000000040 */
[----:B------:R-:W-:-:S08]  /*2c700*/  DFMA R8, R20, R8, R66 ;  /* 0x000000081408722b */ /* 0x000fd00000000042 */
[----:B-----5:R-:W-:Y:S02]  /*2c710*/  DFMA R4, R20, R8, R4 ;  /* 0x000000081404722b */ /* 0x020fe40000000004 */
[----:B------:R-:W-:-:S06]  /*2c720*/  DFMA R8, -R22, R22, 1 ;  /* 0x3ff000001608742b */ /* 0x000fcc0000000116 */
[----:B------:R-:W-:Y:S01]  /*2c730*/  DFMA R4, R20, R4, R6 ;  /* 0x000000041404722b */ /* 0x000fe20000000006 */
[----:B------:R-:W0:Y:S07]  /*2c740*/  F2F.F32.F64 R25, R8 ;  /* 0x0000000800197310 */ /* 0x000e2e0000301000 */
[----:B------:R-:W-:Y:S02]  /*2c750*/  DFMA R14, R4, R14, R14 ;  /* 0x0000000e040e722b */ /* 0x000fe4000000000e */
[----:B------:R-:W-:Y:S01]  /*2c760*/  DFMA R4, R20, R4, 1 ;  /* 0x3ff000001404742b */ /* 0x000fe20000000004 */
[----:B------:R-:W1:Y:S01]  /*2c770*/  F2F.F32.F64 R20, R34 ;  /* 0x0000002200147310 */ /* 0x000e620000301000 */
[----:B0-----:R-:W-:-:S08]  /*2c780*/  IADD3 R3, PT, PT, R25, -0xd000000, RZ ;  /* 0xf300000019037810 */ /* 0x001fd00007ffe0ff */
[----:B------:R-:W-:Y:S02]  /*2c790*/  FSEL R6, R4, R14, !P0 ;  /* 0x0000000e04067208 */ /* 0x000fe40004000000 */
[----:B------:R-:W-:Y:S01]  /*2c7a0*/  FSEL R7, R5, R15, !P0 ;  /* 0x0000000f05077208 */ /* 0x000fe20004000000 */
[----:B------:R0:W3:Y:S01]  /*2c7b0*/  MUFU.RSQ R14, R25 ;  /* 0x00000019000e7308 */ /* 0x0000e20000001400 */
[----:B------:R-:W-:Y:S02]  /*2c7c0*/  FSETP.NEU.AND P0, PT, R24, 1, PT ;  /* 0x3f8000001800780b */ /* 0x000fe40003f0d000 */
[----:B------:R-:W-:Y:S02]  /*2c7d0*/  ISETP.GT.U32.AND P1, PT, R3, 0x727fffff, PT ;  /* 0x727fffff0300780c */ /* 0x000fe40003f24070 */
[----:B------:R-:W-:Y:S01]  /*2c7e0*/  DADD R4, RZ, -R6 ;  /* 0x00000000ff047229 */ /* 0x000fe20000000806 */
[----:B-1----:R-:W-:-:S08]  /*2c7f0*/  FSETP.NEU.AND P2, PT, R20, 1, PT ;  /* 0x3f8000001400780b */ /* 0x002fd00003f4d000 */
[----:B0-----:R-:W-:Y:S05]  /*2c800*/  @!P0 BRA `(.L_x_531) ;  /* 0x0000000400048947 */ /* 0x001fea0003800000 */
        /* <DEDUP_REMOVED lines=60> */
[----:B------:R-:W-:Y:S01]  /*2cbd0*/  @!P0 FADD R0, R24, R24 ;  /* 0x0000001818008221 */ /* 0x000fe20000000000 */
[----:B------:R-:W-:-:S02]  /*2cbe0*/  FSEL R19, RZ, +INF , !P4 ;  /* 0x7f800000ff137808 */ /* 0x000fc40006000000 */
[----:B------:R-:W-:-:S04]  /*2cbf0*/  FMUL R8, R8, R9 ;  /* 0x0000000908087220 */ /* 0x000fc80000400000 */
[----:B------:R-:W-:Y:S01]  /*2cc00*/  @!P5 FMUL R19, R10, R8 ;  /* 0x000000080a13d220 */ /* 0x000fe20000400000 */
[----:B------:R-:W-:-:S07]  /*2cc10*/  @!P0 LOP3.LUT R19, R0, 0x7fffffff, RZ, 0xc0, !PT ;  /* 0x7fffffff00138812 */ /* 0x000fce00078ec0ff */
.L_x_531:
[----:B------:R-:W-:Y:S05]  /*2cc20*/  BSYNC.RECONVERGENT B0 ;  /* 0x0000000000007941 */ /* 0x000fea0003800200 */
.L_x_530:
        /* <DEDUP_REMOVED lines=62> */
[----:B0-----:R-:W-:Y:S01]  /*2d010*/  IADD3 R4, PT, PT, R3, 0x7f000000, RZ ;  /* 0x7f00000003047810 */ /* 0x001fe20007ffe0ff */
[----:B-1----:R-:W-:Y:S01]  /*2d020*/  IMAD R6, R6, 0x800000, -R3 ;  /* 0x0080000006067824 */ /* 0x002fe200078e0a03 */
[----:B------:R-:W-:Y:S01]  /*2d030*/  FSEL R68, RZ, +INF , !P2 ;  /* 0x7f800000ff447808 */ /* 0x000fe20005000000 */
[----:B------:R-:W-:Y:S01]  /*2d040*/  FFMA R5, R0, R5, 1 ;  /* 0x3f80000000057423 */ /* 0x000fe20000000005 */
[----:B------:R-:W-:-:S03]  /*2d050*/  @!P0 FADD R0, R20, R20 ;  /* 0x0000001414008221 */ /* 0x000fc60000000000 */
[----:B------:R-:W-:-:S04]  /*2d060*/  FMUL R4, R4, R5 ;  /* 0x0000000504047220 */ /* 0x000fc80000400000 */
[----:B------:R-:W-:Y:S01]  /*2d070*/  @!P3 FMUL R68, R6, R4 ;  /* 0x000000040644b220 */ /* 0x000fe20000400000 */
[----:B------:R-:W-:-:S07]  /*2d080*/  @!P0 LOP3.LUT R68, R0, 0x7fffffff, RZ, 0xc0, !PT ;  /* 0x7fffffff00448812 */ /* 0x000fce00078ec0ff */
.L_x_533:
[----:B------:R-:W-:Y:S05]  /*2d090*/  BSYNC.RECONVERGENT B0 ;  /* 0x0000000000007941 */ /* 0x000fea0003800200 */
.L_x_532:
[----:B------:R-:W-:Y:S04]  /*2d0a0*/  BSSY.RECONVERGENT B0, `(.L_x_534) ;  /* 0x000000c000007945 */ /* 0x000fe80003800200 */
[----:B------:R-:W-:Y:S05]  /*2d0b0*/  @!P1 BRA `(.L_x_535) ;  /* 0x0000000000189947 */ /* 0x000fea0003800000 */
[----:B------:R-:W-:Y:S05]  /*2d0c0*/  BMOV.32.CLEAR RZ, B5 ;  /* 0x0000000005ff7355 */ /* 0x000fea0000100000 */
[----:B------:R-:W-:Y:S02]  /*2d0d0*/  MOV R0, R25 ;  /* 0x0000001900007202 */ /* 0x000fe40000000f00 */
[----:B------:R-:W-:-:S07]  /*2d0e0*/  MOV R25, 0x2d100 ;  /* 0x0002d10000197802 */ /* 0x000fce0000000f00 */
[----:B--23--:R-:W-:Y:S05]  /*2d0f0*/  CALL.REL.NOINC `($__internal_2_$__cuda_sm20_sqrt_rn_f32_slowpath) ;  /* 0x00000014005c7944 */ /* 0x00cfea0003c00000 */
[----:B------:R-:W-:Y:S01]  /*2d100*/  MOV R74, R24 ;  /* 0x00000018004a7202 */ /* 0x000fe20000000f00 */
[----:B------:R-:W-:Y:S06]  /*2d110*/  BRA `(.L_x_536) ;  /* 0x0000000000107947 */ /* 0x000fec0003800000 */
.L_x_535:
[----:B---3--:R-:W-:Y:S01]  /*2d120*/  FMUL.FTZ R74, R25, R14 ;  /* 0x0000000e194a7220 */ /* 0x008fe20000410000 */
[----:B------:R-:W-:-:S03]  /*2d130*/  FMUL.FTZ R3, R14, 0.5 ;  /* 0x3f0000000e037820 */ /* 0x000fc60000410000 */
[----:B------:R-:W-:-:S04]  /*2d140*/  FFMA R0, -R74, R74, R25 ;  /* 0x0000004a4a007223 */ /* 0x000fc80000000119 */
[----:B------:R-:W-:-:S07]  /*2d150*/  FFMA R74, R0, R3, R74 ;  /* 0x00000003004a7223 */ /* 0x000fce000000004a */
.L_x_536:
[----:B------:R-:W-:Y:S05]  /*2d160*/  BSYNC.RECONVERGENT B0 ;  /* 0x0000000000007941 */ /* 0x000fea0003800200 */
.L_x_534:
[----:B------:R-:W0:Y:S01]  /*2d170*/  F2F.F64.F32 R72, R58 ;  /* 0x0000003a00487310 */ /* 0x000e220000201800 */
[----:B------:R-:W-:Y:S01]  /*2d180*/  IMAD.MOV.U32 R4, RZ, RZ, 0x1 ;  /* 0x00000001ff047424 */ /* 0x000fe200078e00ff */
[----:B------:R-:W-:Y:S01]  /*2d190*/  FSETP.GEU.AND P1, PT, |R53|, 6.5827683646048100446e-37, PT ;  /* 0x036000003500780b */ /* 0x000fe20003f2e200 */
[----:B------:R-:W-:Y:S05]  /*2d1a0*/  BSSY.RECONVERGENT B2, `(.L_x_537) ;  /* 0x0000017000027945 */ /* 0x000fea0003800200 */
[----:B------:R-:W1:Y:S08]  /*2d1b0*/  F2F.F64.F32 R74, R74 ;  /* 0x0000004a004a7310 */ /* 0x000e700000201800 */
[----:B0-----:R-:W0:Y:S02]  /*2d1c0*/  MUFU.RCP64H R5, R73 ;  /* 0x0000004900057308 */ /* 0x001e240000001800 */
        /* <DEDUP_REMOVED lines=17> */
[----:B--2---:R-:W-:Y:S05]  /*2d2e0*/  CALL.REL.NOINC `($__internal_1_$__cuda_sm20_div_rn_f64_full) ;  /* 0x0000000c00607944 */ /* 0x004fea0003c00000 */
[----:B------:R-:W-:Y:S01]  /*2d2f0*/  MOV R4, R24 ;  /* 0x0000001800047202 */ /* 0x000fe20000000f00 */
[----:B------:R-:W-:-:S07]  /*2d300*/  IMAD.MOV.U32 R5, RZ, RZ, R25 ;  /* 0x000000ffff057224 */ /* 0x000fce00078e0019 */
.L_x_538:
[----:B------:R-:W-:Y:S05]  /*2d310*/  BSYNC.RECONVERGENT B2 ;  /* 0x0000000000027941 */ /* 0x000fea0003800200 */
.L_x_537:
[----:B------:R-:W-:Y:S01]  /*2d320*/  FADD R0, R68, R19 ;  /* 0x0000001344007221 */ /* 0x000fe20000000000 */
[----:B------:R-:W-:Y:S03]  /*2d330*/  BSSY.RECONVERGENT B0, `(.L_x_539) ;  /* 0x000000e000007945 */ /* 0x000fe60003800200 */
[----:B------:R0:W1:Y:S01]  /*2d340*/  MUFU.RSQ R3, R0 ;  /* 0x0000000000037308 */ /* 0x0000620000001400 */
[----:B------:R-:W-:-:S04]  /*2d350*/  IADD3 R6, PT, PT, R0, -0xd000000, RZ ;  /* 0xf300000000067810 */ /* 0x000fc80007ffe0ff */
[----:B------:R-:W-:-:S13]  /*2d360*/  ISETP.GT.U32.AND P0, PT, R6, 0x727fffff, PT ;  /* 0x727fffff0600780c */ /* 0x000fda0003f04070 */
[----:B01----:R-:W-:Y:S05]  /*2d370*/  @!P0 BRA `(.L_x_540) ;  /* 0x0000000000148947 */ /* 0x003fea0003800000 */
[----:B------:R-:W-:Y:S05]  /*2d380*/  BMOV.32.CLEAR RZ, B5 ;  /* 0x0000000005ff7355 */ /* 0x000fea0000100000 */
[----:B------:R-:W-:-:S07]  /*2d390*/  MOV R25, 0x2d3b0 ;  /* 0x0002d3b000197802 */ /* 0x000fce0000000f00 */
[----:B--2---:R-:W-:Y:S05]  /*2d3a0*/  CALL.REL.NOINC `($__internal_2_$__cuda_sm20_sqrt_rn_f32_slowpath) ;  /* 0x0000001000b07944 */ /* 0x004fea0003c00000 */
[----:B------:R-:W-:Y:S01]  /*2d3b0*/  MOV R52, R24 ;  /* 0x0000001800347202 */ /* 0x000fe20000000f00 */
[----:B------:R-:W-:Y:S06]  /*2d3c0*/  BRA `(.L_x_541) ;  /* 0x0000000000107947 */ /* 0x000fec0003800000 */
.L_x_540:
[----:B------:R-:W-:Y:S01]  /*2d3d0*/  FMUL.FTZ R52, R0, R3 ;  /* 0x0000000300347220 */ /* 0x000fe20000410000 */
[----:B------:R-:W-:-:S03]  /*2d3e0*/  FMUL.FTZ R3, R3, 0.5 ;  /* 0x3f00000003037820 */ /* 0x000fc60000410000 */
[----:B------:R-:W-:-:S04]  /*2d3f0*/  FFMA R0, -R52, R52, R0 ;  /* 0x0000003434007223 */ /* 0x000fc80000000100 */
[----:B------:R-:W-:-:S07]  /*2d400*/  FFMA R52, R0, R3, R52 ;  /* 0x0000000300347223 */ /* 0x000fce0000000034 */
.L_x_541:
[----:B------:R-:W-:Y:S05]  /*2d410*/  BSYNC.RECONVERGENT B0 ;  /* 0x0000000000007941 */ /* 0x000fea0003800200 */
.L_x_539:
[----:B------:R-:W0:Y:S01]  /*2d420*/  F2F.F64.F32 R52, R52 ;  /* 0x0000003400347310 */ /* 0x000e220000201800 */
[----:B------:R-:W-:Y:S01]  /*2d430*/  IMAD.MOV.U32 R10, RZ, RZ, 0x1 ;  /* 0x00000001ff0a7424 */ /* 0x000fe200078e00ff */
[----:B------:R-:W-:Y:S01]  /*2d440*/  DMUL R8, R32, R36 ;  /* 0x0000002420087228 */ /* 0x000fe20000000000 */
[----:B------:R-:W-:Y:S07]  /*2d450*/  BSSY.RECONVERGENT B2, `(.L_x_542) ;  /* 0x000001f000027945 */ /* 0x000fee0003800200 */
[----:B------:R-:W-:Y:S01]  /*2d460*/  DMUL R8, R70, R8 ;  /* 0x0000000846087228 */ /* 0x000fe20000000000 */
[----:B0-----:R-:W0:Y:S02]  /*2d470*/  MUFU.RCP64H R11, R53 ;  /* 0x00000035000b7308 */ /* 0x001e240000001800 */
[----:B0-----:R-:W-:-:S08]  /*2d480*/  DFMA R6, -R52, R10, 1 ;  /* 0x3ff000003406742b */ /* 0x001fd0000000010a */
        /* <DEDUP_REMOVED lines=24> */
[----:B--2---:R-:W-:Y:S05]  /*2d610*/  CALL.REL.NOINC `($__internal_1_$__cuda_sm20_div_rn_f64_full) ;  /* 0x0000000800947944 */ /* 0x004fea0003c00000 */
[----:B------:R-:W-:Y:S02]  /*2d620*/  MOV R6, R24 ;  /* 0x0000001800067202 */ /* 0x000fe40000000f00 */
[----:B------:R-:W-:-:S07]  /*2d630*/  MOV R7, R25 ;  /* 0x0000001900077202 */ /* 0x000fce0000000f00 */
.L_x_543:
[----:B------:R-:W-:Y:S05]  /*2d640*/  BSYNC.RECONVERGENT B2 ;  /* 0x0000000000027941 */ /* 0x000fea0003800200 */
.L_x_542:
[----:B------:R-:W0:Y:S01]  /*2d650*/  MUFU.RCP64H R9, R53 ;  /* 0x0000003500097308 */ /* 0x000e220000001800 */
[----:B------:R-:W-:Y:S01]  /*2d660*/  HFMA2 R8, -RZ, RZ, 0, 5.9604644775390625e-08 ;  /* 0x00000001ff087431 */ /* 0x000fe200000001ff */
[----:B------:R-:W-:Y:S01]  /*2d670*/  DMUL R36, R34, R36 ;  /* 0x0000002422247228 */ /* 0x000fe20000000000 */
[----:B------:R-:W-:Y:S01]  /*2d680*/  BSSY.RECONVERGENT B2, `(.L_x_544) ;  /* 0x000001c000027945 */ /* 0x000fe20003800200 */
[-C--:B------:R-:W-:Y:S02]  /*2d690*/  DMUL R72, R72, R32.reuse ;  /* 0x0000002048487228 */ /* 0x080fe40000000000 */
[----:B------:R-:W-:-:S04]  /*2d6a0*/  DFMA R32, R22, R32, R6 ;  /* 0x000000201620722b */ /* 0x000fc80000000006 */
[----:B------:R-:W-:-:S04]  /*2d6b0*/  DMUL R36, R70, R36 ;  /* 0x0000002446247228 */ /* 0x000fc80000000000 */
[----:B------:R-:W-:Y:S02]  /*2d6c0*/  DMUL R32, R32, R4 ;  /* 0x0000000420207228 */ /* 0x000fe40000000000 */
[----:B0-----:R-:W-:Y:S02]  /*2d6d0*/  DFMA R10, -R52, R8, 1 ;  /* 0x3ff00000340a742b */ /* 0x001fe40000000108 */
[----:B------:R-:W-:-:S06]  /*2d6e0*/  DFMA R36, R60, R72, R36 ;  /* 0x000000483c24722b */ /* 0x000fcc0000000024 */
[----:B------:R-:W-:Y:S02]  /*2d6f0*/  DFMA R10, R10, R10, R10 ;  /* 0x0000000a0a0a722b */ /* 0x000fe4000000000a */
[----:B------:R-:W-:-:S06]  /*2d700*/  DMUL R36, R74, R36 ;  /* 0x000000244a247228 */ /* 0x000fcc0000000000 */
[----:B------:R-:W-:-:S04]  /*2d710*/  DFMA R10, R8, R10, R8 ;  /* 0x0000000a080a722b */ /* 0x000fc80000000008 */
[----:B------:R-:W-:-:S04]  /*2d720*/  FSETP.GEU.AND P1, PT, |R37|, 6.5827683646048100446e-37, PT ;  /* 0x036000002500780b */ /* 0x000fc80003f2e200 */
        /* <DEDUP_REMOVED lines=11> */
[----:B------:R-:W-:Y:S02]  /*2d7e0*/  MOV R8, R52 ;  /* 0x0000003400087202 */ /* 0x000fe40000000f00 */
[----:B------:R-:W-:-:S02]  /*2d7f0*/  MOV R9, R53 ;  /* 0x0000003500097202 */ /* 0x000fc40000000f00 */
[----:B------:R-:W-:-:S07]  /*2d800*/  MOV R3, 0x2d820 ;  /* 0x0002d82000037802 */ /* 0x000fce0000000f00 */
[----:B--2---:R-:W-:Y:S05]  /*2d810*/  CALL.REL.NOINC `($__internal_1_$__cuda_sm20_div_rn_f64_full) ;  /* 0x0000000800147944 */ /* 0x004fea0003c00000 */
[----:B------:R-:W-:Y:S01]  /*2d820*/  IMAD.MOV.U32 R8, RZ, RZ, R24 ;  /* 0x000000ffff087224 */ /* 0x000fe200078e0018 */
[----:B------:R-:W-:-:S07]  /*2d830*/  MOV R9, R25 ;  /* 0x0000001900097202 */ /* 0x000fce0000000f00 */
.L_x_545:
[----:B------:R-:W-:Y:S05]  /*2d840*/  BSYNC.RECONVERGENT B2 ;  /* 0x0000000000027941 */ /* 0x000fea0003800200 */
.L_x_544:
[----:B------:R-:W-:-:S08]  /*2d850*/  DFMA R8, R22, R34, R8 ;  /* 0x000000221608722b */ /* 0x000fd00000000008 */
[----:B------:R-:W-:-:S11]  /*2d860*/  DMUL R4, R8, R4 ;  /* 0x0000000408047228 */ /* 0x000fd60000000000 */
.L_x_522:
[----:B------:R-:W-:Y:S05]  /*2d870*/  BSYNC.RECONVERGENT B1 ;  /* 0x0000000000017941 */ /* 0x000fea0003800200 */
.L_x_513:
[----:B------:R-:W0:Y:S02]  /*2d880*/  LDC.64 R10, c[0x0][0x388] ;  /* 0x0000e200ff0a7b82 */ /* 0x000e240000000a00 */
[----:B0-----:R-:W3:Y:S04]  /*2d890*/  LDG.E.64 R6, desc[UR36][R10.64+0x30] ;  /* 0x000030240a067981 */ /* 0x001ee8000c1e1b00 */
[----:B---3--:R0:W3:Y:S02]  /*2d8a0*/  LD.E.64 R8, desc[UR36][R6.64+0x8] ;  /* 0x0000082406087980 */ /* 0x0080e4000c101b00 */
[----:B0-----:R-:W-:Y:S01]  /*2d8b0*/  DFMA R6, R76, R48, R44 ;  /* 0x000000304c06722b */ /* 0x001fe2000000002c */
[----:B---3--:R-:W-:-:S06]  /*2d8c0*/  IMAD.WIDE R8, R56, 0x8, R8 ;  /* 0x0000000838087825 */ /* 0x008fcc00078e0208 */
[----:B------:R0:W-:Y:S04]  /*2d8d0*/  ST.E.64 desc[UR36][R8.64], R6 ;  /* 0x0000000608007985 */ /* 0x0001e8000c101b24 */
[----:B0-----:R-:W3:Y:S01]  /*2d8e0*/  LDG.E.64 R6, desc[UR36][R10.64+0x30] ;  /* 0x000030240a067981 */ /* 0x001ee2000c1e1b00 */
[----:B------:R-:W-:-:S03]  /*2d8f0*/  DFMA R44, R76, -R48, R44 ;  /* 0x800000304c2c722b */ /* 0x000fc6000000002c */
[----:B---3--:R-:W3:Y:S02]  /*2d900*/  LD.E.64 R6, desc[UR36][R6.64+0x8] ;  /* 0x0000082406067980 */ /* 0x008ee4000c101b00 */
[----:B---3--:R-:W-:-:S05]  /*2d910*/  IMAD.WIDE R6, R57, 0x8, R6 ;  /* 0x0000000839067825 */ /* 0x008fca00078e0206 */
[----:B------:R0:W-:Y:S04]  /*2d920*/  ST.E.64 desc[UR36][R6.64], R44 ;  /* 0x0000002c06007985 */ /* 0x0001e8000c101b24 */
        /* <DEDUP_REMOVED lines=20> */
[----:B0-----:R-:W3:Y:S02]  /*2da70*/  LDG.E.64 R4, desc[UR36][R10.64+0x18] ;  /* 0x000018240a047981 */ /* 0x001ee4000c1e1b00 */
[----:B---3--:R-:W-:-:S05]  /*2da80*/  IMAD.WIDE R4, R56, 0x4, R4 ;  /* 0x0000000438047825 */ /* 0x008fca00078e0204 */
[----:B------:R0:W-:Y:S04]  /*2da90*/  ST.E desc[UR36][R4.64], R57 ;  /* 0x0000003904007985 */ /* 0x0001e8000c101924 */
[----:B0-----:R-:W3:Y:S02]  /*2daa0*/  LDG.E.64 R4, desc[UR36][R10.64+0x18] ;  /* 0x000018240a047981 */ /* 0x001ee4000c1e1b00 */
[----:B---3--:R-:W-:-:S05]  /*2dab0*/  IMAD.WIDE R4, R57, 0x4, R4 ;  /* 0x0000000439047825 */ /* 0x008fca00078e0204 */
[----:B------:R3:W-:Y:S02]  /*2dac0*/  ST.E desc[UR36][R4.64], R56 ;  /* 0x0000003804007985 */ /* 0x0007e4000c101924 */
.L_x_26:
[----:B------:R-:W-:Y:S05]  /*2dad0*/  BSYNC.RELIABLE B11 ;  /* 0x00000000000b7941 */ /* 0x000fea0003800100 */
.L_x_23:
[C---:B------:R-:W-:Y:S02]  /*2dae0*/  ISETP.NE.AND P0, PT, R55.reuse, R54, PT ;  /* 0x000000363700720c */ /* 0x040fe40003f05270 */
[----:B------:R-:W-:-:S11]  /*2daf0*/  IADD3 R55, PT, PT, R55, 0x1, RZ ;  /* 0x0000000137377810 */ /* 0x000fd60007ffe0ff */
[----:B------:R-:W-:Y:S05]  /*2db00*/  @P0 BRA `(.L_x_546) ;  /* 0xfffffd4c00940947 */ /* 0x000fea000383ffff */
[----:B------:R-:W-:Y:S05]  /*2db10*/  EXIT ;  /* 0x000000000000794d */ /* 0x000fea0003800000 */
.L_x_461:
[----:B------:R1:W-:Y:S05]  /*2db20*/  BMOV.32 B5, R69 ;  /* 0x0000004505007356 */ /* 0x0003ea0000000000 */
[----:B------:R-:W-:Y:S05]  /*2db30*/  BSYNC.RECONVERGENT B5 ;  /* 0x0000000000057941 */ /* 0x000fea0003800200 */
.L_x_22:
[----:B------:R-:W-:Y:S01]  /*2db40*/  MOV R3, 0x182b9 ;  /* 0x000182b900037802 */ /* 0x000fe20000000f00 */
[----:B------:R-:W-:Y:S01]  /*2db50*/  STL [R1+0x10], R0 ;  /* 0x0000100001007387 */ /* 0x000fe20000100800 */
[----:B------:R-:W2:Y:S01]  /*2db60*/  LDCU.64 UR4, c[0x4][0x70] ;  /* 0x01000e00ff0477ac */ /* 0x000ea20008000a00 */
[----:B------:R-:W-:Y:S02]  /*2db70*/  MOV R6, 0x0 ;  /* 0x0000000000067802 */ /* 0x000fe40000000f00 */
[----:B------:R-:W-:Y:S01]  /*2db80*/  STL [R1], R3 ;  /* 0x0000000301007387 */ /* 0x000fe20000100800 */
[----:B------:R-:W-:Y:S01]  /*2db90*/  MOV R7, R2 ;  /* 0x0000000200077202 */ /* 0x000fe20000000f00 */
[----:B0-----:R0:W3:Y:S02]  /*2dba0*/  LDC.64 R8, c[0x4][R6] ;  /* 0x0100000006087b82 */ /* 0x0010e40000000a00 */
[----:B------:R2:W-:Y:S01]  /*2dbb0*/  STL.64 [R1+0x8], R4 ;  /* 0x0000080401007387 */ /* 0x0005e20000100a00 */
[----:B0-----:R-:W-:Y:S01]  /*2dbc0*/  MOV R6, R18 ;  /* 0x0000001200067202 */ /* 0x001fe20000000f00 */
[----:B--2---:R-:W-:Y:S01]  /*2dbd0*/  IMAD.U32 R4, RZ, RZ, UR4 ;  /* 0x00000004ff047e24 */ /* 0x004fe2000f8e00ff */
[----:B------:R-:W-:-:S07]  /*2dbe0*/  MOV R5, UR5 ;  /* 0x0000000500057c02 */ /* 0x000fce0008000f00 */
[----:B------:R-:W-:-:S07]  /*2dbf0*/  LEPC R20, `(.L_x_547) ;  /* 0x000000001014794e */ /* 0x000fce0000000000 */
[----:B-1-3--:R-:W-:Y:S05]  /*2dc00*/  CALL.ABS.NOINC R8 ;  /* 0x0000000008007343 */ /* 0x00afea0003c00000 */
.L_x_547:
[----:B------:R-:W-:Y:S05]  /*2dc10*/  EXIT ;  /* 0x000000000000794d */ /* 0x000fea0003800000 */
.L_x_354:
[----:B------:R-:W-:Y:S01]  /*2dc20*/  MOV R16, 0x0 ;  /* 0x0000000000107802 */ /* 0x000fe20000000f00 */
[----:B------:R-:W2:Y:S01]  /*2dc30*/  LDCU.64 UR4, c[0x4][0x50] ;  /* 0x01000a00ff0477ac */ /* 0x000ea20008000a00 */
[----:B------:R2:W-:Y:S01]  /*2dc40*/  STL.64 [R1], R4 ;  /* 0x0000000401007387 */ /* 0x0005e20000100a00 */
[----:B-1----:R-:W-:Y:S01]  /*2dc50*/  MOV R6, R18 ;  /* 0x0000001200067202 */ /* 0x002fe20000000f00 */
[----:B------:R1:W3:Y:S01]  /*2dc60*/  LDC.64 R8, c[0x4][R16] ;  /* 0x0100000010087b82 */ /* 0x0002e20000000a00 */
[----:B------:R-:W-:Y:S01]  /*2dc70*/  MOV R7, R2 ;  /* 0x0000000200077202 */ /* 0x000fe20000000f00 */
[----:B--2---:R-:W-:Y:S01]  /*2dc80*/  IMAD.U32 R4, RZ, RZ, UR4 ;  /* 0x00000004ff047e24 */ /* 0x004fe2000f8e00ff */
[----:B-1----:R-:W-:-:S07]  /*2dc90*/  MOV R5, UR5 ;  /* 0x0000000500057c02 */ /* 0x002fce0008000f00 */
[----:B------:R-:W-:-:S07]  /*2dca0*/  LEPC R20, `(.L_x_548) ;  /* 0x000000001014794e */ /* 0x000fce0000000000 */
[----:B0--3--:R-:W-:Y:S05]  /*2dcb0*/  CALL.ABS.NOINC R8 ;  /* 0x0000000008007343 */ /* 0x009fea0003c00000 */
.L_x_548:
[----:B------:R-:W0:Y:S01]  /*2dcc0*/  LDC.64 R4, c[0x4][0x60] ;  /* 0x01001800ff047b82 */ /* 0x000e220000000a00 */
[----:B------:R-:W-:Y:S01]  /*2dcd0*/  STL [R1], R23 ;  /* 0x0000001701007387 */ /* 0x000fe20000100800 */
[----:B------:R-:W1:Y:S03]  /*2dce0*/  LDCU.64 UR4, c[0x4][0x58] ;  /* 0x01000b00ff0477ac */ /* 0x000e660008000a00 */
[----:B------:R-:W-:Y:S03]  /*2dcf0*/  STL [R1+0x10], R19 ;  /* 0x0000101301007387 */ /* 0x000fe60000100800 */
[----:B------:R-:W2:Y:S01]  /*2dd00*/  LDC.64 R6, c[0x4][0x68] ;  /* 0x01001a00ff067b82 */ /* 0x000ea20000000a00 */
[----:B------:R-:W-:Y:S07]  /*2dd10*/  STL [R1+0x20], R22 ;  /* 0x0000201601007387 */ /* 0x000fee0000100800 */
[----:B------:R-:W3:Y:S01]  /*2dd20*/  LDC.64 R16, c[0x4][R16] ;  /* 0x0100000010107b82 */ /* 0x000ee20000000a00 */
[----:B0-----:R1:W-:Y:S04]  /*2dd30*/  STL.64 [R1+0x8], R4 ;  /* 0x0000080401007387 */ /* 0x0013e80000100a00 */
[----:B--2---:R0:W-:Y:S01]  /*2dd40*/  STL.64 [R1+0x18], R6 ;  /* 0x0000180601007387 */ /* 0x0041e20000100a00 */
[----:B-1----:R-:W-:Y:S01]  /*2dd50*/  IMAD.U32 R4, RZ, RZ, UR4 ;  /* 0x00000004ff047e24 */ /* 0x002fe2000f8e00ff */
[----:B------:R-:W-:-:S02]  /*2dd60*/  MOV R5, UR5 ;  /* 0x0000000500057c02 */ /* 0x000fc40008000f00 */
[----:B0-----:R-:W-:Y:S02]  /*2dd70*/  MOV R6, R18 ;  /* 0x0000001200067202 */ /* 0x001fe40000000f00 */
[----:B---3--:R-:W-:-:S07]  /*2dd80*/  MOV R7, R2 ;  /* 0x0000000200077202 */ /* 0x008fce0000000f00 */
[----:B------:R-:W-:-:S07]  /*2dd90*/  LEPC R20, `(.L_x_549) ;  /* 0x000000001014794e */ /* 0x000fce0000000000 */
[----:B------:R-:W-:Y:S05]  /*2dda0*/  CALL.ABS.NOINC R16 ;  /* 0x0000000010007343 */ /* 0x000fea0003c00000 */
.L_x_549:
[----:B------:R-:W-:Y:S05]  /*2ddb0*/  EXIT ;  /* 0x000000000000794d */ /* 0x000fea0003800000 */
        .weak           $__internal_0_$__cuda_sm20_dblrcp_rn_slowpath_v3
        .type           $__internal_0_$__cuda_sm20_dblrcp_rn_slowpath_v3,@function
        .size           $__internal_0_$__cuda_sm20_dblrcp_rn_slowpath_v3,($__internal_1_$__cuda_sm20_div_rn_f64_full - $__internal_0_$__cuda_sm20_dblrcp_rn_slowpath_v3)
$__internal_0_$__cuda_sm20_dblrcp_rn_slowpath_v3:
[----:B------:R-:W-:Y:S01]  /*2ddc0*/  IMAD.MOV.U32 R24, RZ, RZ, R10 ;  /* 0x000000ffff187224 */ /* 0x000fe200078e000a */
[----:B------:R-:W-:Y:S01]  /*2ddd0*/  MOV R25, R11 ;  /* 0x0000000b00197202 */ /* 0x000fe20000000f00 */
[----:B------:R-:W-:Y:S05]  /*2dde0*/  BSSY.RECONVERGENT B0, `(.L_x_550) ;  /* 0x0000023000007945 */ /* 0x000fea0003800200 */
[----:B------:R-:W-:-:S14]  /*2ddf0*/  DSETP.GTU.AND P2, PT, |R24|, +INF , PT ;  /* 0x7ff000001800742a */ /* 0x000fdc0003f4c200 */
[----:B------:R-:W-:Y:S05]  /*2de00*/  @P2 BRA `(.L_x_551) ;  /* 0x0000000000782947 */ /* 0x000fea0003800000 */
[----:B------:R-:W-:-:S04]  /*2de10*/  LOP3.LUT R13, R11, 0x7fffffff, RZ, 0xc0, !PT ;  /* 0x7fffffff0b0d7812 */ /* 0x000fc800078ec0ff */
[----:B------:R-:W-:-:S04]  /*2de20*/  IADD3 R10, PT, PT, R13, -0x1, RZ ;  /* 0xffffffff0d0a7810 */ /* 0x000fc80007ffe0ff */
[----:B------:R-:W-:-:S13]  /*2de30*/  ISETP.GE.U32.AND P2, PT, R10, 0x7fefffff, PT ;  /* 0x7fefffff0a00780c */ /* 0x000fda0003f46070 */
[----:B------:R-:W-:Y:S02]  /*2de40*/  @P2 LOP3.LUT R11, R25, 0x7ff00000, RZ, 0x3c, !PT ;  /* 0x7ff00000190b2812 */ /* 0x000fe400078e3cff */
[----:B------:R-:W-:Y:S01]  /*2de50*/  @P2 MOV R10, RZ ;  /* 0x000000ff000a2202 */ /* 0x000fe20000000f00 */
[----:B------:R-:W-:Y:S06]  /*2de60*/  @P2 BRA `(.L_x_552) ;  /* 0x0000000000682947 */ /* 0x000fec0003800000 */
[----:B------:R-:W-:-:S13]  /*2de70*/  ISETP.GE.U32.AND P2, PT, R13, 0x1000001, PT ;  /* 0x010000010d00780c */ /* 0x000fda0003f46070 */
[----:B------:R-:W-:Y:S05]  /*2de80*/  @!P2 BRA `(.L_x_553) ;  /* 0x000000000034a947 */ /* 0x000fea0003800000 */
[----:B------:R-:W-:Y:S01]  /*2de90*/  VIADD R11, R25, 0xc0200000 ;  /* 0xc0200000190b7836 */ /* 0x000fe20000000000 */
[----:B------:R-:W-:-:S03]  /*2dea0*/  MOV R10, R24 ;  /* 0x00000018000a7202 */ /* 0x000fc60000000f00 */
[----:B------:R-:W0:Y:S03]  /*2deb0*/  MUFU.RCP64H R13, R11 ;  /* 0x0000000b000d7308 */ /* 0x000e260000001800 */
[----:B0-----:R-:W-:-:S08]  /*2dec0*/  DFMA R20, -R10, R12, 1 ;  /* 0x3ff000000a14742b */ /* 0x001fd0000000010c */
[----:B------:R-:W-:-:S08]  /*2ded0*/  DFMA R20, R20, R20, R20 ;  /* 0x000000141414722b */ /* 0x000fd00000000014 */
[----:B------:R-:W-:-:S08]  /*2dee0*/  DFMA R20, R12, R20, R12 ;  /* 0x000000140c14722b */ /* 0x000fd0000000000c */
[----:B------:R-:W-:-:S08]  /*2def0*/  DFMA R10, -R10, R20, 1 ;  /* 0x3ff000000a0a742b */ /* 0x000fd00000000114 */
[----:B------:R-:W-:-:S08]  /*2df00*/  DFMA R10, R20, R10, R20 ;  /* 0x0000000a140a722b */ /* 0x000fd00000000014 */
[----:B------:R-:W-:-:S08]  /*2df10*/  DMUL R10, R10, 2.2250738585072013831e-308 ;  /* 0x001000000a0a7828 */ /* 0x000fd00000000000 */
[----:B------:R-:W-:-:S08]  /*2df20*/  DFMA R12, -R24, R10, 1 ;  /* 0x3ff00000180c742b */ /* 0x000fd0000000010a */
[----:B------:R-:W-:-:S08]  /*2df30*/  DFMA R12, R12, R12, R12 ;  /* 0x0000000c0c0c722b */ /* 0x000fd0000000000c */
[----:B------:R-:W-:Y:S01]  /*2df40*/  DFMA R10, R10, R12, R10 ;  /* 0x0000000c0a0a722b */ /* 0x000fe2000000000a */
[----:B------:R-:W-:Y:S10]  /*2df50*/  BRA `(.L_x_552) ;  /* 0x00000000002c7947 */ /* 0x000ff40003800000 */
.L_x_553:
[----:B------:R-:W-:-:S06]  /*2df60*/  DMUL R10, R24, 8.11296384146066816958e+31 ;  /* 0x46900000180a7828 */ /* 0x000fcc0000000000 */
[----:B------:R-:W0:Y:S02]  /*2df70*/  MUFU.RCP64H R13, R11 ;  /* 0x0000000b000d7308 */ /* 0x000e240000001800 */
[----:B0-----:R-:W-:-:S08]  /*2df80*/  DFMA R20, -R10, R12, 1 ;  /* 0x3ff000000a14742b */ /* 0x001fd0000000010c */
[----:B------:R-:W-:-:S08]  /*2df90*/  DFMA R20, R20, R20, R20 ;  /* 0x000000141414722b */ /* 0x000fd00000000014 */
[----:B------:R-:W-:-:S08]  /*2dfa0*/  DFMA R20, R12, R20, R12 ;  /* 0x000000140c14722b */ /* 0x000fd0000000000c */
[----:B------:R-:W-:-:S08]  /*2dfb0*/  DFMA R10, -R10, R20, 1 ;  /* 0x3ff000000a0a742b */ /* 0x000fd00000000114 */
[----:B------:R-:W-:-:S08]  /*2dfc0*/  DFMA R10, R20, R10, R20 ;  /* 0x0000000a140a722b */ /* 0x000fd00000000014 */
[----:B------:R-:W-:Y:S01]  /*2dfd0*/  DMUL R10, R10, 8.11296384146066816958e+31 ;  /* 0x469000000a0a7828 */ /* 0x000fe20000000000 */
[----:B------:R-:W-:Y:S10]  /*2dfe0*/  BRA `(.L_x_552) ;  /* 0x0000000000087947 */ /* 0x000ff40003800000 */
.L_x_551:
[----:B------:R-:W-:Y:S02]  /*2dff0*/  LOP3.LUT R11, R25, 0x80000, RZ, 0xfc, !PT ;  /* 0x00080000190b7812 */ /* 0x000fe400078efcff */
[----:B------:R-:W-:-:S07]  /*2e000*/  MOV R10, R24 ;  /* 0x00000018000a7202 */ /* 0x000fce0000000f00 */
.L_x_552:
[----:B------:R-:W-:Y:S05]  /*2e010*/  BSYNC.RECONVERGENT B0 ;  /* 0x0000000000007941 */ /* 0x000fea0003800200 */
.L_x_550:
[----:B------:R-:W-:Y:S02]  /*2e020*/  IMAD.MOV.U32 R13, RZ, RZ, R11 ;  /* 0x000000ffff0d7224 */ /* 0x000fe400078e000b */
[----:B------:R-:W-:Y:S01]  /*2e030*/  HFMA2 R11, -RZ, RZ, 0, 0 ;  /* 0x00000000ff0b7431 */ /* 0x000fe200000001ff */
[----:B------:R-:W-:Y:S02]  /*2e040*/  MOV R12, R10 ;  /* 0x0000000a000c7202 */ /* 0x000fe40000000f00 */
[----:B------:R-:W-:-:S04]  /*2e050*/  MOV R10, R62 ;  /* 0x0000003e000a7202 */ /* 0x000fc80000000f00 */
[----:B------:R-:W-:Y:S05]  /*2e060*/  RET.REL.NODEC R10 `(_Z14cuda_collisonsP17curandStateXORWOWP6MOLECSP6OUTPUTP7GEOM_1DP3GASP4CALC) ;  /* 0xfffffd1c0ae47950 */ /* 0x000fea0003c3ffff */
        .weak           $__internal_1_$__cuda_sm20_div_rn_f64_full
        .type           $__internal_1_$__cuda_sm20_div_rn_f64_full,@function
        .size           $__internal_1_$__cuda_sm20_div_rn_f64_full,($__internal_2_$__cuda_sm20_sqrt_rn_f32_slowpath - $__internal_1_$__cuda_sm20_div_rn_f64_full)
$__internal_1_$__cuda_sm20_div_rn_f64_full:
[C---:B------:R-:W-:Y:S01]  /*2e070*/  FSETP.GEU.AND P0, PT, |R9|.reuse, 1.469367938527859385e-39, PT ;  /* 0x001000000900780b */ /* 0x040fe20003f0e200 */
[----:B------:R-:W-:Y:S01]  /*2e080*/  IMAD.MOV.U32 R14, RZ, RZ, 0x1 ;  /* 0x00000001ff0e7424 */ /* 0x000fe200078e00ff */
[----:B------:R-:W-:Y:S01]  /*2e090*/  LOP3.LUT R10, R9, 0x800fffff, RZ, 0xc0, !PT ;  /* 0x800fffff090a7812 */ /* 0x000fe200078ec0ff */
[----:B------:R-:W-:Y:S01]  /*2e0a0*/  BSSY.RECONVERGENT B0, `(.L_x_554) ;  /* 0x0000059000007945 */ /* 0x000fe20003800200 */
[C---:B------:R-:W-:Y:S02]  /*2e0b0*/  FSETP.GEU.AND P1, PT, |R13|.reuse, 1.469367938527859385e-39, PT ;  /* 0x001000000d00780b */ /* 0x040fe40003f2e200 */
[----:B------:R-:W-:Y:S02]  /*2e0c0*/  LOP3.LUT R11, R10, 0x3ff00000, RZ, 0xfc, !PT ;  /* 0x3ff000000a0b7812 */ /* 0x000fe400078efcff */
[----:B------:R-:W-:Y:S02]  /*2e0d0*/  MOV R10, R8 ;  /* 0x00000008000a7202 */ /* 0x000fe40000000f00 */
[----:B------:R-:W-:-:S02]  /*2e0e0*/  LOP3.LUT R64, R13, 0x7ff00000, RZ, 0xc0, !PT ;  /* 0x7ff000000d407812 */ /* 0x000fc400078ec0ff */
[C---:B------:R-:W-:Y:S01]  /*2e0f0*/  LOP3.LUT R66, R9.reuse, 0x7ff00000, RZ, 0xc0, !PT ;  /* 0x7ff0000009427812 */ /* 0x040fe200078ec0ff */
[----:B------:R-:W-:Y:S01]  /*2e100*/  @!P0 DMUL R10, R8, 8.98846567431157953865e+307 ;  /* 0x7fe00000080a8828 */ /* 0x000fe20000000000 */
[----:B------:R-:W-:Y:S01]  /*2e110*/  MOV R65, 0x1ca00000 ;  /* 0x1ca0000000417802 */ /* 0x000fe20000000f00 */
[----:B------:R-:W-:Y:S01]  /*2e120*/  IMAD.MOV.U32 R67, RZ, RZ, R64 ;  /* 0x000000ffff437224 */ /* 0x000fe200078e0040 */
[C---:B------:R-:W-:Y:S02]  /*2e130*/  ISETP.GE.U32.AND P3, PT, R64.reuse, R66, PT ;  /* 0x000000424000720c */ /* 0x040fe40003f66070 */
[----:B------:R-:W-:Y:S01]  /*2e140*/  @!P1 LOP3.LUT R24, R9, 0x7ff00000, RZ, 0xc0, !PT ;  /* 0x7ff0000009189812 */ /* 0x000fe200078ec0ff */
[----:B------:R-:W0:Y:S03]  /*2e150*/  MUFU.RCP64H R15, R11 ;  /* 0x0000000b000f7308 */ /* 0x000e260000001800 */
[----:B------:R-:W-:-:S02]  /*2e160*/  @!P1 ISETP.GE.U32.AND P2, PT, R64, R24, PT ;  /* 0x000000184000920c */ /* 0x000fc40003f46070 */
[----:B------:R-:W-:Y:S02]  /*2e170*/  @!P0 LOP3.LUT R66, R11, 0x7ff00000, RZ, 0xc0, !PT ;  /* 0x7ff000000b428812 */ /* 0x000fe400078ec0ff */
[----:B------:R-:W-:-:S04]  /*2e180*/  @!P1 SEL R62, R65, 0x63400000, !P2 ;  /* 0x63400000413e9807 */ /* 0x000fc80005000000 */
[----:B------:R-:W-:-:S04]  /*2e190*/  @!P1 LOP3.LUT R62, R62, 0x80000000, R13, 0xf8, !PT ;  /* 0x800000003e3e9812 */ /* 0x000fc800078ef80d */
[----:B------:R-:W-:Y:S01]  /*2e1a0*/  @!P1 LOP3.LUT R63, R62, 0x100000, RZ, 0xfc, !PT ;  /* 0x001000003e3f9812 */ /* 0x000fe200078efcff */
[----:B0-----:R-:W-:Y:S01]  /*2e1b0*/  DFMA R20, R14, -R10, 1 ;  /* 0x3ff000000e14742b */ /* 0x001fe2000000080a */
[----:B------:R-:W-:-:S07]  /*2e1c0*/  @!P1 MOV R62, RZ ;  /* 0x000000ff003e9202 */ /* 0x000fce0000000f00 */
[----:B------:R-:W-:-:S08]  /*2e1d0*/  DFMA R20, R20, R20, R20 ;  /* 0x000000141414722b */ /* 0x000fd00000000014 */
[----:B------:R-:W-:Y:S01]  /*2e1e0*/  DFMA R20, R14, R20, R14 ;  /* 0x000000140e14722b */ /* 0x000fe2000000000e */
[----:B------:R-:W-:-:S04]  /*2e1f0*/  SEL R14, R65, 0x63400000, !P3 ;  /* 0x63400000410e7807 */ /* 0x000fc80005800000 */
[----:B------:R-:W-:Y:S02]  /*2e200*/  LOP3.LUT R15, R14, 0x800fffff, R13, 0xf8, !PT ;  /* 0x800fffff0e0f7812 */ /* 0x000fe400078ef80d */
[----:B------:R-:W-:Y:S01]  /*2e210*/  MOV R14, R12 ;  /* 0x0000000c000e7202 */ /* 0x000fe20000000f00 */
[----:B------:R-:W-:-:S05]  /*2e220*/  DFMA R24, R20, -R10, 1 ;  /* 0x3ff000001418742b */ /* 0x000fca000000080a */
[----:B------:R-:W-:-:S03]  /*2e230*/  @!P1 DFMA R14, R14, 2, -R62 ;  /* 0x400000000e0e982b */ /* 0x000fc6000000083e */
[----:B------:R-:W-:-:S07]  /*2e240*/  DFMA R20, R20, R24, R20 ;  /* 0x000000181414722b */ /* 0x000fce0000000014 */
[----:B------:R-:W-:Y:S01]  /*2e250*/  @!P1 LOP3.LUT R67, R15, 0x7ff00000, RZ, 0xc0, !PT ;  /* 0x7ff000000f439812 */ /* 0x000fe200078ec0ff */
[----:B------:R-:W-:-:S03]  /*2e260*/  DMUL R24, R20, R14 ;  /* 0x0000000e14187228 */ /* 0x000fc60000000000 */
[----:B------:R-:W-:-:S04]  /*2e270*/  IADD3 R87, PT, PT, R67, -0x1, RZ ;  /* 0xffffffff43577810 */ /* 0x000fc80007ffe0ff */
[----:B------:R-:W-:Y:S01]  /*2e280*/  ISETP.GT.U32.AND P0, PT, R87, 0x7feffffe, PT ;  /* 0x7feffffe5700780c */ /* 0x000fe20003f04070 */
[----:B------:R-:W-:Y:S01]  /*2e290*/  DFMA R62, R24, -R10, R14 ;  /* 0x8000000a183e722b */ /* 0x000fe2000000000e */
[----:B------:R-:W-:-:S04]  /*2e2a0*/  IADD3 R87, PT, PT, R66, -0x1, RZ ;  /* 0xffffffff42577810 */ /* 0x000fc80007ffe0ff */
[----:B------:R-:W-:-:S03]  /*2e2b0*/  ISETP.GT.U32.OR P0, PT, R87, 0x7feffffe, P0 ;  /* 0x7feffffe5700780c */ /* 0x000fc60000704470 */
[----:B------:R-:W-:-:S10]  /*2e2c0*/  DFMA R20, R20, R62, R24 ;  /* 0x0000003e1414722b */ /* 0x000fd40000000018 */
[----:B------:R-:W-:Y:S05]  /*2e2d0*/  @P0 BRA `(.L_x_555) ;  /* 0x0000000000740947 */ /* 0x000fea0003800000 */
[----:B------:R-:W-:-:S04]  /*2e2e0*/  LOP3.LUT R12, R9, 0x7ff00000, RZ, 0xc0, !PT ;  /* 0x7ff00000090c7812 */ /* 0x000fc800078ec0ff */
[CC--:B------:R-:W-:Y:S02]  /*2e2f0*/  VIADDMNMX R13, R64.reuse, -R12.reuse, 0xb9600000, !PT ;  /* 0xb9600000400d7446 */ /* 0x0c0fe4000780090c */
[----:B------:R-:W-:Y:S02]  /*2e300*/  ISETP.GE.U32.AND P0, PT, R64, R12, PT ;  /* 0x0000000c4000720c */ /* 0x000fe40003f06070 */
[----:B------:R-:W-:Y:S02]  /*2e310*/  VIMNMX R13, PT, PT, R13, 0x46a00000, PT ;  /* 0x46a000000d0d7848 */ /* 0x000fe40003fe0100 */
[----:B------:R-:W-:Y:S02]  /*2e320*/  SEL R62, R65, 0x63400000, !P0 ;  /* 0x63400000413e7807 */ /* 0x000fe40004000000 */
[----:B------:R-:W-:Y:S02]  /*2e330*/  MOV R12, RZ ;  /* 0x000000ff000c7202 */ /* 0x000fe40000000f00 */
[----:B------:R-:W-:-:S05]  /*2e340*/  IADD3 R62, PT, PT, -R62, R13, RZ ;  /* 0x0000000d3e3e7210 */ /* 0x000fca0007ffe1ff */
[----:B------:R-:W-:-:S06]  /*2e350*/  VIADD R13, R62, 0x7fe00000 ;  /* 0x7fe000003e0d7836 */ /* 0x000fcc0000000000 */
[----:B------:R-:W-:-:S10]  /*2e360*/  DMUL R24, R20, R12 ;  /* 0x0000000c14187228 */ /* 0x000fd40000000000 */
[----:B------:R-:W-:-:S13]  /*2e370*/  FSETP.GTU.AND P0, PT, |R25|, 1.469367938527859385e-39, PT ;  /* 0x001000001900780b */ /* 0x000fda0003f0c200 */
[----:B------:R-:W-:Y:S05]  /*2e380*/  @P0 BRA `(.L_x_556) ;  /* 0x0000000000a80947 */ /* 0x000fea0003800000 */
[----:B------:R-:W-:Y:S01]  /*2e390*/  DFMA R10, R20, -R10, R14 ;  /* 0x8000000a140a722b */ /* 0x000fe2000000000e */
[----:B------:R-:W-:-:S09]  /*2e3a0*/  MOV R12, RZ ;  /* 0x000000ff000c7202 */ /* 0x000fd20000000f00 */
[C---:B------:R-:W-:Y:S02]  /*2e3b0*/  FSETP.NEU.AND P0, PT, R11.reuse, RZ, PT ;  /* 0x000000ff0b00720b */ /* 0x040fe40003f0d000 */
[----:B------:R-:W-:-:S04]  /*2e3c0*/  LOP3.LUT R10, R11, 0x80000000, R9, 0x48, !PT ;  /* 0x800000000b0a7812 */ /* 0x000fc800078e4809 */
[----:B------:R-:W-:-:S07]  /*2e3d0*/  LOP3.LUT R13, R10, R13, RZ, 0xfc, !PT ;  /* 0x0000000d0a0d7212 */ /* 0x000fce00078efcff */
[----:B------:R-:W-:Y:S05]  /*2e3e0*/  @!P0 BRA `(.L_x_556) ;  /* 0x0000000000908947 */ /* 0x000fea0003800000 */
[C---:B------:R-:W-:Y:S01]  /*2e3f0*/  IADD3 R9, PT, PT, -R62.reuse, RZ, RZ ;  /* 0x000000ff3e097210 */ /* 0x040fe20007ffe1ff */
[----:B------:R-:W-:Y:S01]  /*2e400*/  IMAD.MOV.U32 R8, RZ, RZ, RZ ;  /* 0x000000ffff087224 */ /* 0x000fe200078e00ff */
[----:B------:R-:W-:Y:S01]  /*2e410*/  DMUL.RP R12, R20, R12 ;  /* 0x0000000c140c7228 */ /* 0x000fe20000008000 */
[----:B------:R-:W-:-:S04]  /*2e420*/  IADD3 R62, PT, PT, -R62, -0x43300000, RZ ;  /* 0xbcd000003e3e7810 */ /* 0x000fc80007ffe1ff */
[----:B------:R-:W-:-:S05]  /*2e430*/  DFMA R8, R24, -R8, R20 ;  /* 0x800000081808722b */ /* 0x000fca0000000014 */
[----:B------:R-:W-:-:S05]  /*2e440*/  LOP3.LUT R10, R13, R10, RZ, 0x3c, !PT ;  /* 0x0000000a0d0a7212 */ /* 0x000fca00078e3cff */
[----:B------:R-:W-:-:S04]  /*2e450*/  FSETP.NEU.AND P0, PT, |R9|, R62, PT ;  /* 0x0000003e0900720b */ /* 0x000fc80003f0d200 */
[----:B------:R-:W-:Y:S02]  /*2e460*/  FSEL R12, R12, R24, !P0 ;  /* 0x000000180c0c7208 */ /* 0x000fe40004000000 */
[----:B------:R-:W-:Y:S02]  /*2e470*/  FSEL R10, R10, R25, !P0 ;  /* 0x000000190a0a7208 */ /* 0x000fe40004000000 */
[----:B------:R-:W-:Y:S02]  /*2e480*/  MOV R24, R12 ;  /* 0x0000000c00187202 */ /* 0x000fe40000000f00 */
[----:B------:R-:W-:Y:S01]  /*2e490*/  MOV R25, R10 ;  /* 0x0000000a00197202 */ /* 0x000fe20000000f00 */
[----:B------:R-:W-:Y:S06]  /*2e4a0*/  BRA `(.L_x_556) ;  /* 0x0000000000607947 */ /* 0x000fec0003800000 */
.L_x_555:
[----:B------:R-:W-:-:S14]  /*2e4b0*/  DSETP.NAN.AND P0, PT, R12, R12, PT ;  /* 0x0000000c0c00722a */ /* 0x000fdc0003f08000 */
[----:B------:R-:W-:Y:S05]  /*2e4c0*/  @P0 BRA `(.L_x_557) ;  /* 0x00000000004c0947 */ /* 0x000fea0003800000 */
[----:B------:R-:W-:-:S14]  /*2e4d0*/  DSETP.NAN.AND P0, PT, R8, R8, PT ;  /* 0x000000080800722a */ /* 0x000fdc0003f08000 */
[----:B------:R-:W-:Y:S05]  /*2e4e0*/  @P0 BRA `(.L_x_558) ;  /* 0x0000000000340947 */ /* 0x000fea0003800000 */
[----:B------:R-:W-:Y:S01]  /*2e4f0*/  ISETP.NE.AND P0, PT, R67, R66, PT ;  /* 0x000000424300720c */ /* 0x000fe20003f05270 */
[----:B------:R-:W-:Y:S01]  /*2e500*/  IMAD.MOV.U32 R25, RZ, RZ, -0x80000 ;  /* 0xfff80000ff197424 */ /* 0x000fe200078e00ff */
[----:B------:R-:W-:-:S11]  /*2e510*/  MOV R24, 0x0 ;  /* 0x0000000000187802 */ /* 0x000fd60000000f00 */
[----:B------:R-:W-:Y:S05]  /*2e520*/  @!P0 BRA `(.L_x_556) ;  /* 0x0000000000408947 */ /* 0x000fea0003800000 */
[----:B------:R-:W-:Y:S02]  /*2e530*/  ISETP.NE.AND P0, PT, R67, 0x7ff00000, PT ;  /* 0x7ff000004300780c */ /* 0x000fe40003f05270 */
[----:B------:R-:W-:Y:S02]  /*2e540*/  LOP3.LUT R8, R13, 0x80000000, R9, 0x48, !PT ;  /* 0x800000000d087812 */ /* 0x000fe400078e4809 */
[----:B------:R-:W-:-:S13]  /*2e550*/  ISETP.EQ.OR P0, PT, R66, RZ, !P0 ;  /* 0x000000ff4200720c */ /* 0x000fda0004702670 */
[----:B------:R-:W-:Y:S02]  /*2e560*/  @P0 LOP3.LUT R9, R8, 0x7ff00000, RZ, 0xfc, !PT ;  /* 0x7ff0000008090812 */ /* 0x000fe400078efcff */
[----:B------:R-:W-:Y:S02]  /*2e570*/  @!P0 MOV R24, RZ ;  /* 0x000000ff00188202 */ /* 0x000fe40000000f00 */
[----:B------:R-:W-:Y:S01]  /*2e580*/  @!P0 MOV R25, R8 ;  /* 0x0000000800198202 */ /* 0x000fe20000000f00 */
[----:B------:R-:W-:Y:S01]  /*2e590*/  @P0 IMAD.MOV.U32 R25, RZ, RZ, R9 ;  /* 0x000000ffff190224 */ /* 0x000fe200078e0009 */
[----:B------:R-:W-:Y:S01]  /*2e5a0*/  @P0 MOV R24, RZ ;  /* 0x000000ff00180202 */ /* 0x000fe20000000f00 */
[----:B------:R-:W-:Y:S06]  /*2e5b0*/  BRA `(.L_x_556) ;  /* 0x00000000001c7947 */ /* 0x000fec0003800000 */
.L_x_558:
[----:B------:R-:W-:-:S04]  /*2e5c0*/  LOP3.LUT R24, R9, 0x80000, RZ, 0xfc, !PT ;  /* 0x0008000009187812 */ /* 0x000fc800078efcff */
[----:B------:R-:W-:Y:S02]  /*2e5d0*/  MOV R25, R24 ;  /* 0x0000001800197202 */ /* 0x000fe40000000f00 */
[----:B------:R-:W-:Y:S01]  /*2e5e0*/  MOV R24, R8 ;  /* 0x0000000800187202 */ /* 0x000fe20000000f00 */
[----:B------:R-:W-:Y:S06]  /*2e5f0*/  BRA `(.L_x_556) ;  /* 0x00000000000c7947 */ /* 0x000fec0003800000 */
.L_x_557:
[----:B------:R-:W-:-:S04]  /*2e600*/  LOP3.LUT R24, R13, 0x80000, RZ, 0xfc, !PT ;  /* 0x000800000d187812 */ /* 0x000fc800078efcff */
[----:B------:R-:W-:Y:S01]  /*2e610*/  MOV R25, R24 ;  /* 0x0000001800197202 */ /* 0x000fe20000000f00 */
[----:B------:R-:W-:-:S07]  /*2e620*/  IMAD.MOV.U32 R24, RZ, RZ, R12 ;  /* 0x000000ffff187224 */ /* 0x000fce00078e000c */
.L_x_556:
[----:B------:R-:W-:Y:S05]  /*2e630*/  BSYNC.RECONVERGENT B0 ;  /* 0x0000000000007941 */ /* 0x000fea0003800200 */
.L_x_554:
[----:B------:R-:W-:Y:S01]  /*2e640*/  HFMA2 R9, -RZ, RZ, 0, 0 ;  /* 0x00000000ff097431 */ /* 0x000fe200000001ff */
[----:B------:R-:W-:-:S04]  /*2e650*/  MOV R8, R3 ;  /* 0x0000000300087202 */ /* 0x000fc80000000f00 */
[----:B------:R-:W-:Y:S05]  /*2e660*/  RET.REL.NODEC R8 `(_Z14cuda_collisonsP17curandStateXORWOWP6MOLECSP6OUTPUTP7GEOM_1DP3GASP4CALC) ;  /* 0xfffffd1808647950 */ /* 0x000fea0003c3ffff */
        .weak           $__internal_2_$__cuda_sm20_sqrt_rn_f32_slowpath
        .type           $__internal_2_$__cuda_sm20_sqrt_rn_f32_slowpath,@function
        .size           $__internal_2_$__cuda_sm20_sqrt_rn_f32_slowpath,($_Z14cuda_collisonsP17curandStateXORWOWP6MOLECSP6OUTPUTP7GEOM_1DP3GASP4CALC$__internal_trig_reduction_slowpathd - $__internal_2_$__cuda_sm20_sqrt_rn_f32_slowpath)
$__internal_2_$__cuda_sm20_sqrt_rn_f32_slowpath:
[----:B------:R-:W-:-:S13]  /*2e670*/  LOP3.LUT P0, RZ, R0, 0x7fffffff, RZ, 0xc0, !PT ;  /* 0x7fffffff00ff7812 */ /* 0x000fda000780c0ff */
[----:B------:R-:W-:Y:S01]  /*2e680*/  @!P0 MOV R10, R0 ;  /* 0x00000000000a8202 */ /* 0x000fe20000000f00 */
[----:B------:R-:W-:Y:S06]  /*2e690*/  @!P0 BRA `(.L_x_559) ;  /* 0x0000000000408947 */ /* 0x000fec0003800000 */
[----:B------:R-:W-:-:S13]  /*2e6a0*/  FSETP.GEU.FTZ.AND P0, PT, R0, RZ, PT ;  /* 0x000000ff0000720b */ /* 0x000fda0003f1e000 */
[----:B------:R-:W-:Y:S01]  /*2e6b0*/  @!P0 IMAD.MOV.U32 R10, RZ, RZ, 0x7fffffff ;  /* 0x7fffffffff0a8424 */ /* 0x000fe200078e00ff */
[----:B------:R-:W-:Y:S06]  /*2e6c0*/  @!P0 BRA `(.L_x_559) ;  /* 0x0000000000348947 */ /* 0x000fec0003800000 */
[----:B------:R-:W-:-:S13]  /*2e6d0*/  FSETP.GTU.FTZ.AND P0, PT, |R0|, +INF , PT ;  /* 0x7f8000000000780b */ /* 0x000fda0003f1c200 */
[----:B------:R-:W-:Y:S01]  /*2e6e0*/  @P0 FADD.FTZ R10, R0, 1 ;  /* 0x3f800000000a0421 */ /* 0x000fe20000010000 */
[----:B------:R-:W-:Y:S06]  /*2e6f0*/  @P0 BRA `(.L_x_559) ;  /* 0x0000000000280947 */ /* 0x000fec0003800000 */
[----:B------:R-:W-:-:S13]  /*2e700*/  FSETP.NEU.FTZ.AND P0, PT, |R0|, +INF , PT ;  /* 0x7f8000000000780b */ /* 0x000fda0003f1d200 */
[----:B------:R-:W-:-:S04]  /*2e710*/  @P0 FFMA R10, R0, 1.84467440737095516160e+19, RZ ;  /* 0x5f800000000a0823 */ /* 0x000fc800000000ff */
[----:B------:R-:W0:Y:S02]  /*2e720*/  @P0 MUFU.RSQ R11, R10 ;  /* 0x0000000a000b0308 */ /* 0x000e240000001400 */
[----:B0-----:R-:W-:Y:S01]  /*2e730*/  @P0 FMUL.FTZ R12, R10, R11 ;  /* 0x0000000b0a0c0220 */ /* 0x001fe20000410000 */
[----:B------:R-:W-:-:S03]  /*2e740*/  @P0 FMUL.FTZ R11, R11, 0.5 ;  /* 0x3f0000000b0b0820 */ /* 0x000fc60000410000 */
[----:B------:R-:W-:-:S04]  /*2e750*/  @P0 FADD.FTZ R13, -R12, -RZ ;  /* 0x800000ff0c0d0221 */ /* 0x000fc80000010100 */
[----:B------:R-:W-:Y:S01]  /*2e760*/  @P0 FFMA R13, R12, R13, R10 ;  /* 0x0000000d0c0d0223 */ /* 0x000fe2000000000a */
[----:B------:R-:W-:-:S03]  /*2e770*/  @!P0 MOV R10, R0 ;  /* 0x00000000000a8202 */ /* 0x000fc60000000f00 */
[----:B------:R-:W-:-:S04]  /*2e780*/  @P0 FFMA R11, R13, R11, R12 ;  /* 0x0000000b0d0b0223 */ /* 0x000fc8000000000c */
[----:B------:R-:W-:-:S07]  /*2e790*/  @P0 FMUL.FTZ R10, R11, 2.3283064365386962891e-10 ;  /* 0x2f8000000b0a0820 */ /* 0x000fce0000410000 */
.L_x_559:
[----:B------:R-:W-:Y:S01]  /*2e7a0*/  MOV R24, R10 ;  /* 0x0000000a00187202 */ /* 0x000fe20000000f00 */
[----:B------:R-:W-:Y:S01]  /*2e7b0*/  IMAD.MOV.U32 R11, RZ, RZ, 0x0 ;  /* 0x00000000ff0b7424 */ /* 0x000fe200078e00ff */
[----:B------:R-:W-:-:S04]  /*2e7c0*/  MOV R10, R25 ;  /* 0x00000019000a7202 */ /* 0x000fc80000000f00 */
[----:B------:R-:W-:Y:S05]  /*2e7d0*/  RET.REL.NODEC R10 `(_Z14cuda_collisonsP17curandStateXORWOWP6MOLECSP6OUTPUTP7GEOM_1DP3GASP4CALC) ;  /* 0xfffffd180a087950 */ /* 0x000fea0003c3ffff */
        .type           $_Z14cuda_collisonsP17curandStateXORWOWP6MOLECSP6OUTPUTP7GEOM_1DP3GASP4CALC$__internal_trig_reduction_slowpathd,@function
        .size           $_Z14cuda_collisonsP17curandStateXORWOWP6MOLECSP6OUTPUTP7GEOM_1DP3GASP4CALC$__internal_trig_reduction_slowpathd,(.L_x_580 - $_Z14cuda_collisonsP17curandStateXORWOWP6MOLECSP6OUTPUTP7GEOM_1DP3GASP4CALC$__internal_trig_reduction_slowpathd)
$_Z14cuda_collisonsP17curandStateXORWOWP6MOLECSP6OUTPUTP7GEOM_1DP3GASP4CALC$__internal_trig_reduction_slowpathd:
[----:B------:R-:W-:Y:S02]  /*2e7e0*/  SHF.R.U32.HI R11, RZ, 0x14, R19 ;  /* 0x00000014ff0b7819 */ /* 0x000fe40000011613 */
[----:B------:R-:W-:Y:S01]  /*2e7f0*/  MOV R7, R0 ;  /* 0x0000000000077202 */ /* 0x000fe20000000f00 */
[----:B------:R-:W-:Y:S01]  /*2e800*/  HFMA2 R0, -RZ, RZ, 0, 0 ;  /* 0x00000000ff007431 */ /* 0x000fe200000001ff */
[----:B------:R-:W-:Y:S02]  /*2e810*/  LOP3.LUT R3, R11, 0x7ff, RZ, 0xc0, !PT ;  /* 0x000007ff0b037812 */ /* 0x000fe400078ec0ff */
[----:B------:R-:W-:Y:S02]  /*2e820*/  MOV R6, R19 ;  /* 0x0000001300067202 */ /* 0x000fe40000000f00 */
[----:B------:R-:W-:-:S13]  /*2e830*/  ISETP.NE.AND P0, PT, R3, 0x7ff, PT ;  /* 0x000007ff0300780c */ /* 0x000fda0003f05270 */
[----:B------:R-:W-:Y:S05]  /*2e840*/  @!P0 BRA `(.L_x_560) ;  /* 0x0000000800548947 */ /* 0x000fea0003800000 */
[----:B------:R-:W-:Y:S01]  /*2e850*/  VIADD R0, R3, 0xfffffc00 ;  /* 0xfffffc0003007836 */ /* 0x000fe20000000000 */
[----:B------:R-:W-:Y:S01]  /*2e860*/  BSSY.RECONVERGENT B0, `(.L_x_561) ;  /* 0x0000032000007945 */ /* 0x000fe20003800200 */
[----:B------:R-:W-:-:S03]  /*2e870*/  CS2R R4, SRZ ;  /* 0x0000000000047805 */ /* 0x000fc6000001ff00 */
[----:B------:R-:W-:Y:S02]  /*2e880*/  SHF.R.U32.HI R13, RZ, 0x6, R0 ;  /* 0x00000006ff0d7819 */ /* 0x000fe40000011600 */
[----:B------:R-:W-:Y:S02]  /*2e890*/  ISETP.GE.U32.AND P0, PT, R0, 0x80, PT ;  /* 0x000000800000780c */ /* 0x000fe40003f06070 */
[C---:B------:R-:W-:Y:S02]  /*2e8a0*/  IADD3 R0, PT, PT, -R13.reuse, 0x13, RZ ;  /* 0x000000130d007810 */ /* 0x040fe40007ffe1ff */
[----:B------:R-:W-:Y:S02]  /*2e8b0*/  IADD3 R3, PT, PT, -R13, 0xf, RZ ;  /* 0x0000000f0d037810 */ /* 0x000fe40007ffe1ff */
[----:B------:R-:W-:Y:S02]  /*2e8c0*/  SEL R63, R0, 0x12, P0 ;  /* 0x00000012003f7807 */ /* 0x000fe40000000000 */
[----:B------:R-:W-:-:S02]  /*2e8d0*/  IADD3 R0, PT, PT, R1, 0x28, RZ ;  /* 0x0000002801007810 */ /* 0x000fc40007ffe0ff */
[----:B------:R-:W-:-:S13]  /*2e8e0*/  ISETP.GE.AND P0, PT, R3, R63, PT ;  /* 0x0000003f0300720c */ /* 0x000fda0003f06270 */
[----:B------:R-:W-:Y:S05]  /*2e8f0*/  @P0 BRA `(.L_x_562) ;  /* 0x0000000000a00947 */ /* 0x000fea0003800000 */
[----:B------:R-:W0:Y:S01]  /*2e900*/  LDC.64 R66, c[0x0][0x358] ;  /* 0x0000d600ff427b82 */ /* 0x000e220000000a00 */
[C---:B------:R-:W-:Y:S01]  /*2e910*/  SHF.L.U64.HI R6, R7.reuse, 0xb, R6 ;  /* 0x0000000b07067819 */ /* 0x040fe20000010206 */
[----:B------:R-:W-:Y:S01]  /*2e920*/  BSSY.RECONVERGENT B2, `(.L_x_563) ;  /* 0x0000024000027945 */ /* 0x000fe20003800200 */
[----:B------:R-:W-:Y:S01]  /*2e930*/  MOV R9, R3 ;  /* 0x0000000300097202 */ /* 0x000fe20000000f00 */
[----:B------:R-:W-:Y:S01]  /*2e940*/  IMAD.MOV.U32 R8, RZ, RZ, RZ ;  /* 0x000000ffff087224 */ /* 0x000fe200078e00ff */
[----:B------:R-:W-:Y:S02]  /*2e950*/  SHF.L.U32 R12, R7, 0xb, RZ ;  /* 0x0000000b070c7819 */ /* 0x000fe400000006ff */
[----:B------:R-:W-:Y:S02]  /*2e960*/  CS2R R4, SRZ ;  /* 0x0000000000047805 */ /* 0x000fe4000001ff00 */
[----:B------:R-:W-:Y:S02]  /*2e970*/  IADD3 R3, PT, PT, RZ, -R13, -R63 ;  /* 0x8000000dff037210 */ /* 0x000fe40007ffe83f */
[----:B------:R-:W-:-:S07]  /*2e980*/  LOP3.LUT R64, R6, 0x80000000, RZ, 0xfc, !PT ;  /* 0x8000000006407812 */ /* 0x000fce00078efcff */
.L_x_564:
[----:B------:R-:W1:Y:S01]  /*2e990*/  LDC.64 R6, c[0x4][0x78] ;  /* 0x01001e00ff067b82 */ /* 0x000e620000000a00 */
[----:B0-----:R-:W-:Y:S02]  /*2e9a0*/  R2UR UR4, R66 ;  /* 0x00000000420472ca */ /* 0x001fe400000e0000 */
[----:B------:R-:W-:Y:S01]  /*2e9b0*/  R2UR UR5, R67 ;  /* 0x00000000430572ca */ /* 0x000fe200000e0000 */
[----:B-1----:R-:W-:-:S12]  /*2e9c0*/  IMAD.WIDE R6, R9, 0x8, R6 ;  /* 0x0000000809067825 */ /* 0x002fd800078e0206 */
[----:B------:R-:W2:Y:S01]  /*2e9d0*/  LDG.E.64.CONSTANT R6, desc[UR4][R6.64] ;  /* 0x0000000406067981 */ /* 0x000ea2000c1e9b00 */
[----:B------:R-:W-:Y:S02]  /*2e9e0*/  IADD3 R3, PT, PT, R3, 0x1, RZ ;  /* 0x0000000103037810 */ /* 0x000fe40007ffe0ff */
[----:B------:R-:W-:Y:S01]  /*2e9f0*/  IADD3 R9, PT, PT, R9, 0x1, RZ ;  /* 0x0000000109097810 */ /* 0x000fe20007ffe0ff */
[----:B--2---:R-:W-:-:S04]  /*2ea00*/  IMAD.WIDE.U32 R4, P3, R6, R12, R4 ;  /* 0x0000000c06047225 */ /* 0x004fc80007860004 */
[C---:B------:R-:W-:Y:S02]  /*2ea10*/  IMAD R10, R6.reuse, R64, RZ ;  /* 0x00000040060a7224 */ /* 0x040fe400078e02ff */
[----:B------:R-:W-:Y:S02]  /*2ea20*/  IMAD R65, R7, R12, RZ ;  /* 0x0000000c07417224 */ /* 0x000fe400078e02ff */
[----:B------:R-:W-:Y:S01]  /*2ea30*/  IMAD.HI.U32 R6, R6, R64, RZ ;  /* 0x0000004006067227 */ /* 0x000fe200078e00ff */
[----:B------:R-:W-:Y:S02]  /*2ea40*/  IADD3 R5, P0, PT, R10, R5, RZ ;  /* 0x000000050a057210 */ /* 0x000fe40007f1e0ff */
[C---:B------:R-:W-:Y:S02]  /*2ea50*/  LEA R10, R8.reuse, R0, 0x3 ;  /* 0x00000000080a7211 */ /* 0x040fe400078e18ff */
[----:B------:R-:W-:Y:S01]  /*2ea60*/  IADD3 R5, P1, PT, R65, R5, RZ ;  /* 0x0000000541057210 */ /* 0x000fe20007f3e0ff */
[----:B------:R-:W-:Y:S01]  /*2ea70*/  IMAD.HI.U32 R65, R7, R12, RZ ;  /* 0x0000000c07417227 */ /* 0x000fe200078e00ff */
[----:B------:R-:W-:-:S03]  /*2ea80*/  IADD3 R8, PT, PT, R8, 0x1, RZ ;  /* 0x0000000108087810 */ /* 0x000fc60007ffe0ff */
[----:B------:R0:W-:Y:S02]  /*2ea90*/  STL.64 [R10], R4 ;  /* 0x000000040a007387 */ /* 0x0001e40000100a00 */
[----:B0-----:R-:W-:Y:S01]  /*2eaa0*/  IADD3.X R4, PT, PT, R6, RZ, RZ, P3, !PT ;  /* 0x000000ff06047210 */ /* 0x001fe20001ffe4ff */
[CC--:B------:R-:W-:Y:S02]  /*2eab0*/  IMAD R5, R7.reuse, R64.reuse, RZ ;  /* 0x0000004007057224 */ /* 0x0c0fe400078e02ff */
[----:B------:R-:W-:Y:S01]  /*2eac0*/  IMAD.HI.U32 R6, R7, R64, RZ ;  /* 0x0000004007067227 */ /* 0x000fe200078e00ff */
[----:B------:R-:W-:-:S04]  /*2ead0*/  IADD3.X R4, P0, PT, R65, R4, RZ, P0, !PT ;  /* 0x0000000441047210 */ /* 0x000fc8000071e4ff */
[----:B------:R-:W-:Y:S01]  /*2eae0*/  IADD3.X R5, P1, PT, R5, R4, RZ, P1, !PT ;  /* 0x0000000405057210 */ /* 0x000fe20000f3e4ff */
[----:B------:R-:W-:Y:S01]  /*2eaf0*/  IMAD.X R4, RZ, RZ, R6, P0 ;  /* 0x000000ffff047224 */ /* 0x000fe200000e0606 */
[----:B------:R-:W-:-:S04]  /*2eb00*/  ISETP.NE.AND P0, PT, R3, -0xf, PT ;  /* 0xfffffff10300780c */ /* 0x000fc80003f05270 */
[----:B------:R-:W-:-:S04]  /*2eb10*/  IADD3.X R4, PT, PT, RZ, R4, RZ, P1, !PT ;  /* 0x00000004ff047210 */ /* 0x000fc80000ffe4ff */
[----:B------:R-:W-:-:S04]  /*2eb20*/  LOP3.LUT R5, R5, R4, RZ, 0x3c, !PT ;  /* 0x0000000405057212 */ /* 0x000fc800078e3cff */
[----:B------:R-:W-:-:S04]  /*2eb30*/  LOP3.LUT R4, R5, R4, RZ, 0x3c, !PT ;  /* 0x0000000405047212 */ /* 0x000fc800078e3cff */
[----:B------:R-:W-:Y:S01]  /*2eb40*/  LOP3.LUT R5, R5, R4, RZ, 0x3c, !PT ;  /* 0x0000000405057212 */ /* 0x000fe200078e3cff */
[----:B------:R-:W-:Y:S06]  /*2eb50*/  @P0 BRA `(.L_x_564) ;  /* 0xfffffffc008c0947 */ /* 0x000fec000383ffff */
[----:B------:R-:W-:Y:S05]  /*2eb60*/  BSYNC.RECONVERGENT B2 ;  /* 0x0000000000027941 */ /* 0x000fea0003800200 */
.L_x_563:
[----:B------:R-:W-:-:S07]  /*2eb70*/  IMAD.MOV.U32 R3, RZ, RZ, R63 ;  /* 0x000000ffff037224 */ /* 0x000fce00078e003f */
.L_x_562:
[----:B------:R-:W-:Y:S05]  /*2eb80*/  BSYNC.RECONVERGENT B0 ;  /* 0x0000000000007941 */ /* 0x000fea0003800200 */
.L_x_561:
[----:B------:R-:W-:Y:S02]  /*2eb90*/  LOP3.LUT P0, R63, R11, 0x3f, RZ, 0xc0, !PT ;  /* 0x0000003f0b3f7812 */ /* 0x000fe4000780c0ff */
[----:B------:R-:W-:-:S04]  /*2eba0*/  IADD3 R3, PT, PT, R13, R3, RZ ;  /* 0x000000030d037210 */ /* 0x000fc80007ffe0ff */
[----:B------:R-:W-:-:S05]  /*2ebb0*/  LEA R0, R3, R0, 0x3 ;  /* 0x0000000003007211 */ /* 0x000fca00078e18ff */
[----:B------:R0:W-:Y:S04]  /*2ebc0*/  STL.64 [R0+-0x78], R4 ;  /* 0xffff880400007387 */ /* 0x0001e80000100a00 */
[----:B------:R-:W2:Y:S04]  /*2ebd0*/  LDL.64 R12, [R1+0x38] ;  /* 0x00003800010c7983 */ /* 0x000ea80000100a00 */
[----:B------:R-:W3:Y:S04]  /*2ebe0*/  LDL.64 R10, [R1+0x40] ;  /* 0x00004000010a7983 */ /* 0x000ee80000100a00 */
[----:B0-----:R-:W4:Y:S01]  /*2ebf0*/  @P0 LDL.64 R4, [R1+0x30] ;  /* 0x0000300001040983 */ /* 0x001f220000100a00 */
[----:B------:R-:W-:Y:S01]  /*2ec00*/  @P0 LOP3.LUT R0, R63, 0x3f, RZ, 0x3c, !PT ;  /* 0x0000003f3f000812 */ /* 0x000fe200078e3cff */
[----:B------:R-:W-:Y:S01]  /*2ec10*/  BSSY.RECONVERGENT B0, `(.L_x_565) ;  /* 0x0000034000007945 */ /* 0x000fe20003800200 */
[----:B--2---:R-:W-:-:S02]  /*2ec20*/  @P0 SHF.R.U32.HI R8, RZ, 0x1, R13 ;  /* 0x00000001ff080819 */ /* 0x004fc4000001160d */
[----:B------:R-:W-:Y:S02]  /*2ec30*/  @P0 SHF.R.U64 R7, R12, 0x1, R13 ;  /* 0x000000010c070819 */ /* 0x000fe4000000120d */
[--C-:B----4-:R-:W-:Y:S02]  /*2ec40*/  @P0 SHF.R.U64 R3, R4, 0x1, R5.reuse ;  /* 0x0000000104030819 */ /* 0x110fe40000001205 */
[----:B------:R-:W-:Y:S02]  /*2ec50*/  @P0 SHF.R.U32.HI R4, RZ, 0x1, R5 ;  /* 0x00000001ff040819 */ /* 0x000fe40000011605 */
[CC--:B------:R-:W-:Y:S02]  /*2ec60*/  @P0 SHF.L.U32 R5, R12.reuse, R63.reuse, RZ ;  /* 0x0000003f0c050219 */ /* 0x0c0fe400000006ff */
[----:B------:R-:W-:Y:S02]  /*2ec70*/  @P0 SHF.R.U64 R3, R3, R0, R4 ;  /* 0x0000000003030219 */ /* 0x000fe40000001204 */
[----:B------:R-:W-:-:S02]  /*2ec80*/  @P0 SHF.L.U64.HI R6, R12, R63, R13 ;  /* 0x0000003f0c060219 */ /* 0x000fc4000001020d */
[-C--:B------:R-:W-:Y:S02]  /*2ec90*/  @P0 SHF.R.U32.HI R4, RZ, R0.reuse, R4 ;  /* 0x00000000ff040219 */ /* 0x080fe40000011604 */
[----:B---3--:R-:W-:Y:S02]  /*2eca0*/  @P0 SHF.L.U32 R9, R10, R63, RZ ;  /* 0x0000003f0a090219 */ /* 0x008fe400000006ff */
[----:B------:R-:W-:Y:S02]  /*2ecb0*/  @P0 SHF.R.U64 R7, R7, R0, R8 ;  /* 0x0000000007070219 */ /* 0x000fe40000001208 */
[----:B------:R-:W-:Y:S02]  /*2ecc0*/  @P0 LOP3.LUT R12, R5, R3, RZ, 0xfc, !PT ;  /* 0x00000003050c0212 */ /* 0x000fe400078efcff */
[----:B------:R-:W-:Y:S02]  /*2ecd0*/  @P0 LOP3.LUT R13, R6, R4, RZ, 0xfc, !PT ;  /* 0x00000004060d0212 */ /* 0x000fe400078efcff */
[----:B------:R-:W-:-:S02]  /*2ece0*/  @P0 SHF.L.U64.HI R3, R10, R63, R11 ;  /* 0x0000003f0a030219 */ /* 0x000fc4000001020b */
[----:B------:R-:W-:Y:S02]  /*2ecf0*/  @P0 LOP3.LUT R10, R9, R7, RZ, 0xfc, !PT ;  /* 0x00000007090a0212 */ /* 0x000fe400078efcff */
[----:B------:R-:W-:Y:S02]  /*2ed00*/  @P0 SHF.R.U32.HI R0, RZ, R0, R8 ;  /* 0x00000000ff000219 */ /* 0x000fe40000011608 */
[C---:B------:R-:W-:Y:S02]  /*2ed10*/  SHF.L.U32 R7, R12.reuse, 0x2, RZ ;  /* 0x000000020c077819 */ /* 0x040fe400000006ff */
[----:B------:R-:W-:Y:S02]  /*2ed20*/  SHF.L.U64.HI R12, R12, 0x2, R13 ;  /* 0x000000020c0c7819 */ /* 0x000fe4000001020d */
[----:B------:R-:W-:Y:S02]  /*2ed30*/  @P0 LOP3.LUT R11, R3, R0, RZ, 0xfc, !PT ;  /* 0x00000000030b0212 */ /* 0x000fe400078efcff */
[----:B------:R-:W-:-:S02]  /*2ed40*/  SHF.L.W.U32.HI R13, R13, 0x2, R10 ;  /* 0x000000020d0d7819 */ /* 0x000fc40000010e0a */
[----:B------:R-:W-:Y:S02]  /*2ed50*/  IADD3 RZ, P0, PT, RZ, -R7, RZ ;  /* 0x80000007ffff7210 */ /* 0x000fe40007f1e0ff */
[----:B------:R-:W-:Y:S02]  /*2ed60*/  LOP3.LUT R3, RZ, R12, RZ, 0x33, !PT ;  /* 0x0000000cff037212 */ /* 0x000fe400078e33ff */
[----:B------:R-:W-:Y:S02]  /*2ed70*/  SHF.L.W.U32.HI R0, R10, 0x2, R11 ;  /* 0x000000020a007819 */ /* 0x000fe40000010e0b */
[----:B------:R-:W-:Y:S02]  /*2ed80*/  LOP3.LUT R4, RZ, R13, RZ, 0x33, !PT ;  /* 0x0000000dff047212 */ /* 0x000fe400078e33ff */
[----:B------:R-:W-:Y:S02]  /*2ed90*/  IADD3.X R3, P0, PT, RZ, R3, RZ, P0, !PT ;  /* 0x00000003ff037210 */ /* 0x000fe4000071e4ff */
[----:B------:R-:W-:-:S02]  /*2eda0*/  LOP3.LUT R5, RZ, R0, RZ, 0x33, !PT ;  /* 0x00000000ff057212 */ /* 0x000fc400078e33ff */
[----:B------:R-:W-:Y:S02]  /*2edb0*/  IADD3.X R4, P1, PT, RZ, R4, RZ, P0, !PT ;  /* 0x00000004ff047210 */ /* 0x000fe4000073e4ff */
[----:B------:R-:W-:-:S03]  /*2edc0*/  ISETP.GT.U32.AND P3, PT, R13, -0x1, PT ;  /* 0xffffffff0d00780c */ /* 0x000fc60003f64070 */
[----:B------:R-:W-:Y:S01]  /*2edd0*/  IMAD.X R5, RZ, RZ, R5, P1 ;  /* 0x000000ffff057224 */ /* 0x000fe200008e0605 */
[----:B------:R-:W-:-:S04]  /*2ede0*/  ISETP.GT.AND.EX P0, PT, R0, -0x1, PT, P3 ;  /* 0xffffffff0000780c */ /* 0x000fc80003f04330 */
[----:B------:R-:W-:Y:S02]  /*2edf0*/  SEL R9, R0, R5, P0 ;  /* 0x0000000500097207 */ /* 0x000fe40000000000 */
[----:B------:R-:W-:Y:S02]  /*2ee00*/  SEL R8, R13, R4, P0 ;  /* 0x000000040d087207 */ /* 0x000fe40000000000 */
[----:B------:R-:W-:-:S04]  /*2ee10*/  ISETP.NE.U32.AND P1, PT, R9, RZ, PT ;  /* 0x000000ff0900720c */ /* 0x000fc80003f25070 */
[----:B------:R-:W-:-:S06]  /*2ee20*/  SEL R4, R8, R9, !P1 ;  /* 0x0000000908047207 */ /* 0x000fcc0004800000 */
[----:B------:R-:W0:Y:S02]  /*2ee30*/  FLO.U32 R4, R4 ;  /* 0x0000000400047300 */ /* 0x000e2400000e0000 */
[C---:B0-----:R-:W-:Y:S02]  /*2ee40*/  IADD3 R5, PT, PT, -R4.reuse, 0x1f, RZ ;  /* 0x0000001f04057810 */ /* 0x041fe40007ffe1ff */
[----:B------:R-:W-:Y:S02]  /*2ee50*/  IADD3 R6, PT, PT, -R4, 0x3f, RZ ;  /* 0x0000003f04067810 */ /* 0x000fe40007ffe1ff */
[----:B------:R-:W-:-:S04]  /*2ee60*/  @P1 IADD3 R6, PT, PT, R5, RZ, RZ ;  /* 0x000000ff05061210 */ /* 0x000fc80007ffe0ff */
[----:B------:R-:W-:Y:S02]  /*2ee70*/  ISETP.NE.AND P1, PT, R6, RZ, PT ;  /* 0x000000ff0600720c */ /* 0x000fe40003f25270 */
[----:B------:R-:W-:Y:S02]  /*2ee80*/  SEL R12, R12, R3, P0 ;  /* 0x000000030c0c7207 */ /* 0x000fe40000000000 */
[----:B------:R-:W-:-:S09]  /*2ee90*/  @!P0 IADD3 R7, PT, PT, -R7, RZ, RZ ;  /* 0x000000ff07078210 */ /* 0x000fd20007ffe1ff */
[----:B------:R-:W-:Y:S05]  /*2eea0*/  @!P1 BRA `(.L_x_566) ;  /* 0x0000000000289947 */ /* 0x000fea0003800000 */
[C---:B------:R-:W-:Y:S02]  /*2eeb0*/  LOP3.LUT R3, R6.reuse, 0x3f, RZ, 0xc0, !PT ;  /* 0x0000003f06037812 */ /* 0x040fe400078ec0ff */
[--C-:B------:R-:W-:Y:S02]  /*2eec0*/  SHF.R.U64 R5, R7, 0x1, R12.reuse ;  /* 0x0000000107057819 */ /* 0x100fe4000000120c */
[----:B------:R-:W-:Y:S02]  /*2eed0*/  SHF.R.U32.HI R7, RZ, 0x1, R12 ;  /* 0x00000001ff077819 */ /* 0x000fe4000001160c */
[----:B------:R-:W-:Y:S02]  /*2eee0*/  LOP3.LUT R4, R6, 0x3f, RZ, 0xc, !PT ;  /* 0x0000003f06047812 */ /* 0x000fe400078e0cff */
[CC--:B------:R-:W-:Y:S02]  /*2eef0*/  SHF.L.U64.HI R9, R8.reuse, R3.reuse, R9 ;  /* 0x0000000308097219 */ /* 0x0c0fe40000010209 */
[----:B------:R-:W-:-:S02]  /*2ef00*/  SHF.L.U32 R8, R8, R3, RZ ;  /* 0x0000000308087219 */ /* 0x000fc400000006ff */
[-CC-:B------:R-:W-:Y:S02]  /*2ef10*/  SHF.R.U64 R3, R5, R4.reuse, R7.reuse ;  /* 0x0000000405037219 */ /* 0x180fe40000001207 */
[----:B------:R-:W-:Y:S02]  /*2ef20*/  SHF.R.U32.HI R4, RZ, R4, R7 ;  /* 0x00000004ff047219 */ /* 0x000fe40000011607 */
[----:B------:R-:W-:Y:S02]  /*2ef30*/  LOP3.LUT R8, R8, R3, RZ, 0xfc, !PT ;  /* 0x0000000308087212 */ /* 0x000fe400078efcff */
[----:B------:R-:W-:-:S07]  /*2ef40*/  LOP3.LUT R9, R9, R4, RZ, 0xfc, !PT ;  /* 0x0000000409097212 */ /* 0x000fce00078efcff */
.L_x_566:
[----:B------:R-:W-:Y:S05]  /*2ef50*/  BSYNC.RECONVERGENT B0 ;  /* 0x0000000000007941 */ /* 0x000fea0003800200 */
.L_x_565:
[----:B------:R-:W-:Y:S01]  /*2ef60*/  IMAD.WIDE.U32 R12, R8, 0x2168c235, RZ ;  /* 0x2168c235080c7825 */ /* 0x000fe200078e00ff */
[----:B------:R-:W-:-:S03]  /*2ef70*/  SHF.R.U32.HI R11, RZ, 0x1e, R11 ;  /* 0x0000001eff0b7819 */ /* 0x000fc6000001160b */
[----:B------:R-:W-:Y:S01]  /*2ef80*/  IMAD.MOV.U32 R5, RZ, RZ, RZ ;  /* 0x000000ffff057224 */ /* 0x000fe200078e00ff */
[----:B------:R-:W-:Y:S01]  /*2ef90*/  MOV R4, R13 ;  /* 0x0000000d00047202 */ /* 0x000fe20000000f00 */
[----:B------:R-:W-:Y:S01]  /*2efa0*/  IMAD.HI.U32 R3, R9, -0x36f0255e, RZ ;  /* 0xc90fdaa209037827 */ /* 0x000fe200078e00ff */
[----:B------:R-:W-:Y:S02]  /*2efb0*/  IADD3 RZ, P1, PT, R12, R12, RZ ;  /* 0x0000000c0cff7210 */ /* 0x000fe40007f3e0ff */
[----:B------:R-:W-:Y:S01]  /*2efc0*/  LEA.HI R0, R0, R11, RZ, 0x1 ;  /* 0x0000000b00007211 */ /* 0x000fe200078f08ff */
[----:B------:R-:W-:-:S04]  /*2efd0*/  IMAD.WIDE.U32 R4, R8, -0x36f0255e, R4 ;  /* 0xc90fdaa208047825 */ /* 0x000fc800078e0004 */
[----:B------:R-:W-:-:S04]  /*2efe0*/  IMAD.WIDE.U32 R4, P3, R9, 0x2168c235, R4 ;  /* 0x2168c23509047825 */ /* 0x000fc80007860004 */
[----:B------:R-:W-:Y:S01]  /*2eff0*/  IMAD R9, R9, -0x36f0255e, RZ ;  /* 0xc90fdaa209097824 */ /* 0x000fe200078e02ff */
[----:B------:R-:W-:Y:S02]  /*2f000*/  IADD3.X R3, PT, PT, R3, RZ, RZ, P3, !PT ;  /* 0x000000ff03037210 */ /* 0x000fe40001ffe4ff */
[----:B------:R-:W-:Y:S02]  /*2f010*/  IADD3.X RZ, P1, PT, R4, R4, RZ, P1, !PT ;  /* 0x0000000404ff7210 */ /* 0x000fe40000f3e4ff */
[----:B------:R-:W-:-:S04]  /*2f020*/  IADD3 R5, P3, PT, R9, R5, RZ ;  /* 0x0000000509057210 */ /* 0x000fc80007f7e0ff */
[----:B------:R-:W-:Y:S02]  /*2f030*/  IADD3.X R3, PT, PT, RZ, R3, RZ, P3, !PT ;  /* 0x00000003ff037210 */ /* 0x000fe40001ffe4ff */
[C---:B------:R-:W-:Y:S02]  /*2f040*/  ISETP.GT.U32.AND P4, PT, R5.reuse, RZ, PT ;  /* 0x000000ff0500720c */ /* 0x040fe40003f84070 */
[----:B------:R-:W-:Y:S02]  /*2f050*/  IADD3.X R4, P3, PT, R5, R5, RZ, P1, !PT ;  /* 0x0000000505047210 */ /* 0x000fe40000f7e4ff */
[C---:B------:R-:W-:Y:S02]  /*2f060*/  ISETP.GT.AND.EX P1, PT, R3.reuse, RZ, PT, P4 ;  /* 0x000000ff0300720c */ /* 0x040fe40003f24340 */
[----:B------:R-:W-:Y:S02]  /*2f070*/  IADD3.X R7, PT, PT, R3, R3, RZ, P3, !PT ;  /* 0x0000000303077210 */ /* 0x000fe40001ffe4ff */
[----:B------:R-:W-:-:S02]  /*2f080*/  SEL R5, R4, R5, P1 ;  /* 0x0000000504057207 */ /* 0x000fc40000800000 */
[----:B------:R-:W-:Y:S02]  /*2f090*/  SEL R7, R7, R3, P1 ;  /* 0x0000000307077207 */ /* 0x000fe40000800000 */
[----:B------:R-:W-:Y:S02]  /*2f0a0*/  IADD3 R5, P3, PT, R5, 0x1, RZ ;  /* 0x0000000105057810 */ /* 0x000fe40007f7e0ff */
[----:B------:R-:W-:Y:S02]  /*2f0b0*/  SEL R4, RZ, 0xffffffff, !P1 ;  /* 0xffffffffff047807 */ /* 0x000fe40004800000 */
[----:B------:R-:W-:Y:S01]  /*2f0c0*/  LOP3.LUT P1, R3, R19, 0x80000000, RZ, 0xc0, !PT ;  /* 0x8000000013037812 */ /* 0x000fe2000782c0ff */
[----:B------:R-:W-:Y:S01]  /*2f0d0*/  IMAD.X R7, RZ, RZ, R7, P3 ;  /* 0x000000ffff077224 */ /* 0x000fe200018e0607 */
[----:B------:R-:W-:Y:S02]  /*2f0e0*/  IADD3 R4, PT, PT, R4, -R6, RZ ;  /* 0x8000000604047210 */ /* 0x000fe40007ffe0ff */
[----:B------:R-:W-:-:S02]  /*2f0f0*/  @!P0 LOP3.LUT R3, R3, 0x80000000, RZ, 0x3c, !PT ;  /* 0x8000000003038812 */ /* 0x000fc400078e3cff */
[----:B------:R-:W-:Y:S02]  /*2f100*/  SHF.R.U64 R5, R5, 0xa, R7 ;  /* 0x0000000a05057819 */ /* 0x000fe40000001207 */
[----:B------:R-:W-:Y:S02]  /*2f110*/  SHF.L.U32 R4, R4, 0x14, RZ ;  /* 0x0000001404047819 */ /* 0x000fe400000006ff */
[----:B------:R-:W-:-:S03]  /*2f120*/  IADD3 R5, P3, PT, R5, 0x1, RZ ;  /* 0x0000000105057810 */ /* 0x000fc60007f7e0ff */
[----:B------:R-:W-:Y:S02]  /*2f130*/  @P1 IADD3 R0, PT, PT, -R0, RZ, RZ ;  /* 0x000000ff00001210 */ /* 0x000fe40007ffe1ff */
[----:B------:R-:W-:-:S04]  /*2f140*/  LEA.HI.X R7, R7, RZ, RZ, 0x16, P3 ;  /* 0x000000ff07077211 */ /* 0x000fc800018fb4ff */
[--C-:B------:R-:W-:Y:S02]  /*2f150*/  SHF.R.U64 R5, R5, 0x1, R7.reuse ;  /* 0x0000000105057819 */ /* 0x100fe40000001207 */
[----:B------:R-:W-:Y:S02]  /*2f160*/  SHF.R.U32.HI R6, RZ, 0x1, R7 ;  /* 0x00000001ff067819 */ /* 0x000fe40000011607 */
[----:B------:R-:W-:-:S04]  /*2f170*/  IADD3 R7, P3, P4, RZ, RZ, R5 ;  /* 0x000000ffff077210 */ /* 0x000fc80007c7e005 */
[----:B------:R-:W-:-:S04]  /*2f180*/  IADD3.X R4, PT, PT, R4, 0x3fe00000, R6, P3, P4 ;  /* 0x3fe0000004047810 */ /* 0x000fc80001fe8406 */
[----:B------:R-:W-:-:S07]  /*2f190*/  LOP3.LUT R6, R4, R3, RZ, 0xfc, !PT ;  /* 0x0000000304067212 */ /* 0x000fce00078efcff */
.L_x_560:
[----:B------:R-:W-:Y:S01]  /*2f1a0*/  IMAD.MOV.U32 R4, RZ, RZ, R7 ;  /* 0x000000ffff047224 */ /* 0x000fe200078e0007 */
[----:B------:R-:W-:Y:S02]  /*2f1b0*/  MOV R5, R6 ;  /* 0x0000000600057202 */ /* 0x000fe40000000f00 */
[----:B------:R-:W-:Y:S02]  /*2f1c0*/  MOV R6, R62 ;  /* 0x0000003e00067202 */ /* 0x000fe40000000f00 */
[----:B------:R-:W-:-:S04]  /*2f1d0*/  MOV R7, 0x0 ;  /* 0x0000000000077802 */ /* 0x000fc80000000f00 */
[----:B------:R-:W-:Y:S05]  /*2f1e0*/  RET.REL.NODEC R6 `(_Z14cuda_collisonsP17curandStateXORWOWP6MOLECSP6OUTPUTP7GEOM_1DP3GASP4CALC) ;  /* 0xfffffd0c06847950 */ /* 0x000fea0003c3ffff */
.L_x_567:
[----:B------:R-:W-:-:S00]  /*2f1f0*/  BRA `(.L_x_567) ;  /* 0xfffffffc00fc7947 */ /* 0x000fc0000383ffff */
[----:B------:R-:W-:-:S00]  /*2f200*/  NOP ;  /* 0x0000000000007918 */ /* 0x000fc00000000000 */
[----:B------:R-:W-:-:S00]  /*2f210*/  NOP ;  /* 0x0000000000007918 */ /* 0x000fc00000000000 */
[----:B------:R-:W-:-:S00]  /*2f220*/  NOP ;  /* 0x0000000000007918 */ /* 0x000fc00000000000 */
[----:B------:R-:W-:-:S00]  /*2f230*/  NOP ;  /* 0x0000000000007918 */ /* 0x000fc00000000000 */
[----:B------:R-:W-:-:S00]  /*2f240*/  NOP ;  /* 0x0000000000007918 */ /* 0x000fc00000000000 */
[----:B------:R-:W-:-:S00]  /*2f250*/  NOP ;  /* 0x0000000000007918 */ /* 0x000fc00000000000 */
[----:B------:R-:W-:-:S00]  /*2f260*/  NOP ;  /* 0x0000000000007918 */ /* 0x000fc00000000000 */
[----:B------:R-:W-:-:S00]  /*2f270*/  NOP ;  /* 0x0000000000007918 */ /* 0x000fc00000000000 */
.L_x_580:


//--------------------- .text._Z12setup_kernelP17curandStateXORWOWm --------------------------
	.section	.text._Z12setup_kernelP17curandStateXORWOWm,"ax",@progbits
	.align	128
        .global         _Z12setup_kernelP17curandStateXORWOWm
        .type           _Z12setup_kernelP17curandStateXORWOWm,@function
        .size           _Z12setup_kernelP17curandStateXORWOWm,(.L_x_582 - _Z12setup_kernelP17curandStateXORWOWm)
        .other          _Z12setup_kernelP17curandStateXORWOWm,@"STO_CUDA_ENTRY STV_DEFAULT"
_Z12setup_kernelP17curandStateXORWOWm:
.text._Z12setup_kernelP17curandStateXORWOWm:
[----:B------:R-:W-:Y:S08]  /*0000*/  LDC R1, c[0x0][0x37c] ;  /* 0x0000df00ff017b82 */ /* 0x000ff00000000800 */
[----:B------:R-:W0:Y:S01]  /*0010*/  LDC.64 R4, c[0x0][0x388] ;  /* 0x0000e200ff047b82 */ /* 0x000e220000000a00 */
[----:B------:R-:W1:Y:S01]  /*0020*/  S2R R13, SR_TID.X ;  /* 0x00000000000d7919 */ /* 0x000e620000002100 */
[----:B------:R-:W2:Y:S01]  /*0030*/  LDCU.64 UR4, c[0x0][0x358] ;  /* 0x00006b00ff0477ac */ /* 0x000ea20008000a00 */
[----:B------:R-:W-:Y:S05]  /*0040*/  BSSY.RECONVERGENT B0, `(.L_x_568) ;  /* 0x00000e7000007945 */ /* 0x000fea0003800200 */
[----:B------:R-:W1:Y:S01]  /*0050*/  LDC.64 R2, c[0x0][0x380] ;  /* 0x0000e000ff027b82 */ /* 0x000e620000000a00 */
[----:B0-----:R-:W-:-:S02]  /*0060*/  LOP3.LUT R0, R4, 0xaad26b49, RZ, 0x3c, !PT ;  /* 0xaad26b4904007812 */ /* 0x001fc400078e3cff */
[----:B------:R-:W-:-:S03]  /*0070*/  LOP3.LUT R4, R5, 0xf7dcefdd, RZ, 0x3c, !PT ;  /* 0xf7dcefdd05047812 */ /* 0x000fc600078e3cff */
[----:B------:R-:W-:Y:S02]  /*0080*/  IMAD R0, R0, 0x4182bed5, RZ ;  /* 0x4182bed500007824 */ /* 0x000fe400078e02ff */
[----:B------:R-:W-:Y:S02]  /*0090*/  IMAD R5, R4, -0x658354e5, RZ ;  /* 0x9a7cab1b04057824 */ /* 0x000fe400078e02ff */
[----:B-1----:R-:W-:Y:S01]  /*00a0*/  IMAD.WIDE.U32 R2, R13, 0x30, R2 ;  /* 0x000000300d027825 */ /* 0x002fe200078e0002 */
[C---:B------:R-:W-:Y:S02]  /*00b0*/  LOP3.LUT R8, R0.reuse, 0x159a55e5, RZ, 0x3c, !PT ;  /* 0x159a55e500087812 */ /* 0x040fe400078e3cff */
[C---:B------:R-:W-:Y:S01]  /*00c0*/  IADD3 R6, PT, PT, R0.reuse, 0x64f0c9, R5 ;  /* 0x0064f0c900067810 */ /* 0x040fe20007ffe005 */
[C---:B------:R-:W-:Y:S01]  /*00d0*/  VIADD R7, R0.reuse, 0x75bcd15 ;  /* 0x075bcd1500077836 */ /* 0x040fe20000000000 */
[----:B------:R-:W-:Y:S01]  /*00e0*/  LOP3.LUT R10, R5, 0x5491333, RZ, 0x3c, !PT ;  /* 0x05491333050a7812 */ /* 0x000fe200078e3cff */
[----:B------:R-:W-:Y:S01]  /*00f0*/  VIADD R11, R0, 0x583f19 ;  /* 0x00583f19000b7836 */ /* 0x000fe20000000000 */
[----:B------:R-:W-:Y:S01]  /*0100*/  ISETP.NE.AND P0, PT, R13, RZ, PT ;  /* 0x000000ff0d00720c */ /* 0x000fe20003f05270 */
[----:B------:R-:W-:Y:S01]  /*0110*/  VIADD R9, R5, 0x1f123bb5 ;  /* 0x1f123bb505097836 */ /* 0x000fe20000000000 */
[----:B--2---:R0:W-:Y:S04]  /*0120*/  STG.E.64 desc[UR4][R2.64], R6 ;  /* 0x0000000602007986 */ /* 0x0041e8000c101b04 */
[----:B------:R0:W-:Y:S04]  /*0130*/  STG.E.64 desc[UR4][R2.64+0x8], R8 ;  /* 0x0000080802007986 */ /* 0x0001e8000c101b04 */
[----:B------:R0:W-:Y:S03]  /*0140*/  STG.E.64 desc[UR4][R2.64+0x10], R10 ;  /* 0x0000100a02007986 */ /* 0x0001e6000c101b04 */
[----:B------:R-:W-:Y:S05]  /*0150*/  @!P0 BRA `(.L_x_569) ;  /* 0x0000000c00548947 */ /* 0x000fea0003800000 */
[----:B------:R-:W-:Y:S01]  /*0160*/  IMAD.MOV.U32 R0, RZ, RZ, R13 ;  /* 0x000000ffff007224 */ /* 0x000fe200078e000d */
[----:B0-----:R-:W-:-:S07]  /*0170*/  CS2R R10, SRZ ;  /* 0x00000000000a7805 */ /* 0x001fce000001ff00 */
.L_x_575:
[----:B0-----:R-:W-:Y:S01]  /*0180*/  LOP3.LUT R2, R0, 0x3, RZ, 0xc0, !PT ;  /* 0x0000000300027812 */ /* 0x001fe200078ec0ff */
[----:B------:R-:W-:Y:S03]  /*0190*/  BSSY.RECONVERGENT B1, `(.L_x_570) ;  /* 0x00000cb000017945 */ /* 0x000fe60003800200 */
[----:B------:R-:W-:-:S04]  /*01a0*/  ISETP.NE.U32.AND P0, PT, R2, RZ, PT ;  /* 0x000000ff0200720c */ /* 0x000fc80003f05070 */
[----:B------:R-:W-:-:S13]  /*01b0*/  ISETP.NE.AND.EX P0, PT, RZ, RZ, PT, P0 ;  /* 0x000000ffff00720c */ /* 0x000fda0003f05300 */
[----:B------:R-:W-:Y:S05]  /*01c0*/  @!P0 BRA `(.L_x_571) ;  /* 0x0000000c001c8947 */ /* 0x000fea0003800000 */
[----:B------:R-:W0:Y:S01]  /*01d0*/  LDC.64 R6, c[0x4][0x8] ;  /* 0x01000200ff067b82 */ /* 0x000e220000000a00 */
[----:B------:R-:W-:Y:S02]  /*01e0*/  IMAD.MOV.U32 R12, RZ, RZ, RZ ;  /* 0x000000ffff0c7224 */ /* 0x000fe400078e00ff */
[----:B0-----:R-:W-:-:S07]  /*01f0*/  IMAD.WIDE.U32 R6, R10, 0xc80, R6 ;  /* 0x00000c800a067825 */ /* 0x001fce00078e0006 */
.L_x_574:
[----:B0-----:R-:W-:Y:S01]  /*0200*/  IMAD.MOV.U32 R13, RZ, RZ, RZ ;  /* 0x000000ffff0d7224 */ /* 0x001fe200078e00ff */
[----:B------:R-:W-:Y:S01]  /*0210*/  CS2R R2, SRZ ;  /* 0x0000000000027805 */ /* 0x000fe2000001ff00 */
[----:B------:R-:W-:Y:S01]  /*0220*/  IMAD.MOV.U32 R15, RZ, RZ, RZ ;  /* 0x000000ffff0f7224 */ /* 0x000fe200078e00ff */
[----:B------:R-:W-:-:S07]  /*0230*/  CS2R R4, SRZ ;  /* 0x0000000000047805 */ /* 0x000fce000001ff00 */
.L_x_573:
[----:B------:R-:W0:Y:S01]  /*0240*/  S2R R14, SR_TID.X ;  /* 0x00000000000e7919 */ /* 0x000e220000002100 */
[----:B------:R-:W0:Y:S02]  /*0250*/  LDC.64 R8, c[0x0][0x380] ;  /* 0x0000e000ff087b82 */ /* 0x000e240000000a00 */
[----:B0-----:R-:W-:-:S04]  /*0260*/  IMAD.WIDE.U32 R8, R14, 0x30, R8 ;  /* 0x000000300e087825 */ /* 0x001fc800078e0008 */
[----:B------:R-:W-:-:S05]  /*0270*/  IMAD.WIDE.U32 R8, R15, 0x4, R8 ;  /* 0x000000040f087825 */ /* 0x000fca00078e0008 */
[----:B------:R0:W5:Y:S01]  /*0280*/  LDG.E R16, desc[UR4][R8.64+0x4] ;  /* 0x0000040408107981 */ /* 0x000162000c1e1900 */
[----:B------:R-:W-:-:S07]  /*0290*/  IMAD.MOV.U32 R17, RZ, RZ, RZ ;  /* 0x000000ffff117224 */ /* 0x000fce00078e00ff */
.L_x_572:
[----:B-----5:R-:W-:Y:S01]  /*02a0*/  SHF.R.U32.HI R24, RZ, R17, R16 ;  /* 0x00000011ff187219 */ /* 0x020fe20000011610 */
[----:B0-----:R-:W-:-:S03]  /*02b0*/  IMAD.SHL.U32 R8, R15, 0x20, RZ ;  /* 0x000000200f087824 */ /* 0x001fc600078e00ff */
[----:B------:R-:W-:Y:S01]  /*02c0*/  LOP3.LUT R9, R24, 0x1, RZ, 0xc0, !PT ;  /* 0x0000000118097812 */ /* 0x000fe200078ec0ff */
[----:B------:R-:W-:-:S03]  /*02d0*/  IMAD.IADD R8, R8, 0x1, R17 ;  /* 0x0000000108087824 */ /* 0x000fc600078e0211 */
[----:B------:R-:W-:Y:S01]  /*02e0*/  ISETP.NE.U32.AND P0, PT, R9, 0x1, PT ;  /* 0x000000010900780c */ /* 0x000fe20003f05070 */
[----:B------:R-:W-:-:S03]  /*02f0*/  IMAD R9, R8, 0x5, RZ ;  /* 0x0000000508097824 */ /* 0x000fc600078e02ff */
[----:B------:R-:W-:Y:S01]  /*0300*/  R2P PR, R24, 0x7e ;  /* 0x0000007e18007804 */ /* 0x000fe20000000000 */
[----:B------:R-:W-:-:S08]  /*0310*/  IMAD.WIDE.U32 R8, R9, 0x4, R6 ;  /* 0x0000000409087825 */ /* 0x000fd000078e0006 */
[----:B------:R-:W2:Y:S04]  /*0320*/  @!P0 LDG.E R18, desc[UR4][R8.64] ;  /* 0x0000000408128981 */ /* 0x000ea8000c1e1900 */
[----:B------:R-:W3:Y:S04]  /*0330*/  @P1 LDG.E R22, desc[UR4][R8.64+0x14] ;  /* 0x0000140408161981 */ /* 0x000ee8000c1e1900 */
[----:B------:R-:W4:Y:S04]  /*0340*/  @!P0 LDG.E R20, desc[UR4][R8.64+0x10] ;  /* 0x0000100408148981 */ /* 0x000f28000c1e1900 */
[----:B------:R-:W4:Y:S04]  /*0350*/  @P2 LDG.E R28, desc[UR4][R8.64+0x28] ;  /* 0x00002804081c2981 */ /* 0x000f28000c1e1900 */
[----:B------:R-:W4:Y:S04]  /*0360*/  @P1 LDG.E R26, desc[UR4][R8.64+0x24] ;  /* 0x00002404081a1981 */ /* 0x000f28000c1e1900 */
[----:B------:R-:W4:Y:S04]  /*0370*/  @P3 LDG.E R21, desc[UR4][R8.64+0x3c] ;  /* 0x00003c0408153981 */ /* 0x000f28000c1e1900 */
[----:B------:R-:W4:Y:S04]  /*0380*/  @P2 LDG.E R19, desc[UR4][R8.64+0x38] ;  /* 0x0000380408132981 */ /* 0x000f28000c1e1900 */
[----:B------:R-:W4:Y:S04]  /*0390*/  @P4 LDG.E R23, desc[UR4][R8.64+0x50] ;  /* 0x0000500408174981 */ /* 0x000f28000c1e1900 */
[----:B------:R-:W4:Y:S01]  /*03a0*/  @P1 LDG.E R25, desc[UR4][R8.64+0x20] ;  /* 0x0000200408191981 */ /* 0x000f22000c1e1900 */
[----:B--2---:R-:W-:-:S03]  /*03b0*/  @!P0 LOP3.LUT R13, R13, R18, RZ, 0x3c, !PT ;  /* 0x000000120d0d8212 */ /* 0x004fc600078e3cff */
[----:B------:R-:W2:Y:S01]  /*03c0*/  @!P0 LDG.E R18, desc[UR4][R8.64+0x8] ;  /* 0x0000080408128981 */ /* 0x000ea2000c1e1900 */
[----:B---3--:R-:W-:-:S03]  /*03d0*/  @P1 LOP3.LUT R13, R13, R22, RZ, 0x3c, !PT ;  /* 0x000000160d0d1212 */ /* 0x008fc600078e3cff */
[----:B------:R-:W3:Y:S01]  /*03e0*/  @P3 LDG.E R22, desc[UR4][R8.64+0x4c] ;  /* 0x00004c0408163981 */ /* 0x000ee2000c1e1900 */
[----:B----4-:R-:W-:-:S03]  /*03f0*/  @!P0 LOP3.LUT R3, R3, R20, RZ, 0x3c, !PT ;  /* 0x0000001403038212 */ /* 0x010fc600078e3cff */
[----:B------:R-:W4:Y:S01]  /*0400*/  @P1 LDG.E R20, desc[UR4][R8.64+0x1c] ;  /* 0x00001c0408141981 */ /* 0x000f22000c1e1900 */
[----:B------:R-:W-:Y:S02]  /*0410*/  @P2 LOP3.LUT R13, R13, R28, RZ, 0x3c, !PT ;  /* 0x0000001c0d0d2212 */ /* 0x000fe400078e3cff */
[----:B------:R-:W-:Y:S02]  /*0420*/  @P1 LOP3.LUT R3, R3, R26, RZ, 0x3c, !PT ;  /* 0x0000001a03031212 */ /* 0x000fe400078e3cff */
[----:B------:R-:W4:Y:S01]  /*0430*/  @P5 LDG.E R26, desc[UR4][R8.64+0x64] ;  /* 0x00006404081a5981 */ /* 0x000f22000c1e1900 */
[----:B------:R-:W-:-:S03]  /*0440*/  @P3 LOP3.LUT R13, R13, R21, RZ, 0x3c, !PT ;  /* 0x000000150d0d3212 */ /* 0x000fc600078e3cff */
[----:B------:R-:W4:Y:S01]  /*0450*/  @!P0 LDG.E R21, desc[UR4][R8.64+0xc] ;  /* 0x00000c0408158981 */ /* 0x000f22000c1e1900 */
[----:B------:R-:W-:-:S03]  /*0460*/  @P2 LOP3.LUT R3, R3, R19, RZ, 0x3c, !PT ;  /* 0x0000001303032212 */ /* 0x000fc600078e3cff */
[----:B------:R-:W4:Y:S01]  /*0470*/  @!P0 LDG.E R19, desc[UR4][R8.64+0x4] ;  /* 0x0000040408138981 */ /* 0x000f22000c1e1900 */
[----:B------:R-:W-:-:S03]  /*0480*/  @P4 LOP3.LUT R13, R13, R23, RZ, 0x3c, !PT ;  /* 0x000000170d0d4212 */ /* 0x000fc600078e3cff */
[----:B------:R-:W4:Y:S01]  /*0490*/  @P1 LDG.E R23, desc[UR4][R8.64+0x18] ;  /* 0x0000180408171981 */ /* 0x000f22000c1e1900 */
[----:B--2---:R-:W-:-:S03]  /*04a0*/  @!P0 LOP3.LUT R5, R5, R18, RZ, 0x3c, !PT ;  /* 0x0000001205058212 */ /* 0x004fc600078e3cff */
[----:B------:R-:W2:Y:S01]  /*04b0*/  @P2 LDG.E R18, desc[UR4][R8.64+0x30] ;  /* 0x0000300408122981 */ /* 0x000ea2000c1e1900 */
[----:B---3--:R-:W-:-:S03]  /*04c0*/  @P3 LOP3.LUT R3, R3, R22, RZ, 0x3c, !PT ;  /* 0x0000001603033212 */ /* 0x008fc600078e3cff */
[----:B------:R-:W3:Y:S01]  /*04d0*/  @P4 LDG.E R22, desc[UR4][R8.64+0x60] ;  /* 0x0000600408164981 */ /* 0x000ee2000c1e1900 */
[----:B----4-:R-:W-:-:S03]  /*04e0*/  @P1 LOP3.LUT R5, R5, R20, RZ, 0x3c, !PT ;  /* 0x0000001405051212 */ /* 0x010fc600078e3cff */
[----:B------:R-:W4:Y:S01]  /*04f0*/  @P3 LDG.E R20, desc[UR4][R8.64+0x44] ;  /* 0x0000440408143981 */ /* 0x000f22000c1e1900 */
[----:B------:R-:W-:-:S03]  /*0500*/  @P5 LOP3.LUT R13, R13, R26, RZ, 0x3c, !PT ;  /* 0x0000001a0d0d5212 */ /* 0x000fc600078e3cff */
[----:B------:R-:W4:Y:S01]  /*0510*/  @P6 LDG.E R26, desc[UR4][R8.64+0x78] ;  /* 0x00007804081a6981 */ /* 0x000f22000c1e1900 */
[----:B------:R-:W-:-:S03]  /*0520*/  @!P0 LOP3.LUT R2, R2, R21, RZ, 0x3c, !PT ;  /* 0x0000001502028212 */ /* 0x000fc600078e3cff */
[----:B------:R-:W4:Y:S01]  /*0530*/  @P2 LDG.E R21, desc[UR4][R8.64+0x34] ;  /* 0x0000340408152981 */ /* 0x000f22000c1e1900 */
[----:B------:R-:W-:-:S03]  /*0540*/  @!P0 LOP3.LUT R4, R4, R19, RZ, 0x3c, !PT ;  /* 0x0000001304048212 */ /* 0x000fc600078e3cff */
[----:B------:R-:W4:Y:S01]  /*0550*/  @P2 LDG.E R19, desc[UR4][R8.64+0x2c] ;  /* 0x00002c0408132981 */ /* 0x000f22000c1e1900 */
[----:B------:R-:W-:Y:S02]  /*0560*/  @P1 LOP3.LUT R2, R2, R25, RZ, 0x3c, !PT ;  /* 0x0000001902021212 */ /* 0x000fe400078e3cff */
[----:B------:R-:W-:Y:S01]  /*0570*/  @P1 LOP3.LUT R4, R4, R23, RZ, 0x3c, !PT ;  /* 0x0000001704041212 */ /* 0x000fe200078e3cff */
[----:B------:R-:W4:Y:S04]  /*0580*/  @P3 LDG.E R25, desc[UR4][R8.64+0x48] ;  /* 0x0000480408193981 */ /* 0x000f28000c1e1900 */
[----:B------:R-:W4:Y:S01]  /*0590*/  @P3 LDG.E R23, desc[UR4][R8.64+0x40] ;  /* 0x0000400408173981 */ /* 0x000f22000c1e1900 */
[----:B------:R-:W-:Y:S02]  /*05a0*/  LOP3.LUT P0, RZ, R24, 0x80, RZ, 0xc0, !PT ;  /* 0x0000008018ff7812 */ /* 0x000fe4000780c0ff */
[----:B--2---:R-:W-:-:S02]  /*05b0*/  @P2 LOP3.LUT R5, R5, R18, RZ, 0x3c, !PT ;  /* 0x0000001205052212 */ /* 0x004fc400078e3cff */
[----:B------:R-:W2:Y:S01]  /*05c0*/  @P4 LDG.E R18, desc[UR4][R8.64+0x58] ;  /* 0x0000580408124981 */ /* 0x000ea2000c1e1900 */
[----:B---3--:R-:W-:-:S03]  /*05d0*/  @P4 LOP3.LUT R3, R3, R22, RZ, 0x3c, !PT ;  /* 0x0000001603034212 */ /* 0x008fc600078e3cff */
[----:B------:R-:W3:Y:S01]  /*05e0*/  @P5 LDG.E R22, desc[UR4][R8.64+0x74] ;  /* 0x0000740408165981 */ /* 0x000ee2000c1e1900 */
[----:B----4-:R-:W-:-:S03]  /*05f0*/  @P3 LOP3.LUT R5, R5, R20, RZ, 0x3c, !PT ;  /* 0x0000001405053212 */ /* 0x010fc600078e3cff */
[----:B------:R-:W4:Y:S01]  /*0600*/  @P5 LDG.E R20, desc[UR4][R8.64+0x6c] ;  /* 0x00006c0408145981 */ /* 0x000f22000c1e1900 */
[----:B------:R-:W-:-:S03]  /*0610*/  @P6 LOP3.LUT R13, R13, R26, RZ, 0x3c, !PT ;  /* 0x0000001a0d0d6212 */ /* 0x000fc600078e3cff */
        /* <DEDUP_REMOVED lines=9> */
[----:B--2---:R-:W-:-:S03]  /*06b0*/  @P4 LOP3.LUT R5, R5, R18, RZ, 0x3c, !PT ;  /* 0x0000001205054212 */ /* 0x004fc600078e3cff */
        /* <DEDUP_REMOVED lines=15> */
[----:B--2---:R-:W-:-:S04]  /*07b0*/  @P6 LOP3.LUT R5, R5, R18, RZ, 0x3c, !PT ;  /* 0x0000001205056212 */ /* 0x004fc800078e3cff */
[----:B---3--:R-:W-:Y:S02]  /*07c0*/  @P0 LOP3.LUT R5, R5, R22, RZ, 0x3c, !PT ;  /* 0x0000001605050212 */ /* 0x008fe400078e3cff */
[----:B----4-:R-:W-:-:S04]  /*07d0*/  @P6 LOP3.LUT R3, R3, R20, RZ, 0x3c, !PT ;  /* 0x0000001403036212 */ /* 0x010fc800078e3cff */
[----:B------:R-:W-:Y:S02]  /*07e0*/  @P0 LOP3.LUT R3, R3, R26, RZ, 0x3c, !PT ;  /* 0x0000001a03030212 */ /* 0x000fe400078e3cff */
[----:B------:R-:W-:Y:S02]  /*07f0*/  @P6 LOP3.LUT R2, R2, R21, RZ, 0x3c, !PT ;  /* 0x0000001502026212 */ /* 0x000fe400078e3cff */
[----:B------:R-:W-:Y:S02]  /*0800*/  @P6 LOP3.LUT R4, R4, R19, RZ, 0x3c, !PT ;  /* 0x0000001304046212 */ /* 0x000fe400078e3cff */
[----:B------:R-:W-:Y:S02]  /*0810*/  @P0 LOP3.LUT R2, R2, R25, RZ, 0x3c, !PT ;  /* 0x0000001902020212 */ /* 0x000fe400078e3cff */
[----:B------:R-:W-:Y:S02]  /*0820*/  @P0 LOP3.LUT R4, R4, R23, RZ, 0x3c, !PT ;  /* 0x0000001704040212 */ /* 0x000fe400078e3cff */
[----:B------:R-:W-:-:S13]  /*0830*/  R2P PR, R24.B1, 0x7f ;  /* 0x0000007f18007804 */ /* 0x000fda0000001000 */
[----:B------:R-:W2:Y:S04]  /*0840*/  @P0 LDG.E R18, desc[UR4][R8.64+0xa0] ;  /* 0x0000a00408120981 */ /* 0x000ea8000c1e1900 */
[----:B------:R-:W3:Y:S04]  /*0850*/  @P1 LDG.E R20, desc[UR4][R8.64+0xb4] ;  /* 0x0000b40408141981 */ /* 0x000ee8000c1e1900 */
[----:B------:R-:W4:Y:S04]  /*0860*/  @P2 LDG.E R26, desc[UR4][R8.64+0xc8] ;  /* 0x0000c804081a2981 */ /* 0x000f28000c1e1900 */
[----:B------:R-:W4:Y:S04]  /*0870*/  @P3 LDG.E R28, desc[UR4][R8.64+0xdc] ;  /* 0x0000dc04081c3981 */ /* 0x000f28000c1e1900 */
[----:B------:R-:W4:Y:S04]  /*0880*/  @P0 LDG.E R19, desc[UR4][R8.64+0xa4] ;  /* 0x0000a40408130981 */ /* 0x000f28000c1e1900 */
[----:B------:R-:W4:Y:S04]  /*0890*/  @P0 LDG.E R22, desc[UR4][R8.64+0xb0] ;  /* 0x0000b00408160981 */ /* 0x000f28000c1e1900 */
[----:B------:R-:W4:Y:S04]  /*08a0*/  @P4 LDG.E R25, desc[UR4][R8.64+0xf0] ;  /* 0x0000f00408194981 */ /* 0x000f28000c1e1900 */
[----:B------:R-:W4:Y:S04]  /*08b0*/  @P0 LDG.E R21, desc[UR4][R8.64+0xac] ;  /* 0x0000ac0408150981 */ /* 0x000f28000c1e1900 */
[----:B------:R-:W4:Y:S01]  /*08c0*/  @P1 LDG.E R23, desc[UR4][R8.64+0xb8] ;  /* 0x0000b80408171981 */ /* 0x000f22000c1e1900 */
[----:B--2---:R-:W-:-:S03]  /*08d0*/  @P0 LOP3.LUT R13, R13, R18, RZ, 0x3c, !PT ;  /* 0x000000120d0d0212 */ /* 0x004fc600078e3cff */
[----:B------:R-:W2:Y:S01]  /*08e0*/  @P1 LDG.E R18, desc[UR4][R8.64+0xbc] ;  /* 0x0000bc0408121981 */ /* 0x000ea2000c1e1900 */
[----:B---3--:R-:W-:-:S03]  /*08f0*/  @P1 LOP3.LUT R13, R13, R20, RZ, 0x3c, !PT ;  /* 0x000000140d0d1212 */ /* 0x008fc600078e3cff */
[----:B------:R-:W3:Y:S01]  /*0900*/  @P0 LDG.E R20, desc[UR4][R8.64+0xa8] ;  /* 0x0000a80408140981 */ /* 0x000ee2000c1e1900 */
[----:B----4-:R-:W-:-:S03]  /*0910*/  @P2 LOP3.LUT R13, R13, R26, RZ, 0x3c, !PT ;  /* 0x0000001a0d0d2212 */ /* 0x010fc600078e3cff */
[----:B------:R-:W4:Y:S01]  /*0920*/  @P5 LDG.E R26, desc[UR4][R8.64+0x104] ;  /* 0x00010404081a5981 */ /* 0x000f22000c1e1900 */
[----:B------:R-:W-:Y:S02]  /*0930*/  @P3 LOP3.LUT R13, R13, R28, RZ, 0x3c, !PT ;  /* 0x0000001c0d0d3212 */ /* 0x000fe400078e3cff */
[----:B------:R-:W-:Y:S02]  /*0940*/  @P0 LOP3.LUT R4, R4, R19, RZ, 0x3c, !PT ;  /* 0x0000001304040212 */ /* 0x000fe400078e3cff */
        /* <DEDUP_REMOVED lines=9> */
[----:B---3--:R-:W-:-:S03]  /*09e0*/  @P0 LOP3.LUT R5, R5, R20, RZ, 0x3c, !PT ;  /* 0x0000001405050212 */ /* 0x008fc600078e3cff */
[----:B------:R-:W3:Y:S01]  /*09f0*/  @P1 LDG.E R20, desc[UR4][R8.64+0xc4] ;  /* 0x0000c40408141981 */ /* 0x000ee2000c1e1900 */
[----:B--2---:R-:W-:-:S03]  /*0a00*/  @P1 LOP3.LUT R5, R5, R18, RZ, 0x3c, !PT ;  /* 0x0000001205051212 */ /* 0x004fc600078e3cff */
[----:B------:R-:W2:Y:S01]  /*0a10*/  @P3 LDG.E R18, desc[UR4][R8.64+0xe4] ;  /* 0x0000e40408123981 */ /* 0x000ea2000c1e1900 */
[----:B------:R-:W-:Y:S02]  /*0a20*/  LOP3.LUT P0, RZ, R24, 0x8000, RZ, 0xc0, !PT ;  /* 0x0000800018ff7812 */ /* 0x000fe4000780c0ff */
[----:B----4-:R-:W-:Y:S01]  /*0a30*/  @P5 LOP3.LUT R13, R13, R26, RZ, 0x3c, !PT ;  /* 0x0000001a0d0d5212 */ /* 0x010fe200078e3cff */
[----:B------:R-:W4:Y:S04]  /*0a40*/  @P2 LDG.E R24, desc[UR4][R8.64+0xd8] ;  /* 0x0000d80408182981 */ /* 0x000f28000c1e1900 */
[----:B------:R-:W4:Y:S01]  /*0a50*/  @P6 LDG.E R26, desc[UR4][R8.64+0x118] ;  /* 0x00011804081a6981 */ /* 0x000f22000c1e1900 */
[----:B------:R-:W-:Y:S02]  /*0a60*/  @P1 LOP3.LUT R2, R2, R19, RZ, 0x3c, !PT ;  /* 0x0000001302021212 */ /* 0x000fe400078e3cff */
[----:B------:R-:W-:Y:S01]  /*0a70*/  @P2 LOP3.LUT R5, R5, R22, RZ, 0x3c, !PT ;  /* 0x0000001605052212 */ /* 0x000fe200078e3cff */
[----:B------:R-:W4:Y:S04]  /*0a80*/  @P3 LDG.E R19, desc[UR4][R8.64+0xe8] ;  /* 0x0000e80408133981 */ /* 0x000f28000c1e1900 */
[----:B------:R-:W4:Y:S01]  /*0a90*/  @P4 LDG.E R22, desc[UR4][R8.64+0xf8] ;  /* 0x0000f80408164981 */ /* 0x000f22000c1e1900 */
[----:B------:R-:W-:-:S03]  /*0aa0*/  @P2 LOP3.LUT R4, R4, R21, RZ, 0x3c, !PT ;  /* 0x0000001504042212 */ /* 0x000fc600078e3cff */
[----:B------:R-:W4:Y:S01]  /*0ab0*/  @P4 LDG.E R21, desc[UR4][R8.64+0xf4] ;  /* 0x0000f40408154981 */ /* 0x000f22000c1e1900 */
[----:B------:R-:W-:-:S03]  /*0ac0*/  @P2 LOP3.LUT R2, R2, R23, RZ, 0x3c, !PT ;  /* 0x0000001702022212 */ /* 0x000fc600078e3cff */
[----:B------:R-:W4:Y:S01]  /*0ad0*/  @P4 LDG.E R23, desc[UR4][R8.64+0xfc] ;  /* 0x0000fc0408174981 */ /* 0x000f22000c1e1900 */
[----:B------:R-:W-:-:S03]  /*0ae0*/  @P3 LOP3.LUT R4, R4, R25, RZ, 0x3c, !PT ;  /* 0x0000001904043212 */ /* 0x000fc600078e3cff */
[----:B------:R-:W4:Y:S04]  /*0af0*/  @P5 LDG.E R25, desc[UR4][R8.64+0x108] ;  /* 0x0001080408195981 */ /* 0x000f28000c1e1900 */
[----:B------:R-:W4:Y:S01]  /*0b00*/  @P0 LDG.E R27, desc[UR4][R8.64+0x138] ;  /* 0x00013804081b0981 */ /* 0x000f22000c1e1900 */
[----:B---3--:R-:W-:-:S03]  /*0b10*/  @P1 LOP3.LUT R3, R3, R20, RZ, 0x3c, !PT ;  /* 0x0000001403031212 */ /* 0x008fc600078e3cff */
[----:B------:R-:W3:Y:S01]  /*0b20*/  @P3 LDG.E R20, desc[UR4][R8.64+0xec] ;  /* 0x0000ec0408143981 */ /* 0x000ee2000c1e1900 */
[----:B--2---:R-:W-:-:S03]  /*0b30*/  @P3 LOP3.LUT R5, R5, R18, RZ, 0x3c, !PT ;  /* 0x0000001205053212 */ /* 0x004fc600078e3cff */
[----:B------:R-:W2:Y:S01]  /*0b40*/  @P5 LDG.E R18, desc[UR4][R8.64+0x10c] ;  /* 0x00010c0408125981 */ /* 0x000ea2000c1e1900 */
        /* <DEDUP_REMOVED lines=22> */
[----:B------:R-:W-:-:S05]  /*0cb0*/  VIADD R17, R17, 0x10 ;  /* 0x0000001011117836 */ /* 0x000fca0000000000 */
[----:B------:R-:W-:Y:S02]  /*0cc0*/  ISETP.NE.AND P1, PT, R17, 0x20, PT ;  /* 0x000000201100780c */ /* 0x000fe40003f25270 */
[----:B------:R-:W-:Y:S02]  /*0cd0*/  @P5 LOP3.LUT R2, R2, R19, RZ, 0x3c, !PT ;  /* 0x0000001302025212 */ /* 0x000fe400078e3cff */
[----:B------:R-:W-:Y:S02]  /*0ce0*/  @P6 LOP3.LUT R4, R4, R21, RZ, 0x3c, !PT ;  /* 0x0000001504046212 */ /* 0x000fe400078e3cff */
[----:B------:R-:W-:Y:S02]  /*0cf0*/  @P6 LOP3.LUT R5, R5, R22, RZ, 0x3c, !PT ;  /* 0x0000001605056212 */ /* 0x000fe400078e3cff */
[----:B------:R-:W-:Y:S02]  /*0d00*/  @P6 LOP3.LUT R2, R2, R23, RZ, 0x3c, !PT ;  /* 0x0000001702026212 */ /* 0x000fe400078e3cff */
[----:B------:R-:W-:-:S02]  /*0d10*/  @P0 LOP3.LUT R4, R4, R25, RZ, 0x3c, !PT ;  /* 0x0000001904040212 */ /* 0x000fc400078e3cff */
[----:B------:R-:W-:Y:S02]  /*0d20*/  @P0 LOP3.LUT R2, R2, R27, RZ, 0x3c, !PT ;  /* 0x0000001b02020212 */ /* 0x000fe400078e3cff */
[----:B---3--:R-:W-:-:S04]  /*0d30*/  @P5 LOP3.LUT R3, R3, R20, RZ, 0x3c, !PT ;  /* 0x0000001403035212 */ /* 0x008fc800078e3cff */
[----:B--2---:R-:W-:Y:S02]  /*0d40*/  @P6 LOP3.LUT R3, R3, R18, RZ, 0x3c, !PT ;  /* 0x0000001203036212 */ /* 0x004fe400078e3cff */
[----:B----4-:R-:W-:Y:S02]  /*0d50*/  @P0 LOP3.LUT R5, R5, R24, RZ, 0x3c, !PT ;  /* 0x0000001805050212 */ /* 0x010fe400078e3cff */
[----:B------:R-:W-:Y:S01]  /*0d60*/  @P0 LOP3.LUT R3, R3, R26, RZ, 0x3c, !PT ;  /* 0x0000001a03030212 */ /* 0x000fe200078e3cff */
[----:B------:R-:W-:Y:S06]  /*0d70*/  @P1 BRA `(.L_x_572) ;  /* 0xfffffff400481947 */ /* 0x000fec000383ffff */
[----:B------:R-:W-:-:S05]  /*0d80*/  VIADD R15, R15, 0x1 ;  /* 0x000000010f0f7836 */ /* 0x000fca0000000000 */
[----:B------:R-:W-:-:S13]  /*0d90*/  ISETP.NE.AND P0, PT, R15, 0x5, PT ;  /* 0x000000050f00780c */ /* 0x000fda0003f05270 */
[----:B------:R-:W-:Y:S05]  /*0da0*/  @P0 BRA `(.L_x_573) ;  /* 0xfffffff400240947 */ /* 0x000fea000383ffff */
[----:B------:R-:W0:Y:S01]  /*0db0*/  LDC.64 R8, c[0x0][0x380] ;  /* 0x0000e000ff087b82 */ /* 0x000e220000000a00 */
[----:B------:R-:W-:Y:S01]  /*0dc0*/  VIADD R12, R12, 0x1 ;  /* 0x000000010c0c7836 */ /* 0x000fe20000000000 */
[----:B------:R-:W-:-:S04]  /*0dd0*/  LOP3.LUT R15, R0, 0x3, RZ, 0xc0, !PT ;  /* 0x00000003000f7812 */ /* 0x000fc800078ec0ff */
[----:B------:R-:W-:Y:S01]  /*0de0*/  ISETP.GE.U32.AND P0, PT, R12, R15, PT ;  /* 0x0000000f0c00720c */ /* 0x000fe20003f06070 */
[----:B0-----:R-:W-:-:S05]  /*0df0*/  IMAD.WIDE.U32 R8, R14, 0x30, R8 ;  /* 0x000000300e087825 */ /* 0x001fca00078e0008 */
[----:B------:R0:W-:Y:S04]  /*0e00*/  STG.E.64 desc[UR4][R8.64+0x8], R4 ;  /* 0x0000080408007986 */ /* 0x0001e8000c101b04 */
[----:B------:R0:W-:Y:S04]  /*0e10*/  STG.E.64 desc[UR4][R8.64+0x10], R2 ;  /* 0x0000100208007986 */ /* 0x0001e8000c101b04 */
[----:B------:R0:W-:Y:S01]  /*0e20*/  STG.E desc[UR4][R8.64+0x4], R13 ;  /* 0x0000040d08007986 */ /* 0x0001e2000c101904 */
[----:B------:R-:W-:Y:S05]  /*0e30*/  @!P0 BRA `(.L_x_574) ;  /* 0xfffffff000f08947 */ /* 0x000fea000383ffff */
.L_x_571:
[----:B------:R-:W-:Y:S05]  /*0e40*/  BSYNC.RECONVERGENT B1 ;  /* 0x0000000000017941 */ /* 0x000fea0003800200 */
.L_x_570:
[----:B------:R-:W-:Y:S01]  /*0e50*/  ISETP.GT.U32.AND P0, PT, R0, 0x3, PT ;  /* 0x000000030000780c */ /* 0x000fe20003f04070 */
[----:B------:R-:W-:Y:S01]  /*0e60*/  VIADD R10, R10, 0x1 ;  /* 0x000000010a0a7836 */ /* 0x000fe20000000000 */
[--C-:B------:R-:W-:Y:S02]  /*0e70*/  SHF.R.U64 R0, R0, 0x2, R11.reuse ;  /* 0x0000000200007819 */ /* 0x100fe4000000120b */
[----:B------:R-:W-:Y:S02]  /*0e80*/  ISETP.GT.U32.AND.EX P0, PT, R11, RZ, PT, P0 ;  /* 0x000000ff0b00720c */ /* 0x000fe40003f04100 */
[----:B------:R-:W-:-:S11]  /*0e90*/  SHF.R.U32.HI R11, RZ, 0x2, R11 ;  /* 0x00000002ff0b7819 */ /* 0x000fd6000001160b */
[----:B------:R-:W-:Y:S05]  /*0ea0*/  @P0 BRA `(.L_x_575) ;  /* 0xfffffff000b40947 */ /* 0x000fea000383ffff */
.L_x_569:
[----:B------:R-:W-:Y:S05]  /*0eb0*/  BSYNC.RECONVERGENT B0 ;  /* 0x0000000000007941 */ /* 0x000fea0003800200 */
.L_x_568:
[----:B0-----:R-:W0:Y:S01]  /*0ec0*/  S2R R5, SR_TID.X ;  /* 0x0000000000057919 */ /* 0x001e220000002100 */
[----:B------:R-:W0:Y:S02]  /*0ed0*/  LDC.64 R2, c[0x0][0x380] ;  /* 0x0000e000ff027b82 */ /* 0x000e240000000a00 */
[----:B0-----:R-:W-:-:S05]  /*0ee0*/  IMAD.WIDE.U32 R2, R5, 0x30, R2 ;  /* 0x0000003005027825 */ /* 0x001fca00078e0002 */
[----:B------:R-:W-:Y:S04]  /*0ef0*/  STG.E.64 desc[UR4][R2.64+0x18], RZ ;  /* 0x000018ff02007986 */ /* 0x000fe8000c101b04 */
[----:B------:R-:W-:Y:S04]  /*0f00*/  STG.E desc[UR4][R2.64+0x20], RZ ;  /* 0x000020ff02007986 */ /* 0x000fe8000c101904 */
[----:B------:R-:W-:Y:S01]  /*0f10*/  STG.E.64 desc[UR4][R2.64+0x28], RZ ;  /* 0x000028ff02007986 */ /* 0x000fe2000c101b04 */
[----:B------:R-:W-:Y:S05]  /*0f20*/  EXIT ;  /* 0x000000000000794d */ /* 0x000fea0003800000 */
.L_x_576:
        /* <DEDUP_REMOVED lines=13> */
.L_x_582:


//--------------------- .nv.global.init           --------------------------
	.section	.nv.global.init,"aw",@progbits
	.align	16
.nv.global.init:
	.type		__cudart_sin_cos_coeffs,@object
	.size		__cudart_sin_cos_coeffs,(__cudart_i2opi_d - __cudart_sin_cos_coeffs)
__cudart_sin_cos_coeffs:
        /*0000*/ 	.byte	0x46, 0xd2, 0xb0, 0x2c, 0xf1, 0xe5, 0x5a, 0xbe, 0x92, 0xe3, 0xac, 0x69, 0xe3, 0x1d, 0xc7, 0x3e
        /*0010*/ 	.byte	0xa1, 0x62, 0xdb, 0x19, 0xa0, 0x01, 0x2a, 0xbf, 0x18, 0x08, 0x11, 0x11, 0x11, 0x11, 0x81, 0x3f
        /*0020*/ 	.byte	0x54, 0x55, 0x55, 0x55, 0x55, 0x55, 0xc5, 0xbf, 0x00, 0x00, 0x00, 0x00, 0x00, 0x00, 0x00, 0x00
        /*0030*/ 	.byte	0x00, 0x00, 0x00, 0x00, 0x00, 0x00, 0x00, 0x00, 0x64, 0x81, 0xfd, 0x20, 0x83, 0xff, 0xa8, 0xbd
        /*0040*/ 	.byte	0x28, 0x85, 0xef, 0xc1, 0xa7, 0xee, 0x21, 0x3e, 0xd9, 0xe6, 0x06, 0x8e, 0x4f, 0x7e, 0x92, 0xbe
        /*0050*/ 	.byte	0xe9, 0xbc, 0xdd, 0x19, 0xa0, 0x01, 0xfa, 0x3e, 0x47, 0x5d, 0xc1, 0x16, 0x6c, 0xc1, 0x56, 0xbf
        /*0060*/ 	.byte	0x51, 0x55, 0x55, 0x55, 0x55, 0x55, 0xa5, 0x3f, 0x00, 0x00, 0x00, 0x00, 0x00, 0x00, 0xe0, 0xbf
        /*0070*/ 	.byte	0x00, 0x00, 0x00, 0x00, 0x00, 0x00, 0xf0, 0x3f, 0x00, 0x00, 0x00, 0x00, 0x00, 0x00, 0x00, 0x00
	.type		__cudart_i2opi_d,@object
	.size		__cudart_i2opi_d,(mrg32k3aM1SubSeq - __cudart_i2opi_d)
__cudart_i2opi_d:
        /* <DEDUP_REMOVED lines=9> */
	.type		mrg32k3aM1SubSeq,@object
	.size		mrg32k3aM1SubSeq,(mrg32k3aM2SubSeq - mrg32k3aM1SubSeq)
mrg32k3aM1SubSeq:
        /* <DEDUP_REMOVED lines=126> */
	.type		mrg32k3aM2SubSeq,@object
	.size		mrg32k3aM2SubSeq,(mrg32k3aM1 - mrg32k3aM2SubSeq)
mrg32k3aM2SubSeq:
        /* <DEDUP_REMOVED lines=126> */
	.type		mrg32k3aM1,@object
	.size		mrg32k3aM1,(mrg32k3aM1Seq - mrg32k3aM1)
mrg32k3aM1:
        /* <DEDUP_REMOVED lines=144> */
	.type		mrg32k3aM1Seq,@object
	.size		mrg32k3aM1Seq,(mrg32k3aM2 - mrg32k3aM1Seq)
mrg32k3aM1Seq:
        /* <DEDUP_REMOVED lines=144> */
	.type		mrg32k3aM2,@object
	.size		mrg32k3aM2,(mrg32k3aM2Seq - mrg32k3aM2)
mrg32k3aM2:
        /* <DEDUP_REMOVED lines=144> */
	.type		mrg32k3aM2Seq,@object
	.size		mrg32k3aM2Seq,(precalc_xorwow_matrix - mrg32k3aM2Seq)
mrg32k3aM2Seq:
        /* <DEDUP_REMOVED lines=144> */
	.type		precalc_xorwow_matrix,@object
	.size		precalc_xorwow_matrix,(precalc_xorwow_offset_matrix - precalc_xorwow_matrix)
precalc_xorwow_matrix:
        /* <DEDUP_REMOVED lines=6400> */
	.type		precalc_xorwow_offset_matrix,@object
	.size		precalc_xorwow_offset_matrix,($str$4 - precalc_xorwow_offset_matrix)
precalc_xorwow_offset_matrix:
        /* <DEDUP_REMOVED lines=6400> */
	.type		$str$4,@object
	.size		$str$4,($str$5 - $str$4)
$str$4:
        /*354d0*/ 	.byte	0x20, 0x26, 0x20, 0x25, 0x64, 0x0a, 0x00
	.type		$str$5,@object
	.size		$str$5,($str$2 - $str$5)
$str$5:
        /*354d7*/ 	.byte	0x25, 0x64, 0x20, 0x25, 0x66, 0x20, 0x25, 0x64, 0x0a, 0x00
	.type		$str$2,@object
	.size		$str$2,($str$3 - $str$2)
$str$2:
        /*354e1*/ 	.byte	0x52, 0x45, 0x41, 0x43, 0x54, 0x49, 0x4f, 0x4e, 0x20, 0x25, 0x64, 0x00
	.type		$str$3,@object
	.size		$str$3,($str$1 - $str$3)
$str$3:
        /*354ed*/ 	.byte	0x20, 0x42, 0x45, 0x54, 0x57, 0x45, 0x45, 0x4e, 0x20, 0x25, 0x64, 0x00
	.type		$str$1,@object
	.size		$str$1,($str - $str$1)
$str$1:
        /*354f9*/ 	.byte	0x2d, 0x56, 0x45, 0x20, 0x45, 0x43, 0x54, 0x20, 0x25, 0x66, 0x0a, 0x00
	.type		$str,@object
	.size		$str,(.L_9 - $str)
$str:
        /*35505*/ 	.byte	0x54, 0x48, 0x52, 0x45, 0x45, 0x20, 0x42, 0x4f, 0x44, 0x59, 0x20, 0x50, 0x52, 0x4f, 0x42, 0x41
        /*35515*/ 	.byte	0x42, 0x49, 0x4c, 0x49, 0x54, 0x59, 0x20, 0x25, 0x66, 0x0a, 0x00
.L_9:


//--------------------- .nv.shared.reserved.0     --------------------------
	.section	.nv.shared.reserved.0,"aw",@nobits
	.weak		__nv_reservedSMEM_offset_0_alias
	.size		__nv_reservedSMEM_offset_0_alias, 0, 64
	.other		__nv_reservedSMEM_offset_0_alias,@"STO_CUDA_RESERVED_SHARED STV_DEFAULT"
__nv_reservedSMEM_offset_0_alias:
	.zero		0
	.zero		64


//--------------------- .nv.constant0._Z14cuda_collisonsP17curandStateXORWOWP6MOLECSP6OUTPUTP7GEOM_1DP3GASP4CALC --------------------------
	.section	.nv.constant0._Z14cuda_collisonsP17curandStateXORWOWP6MOLECSP6OUTPUTP7GEOM_1DP3GASP4CALC,"a",@progbits
	.sectionflags	@""
	.align	4
.nv.constant0._Z14cuda_collisonsP17curandStateXORWOWP6MOLECSP6OUTPUTP7GEOM_1DP3GASP4CALC:
	.zero		944


//--------------------- .nv.constant0._Z12setup_kernelP17curandStateXORWOWm --------------------------
	.section	.nv.constant0._Z12setup_kernelP17curandStateXORWOWm,"a",@progbits
	.sectionflags	@""
	.align	4
.nv.constant0._Z12setup_kernelP17curandStateXORWOWm:
	.zero		912


//--------------------- SYMBOLS --------------------------

	.type		.nv.reservedSmem.offset0,@object
	.size		.nv.reservedSmem.offset0,0x4
	.type		vprintf,@function
